// auto-generated by cutlass_sweep.fmha — config: {"arch": "sm_90", "direction": "fwd", "dtype": "bf16", "head_dim": 48, "mask": "causal", "schedule": "cooperative", "tile_kv": 256, "tile_q": 128}
#include "cutlass/cutlass.h"
#include "cute/tensor.hpp"
#include "cutlass/device_kernel.h"
#include "cutlass/kernel_hardware_info.h"
#include "88_hopper_fmha/collective/fmha_fusion.hpp"
#include "88_hopper_fmha/kernel/fmha_kernel_builder.hpp"

using namespace cute;
using Element = cutlass::bfloat16_t;
using TileShape = Shape<_128, _256, _48>;
using StrideQ = cute::tuple<int, _1, cute::tuple<int, int>>;
using StrideK = cute::tuple<int, _1, cute::tuple<int, int>>;
using StrideV = cute::tuple<int, cute::_1, cute::tuple<int, int>>;

using Kernel = typename cutlass::fmha::kernel::FmhaBuilder<
    Element, float, float,
    TileShape, StrideQ, StrideK, StrideV,
    cutlass::fmha::collective::CausalFusion,
    cutlass::gemm::KernelTmaWarpSpecializedCooperative
  >::Kernel;

auto* _anchor = &cutlass::device_kernel<Kernel>;


// ===== COMPILED SASS (sm_90a) =====

	.target	sm_90a

	.elftype	@"ET_EXEC"


//--------------------- .note.nv.tkinfo           --------------------------
	.section	.note.nv.tkinfo,"",@"SHT_NOTE"
	.sectionflags	@"SHF_NOTE_NV_TKINFO"
	.tkinfo
        /*0018*/ 	.word	0x00000002
        /*0030*/ 	.string	""
        /*0030*/ 	.string	"ptxas"
        /*0030*/ 	.string	"Cuda compilation tools, release 13.0, V13.0.88"
        /*0030*/ 	.string	"Build cuda_13.0.r13.0/compiler.36424714_0"
        /*0030*/ 	.string	"-arch sm_90a -m 64 "



//--------------------- .note.nv.cuinfo           --------------------------
	.section	.note.nv.cuinfo,"",@"SHT_NOTE"
	.sectionflags	@"SHF_NOTE_NV_CUINFO"
        /*0018*/ 	.short	0x0002
        /*001a*/ 	.short	0x005a
        /*001c*/ 	.short	0x0082
	.zero		2


//--------------------- .nv.info                  --------------------------
	.section	.nv.info,"",@"SHT_CUDA_INFO"
	.align	4


	//----- nvinfo : EIATTR_REGCOUNT
	.align		4
        /*0000*/ 	.byte	0x04, 0x2f
        /*0002*/ 	.short	(.L_16 - .L_15)
	.align		4
.L_15:
        /*0004*/ 	.word	index@(_ZN7cutlass13device_kernelINS_4fmha6kernel28FmhaKernelTmaWarpSpecializedINS1_10collective30FmhaMainloopTmaWarpSpecializedINS_10bfloat16_tEffN4cute5tupleIJNS7_1CILi128EEENS9_ILi256EEENS9_ILi48EEEEEENS8_IJiNS9_ILi1EEENS8_IJiiEEEEEESG_SG_NS4_12CausalFusionEJEEENS4_15FmhaFwdEpilogueIS6_fNS8_IJNS9_ILi64EEESC_SB_EEEEENS2_23IndividualTileSchedulerEJEEEEEvNT_6ParamsE)
        /*0008*/ 	.word	0x000000a8


	//----- nvinfo : EIATTR_FRAME_SIZE
	.align		4
.L_16:
        /*000c*/ 	.byte	0x04, 0x11
        /*000e*/ 	.short	(.L_18 - .L_17)
	.align		4
.L_17:
        /*0010*/ 	.word	index@($__internal_0_$__cuda_sm20_rcp_rn_f32_slowpath)
        /*0014*/ 	.word	0x00000000


	//----- nvinfo : EIATTR_FRAME_SIZE
	.align		4
.L_18:
        /*0018*/ 	.byte	0x04, 0x11
        /*001a*/ 	.short	(.L_20 - .L_19)
	.align		4
.L_19:
        /*001c*/ 	.word	index@(_ZN7cutlass13device_kernelINS_4fmha6kernel28FmhaKernelTmaWarpSpecializedINS1_10collective30FmhaMainloopTmaWarpSpecializedINS_10bfloat16_tEffN4cute5tupleIJNS7_1CILi128EEENS9_ILi256EEENS9_ILi48EEEEEENS8_IJiNS9_ILi1EEENS8_IJiiEEEEEESG_SG_NS4_12CausalFusionEJEEENS4_15FmhaFwdEpilogueIS6_fNS8_IJNS9_ILi64EEESC_SB_EEEEENS2_23IndividualTileSchedulerEJEEEEEvNT_6ParamsE)
        /*0020*/ 	.word	0x00000000


	//----- nvinfo : EIATTR_MIN_STACK_SIZE
	.align		4
.L_20:
        /*0024*/ 	.byte	0x04, 0x12
        /*0026*/ 	.short	(.L_22 - .L_21)
	.align		4
.L_21:
        /*0028*/ 	.word	index@(_ZN7cutlass13device_kernelINS_4fmha6kernel28FmhaKernelTmaWarpSpecializedINS1_10collective30FmhaMainloopTmaWarpSpecializedINS_10bfloat16_tEffN4cute5tupleIJNS7_1CILi128EEENS9_ILi256EEENS9_ILi48EEEEEENS8_IJiNS9_ILi1EEENS8_IJiiEEEEEESG_SG_NS4_12CausalFusionEJEEENS4_15FmhaFwdEpilogueIS6_fNS8_IJNS9_ILi64EEESC_SB_EEEEENS2_23IndividualTileSchedulerEJEEEEEvNT_6ParamsE)
        /*002c*/ 	.word	0x00000000
.L_22:


//--------------------- .nv.compat                --------------------------
	.section	.nv.compat,"",@"SHT_CUDA_COMPAT_INFO"
	.align	4
        /*0000*/ 	.byte	0x02, 0x09, 0x01, 0x00, 0x02, 0x02, 0x04, 0x00, 0x02, 0x05, 0x05, 0x00, 0x03, 0x07, 0x01, 0x01
        /*0010*/ 	.byte	0x02, 0x03, 0x01, 0x00, 0x02, 0x06, 0x01, 0x00, 0x04, 0x0b, 0x08, 0x00, 0x00, 0x00, 0x00, 0x00
        /*0020*/ 	.byte	0x00, 0x00, 0x00, 0x00


//--------------------- .nv.info._ZN7cutlass13device_kernelINS_4fmha6kernel28FmhaKernelTmaWarpSpecializedINS1_10collective30FmhaMainloopTmaWarpSpecializedINS_10bfloat16_tEffN4cute5tupleIJNS7_1CILi128EEENS9_ILi256EEENS9_ILi48EEEEEENS8_IJiNS9_ILi1EEENS8_IJiiEEEEEESG_SG_NS4_12CausalFusionEJEEENS4_15FmhaFwdEpilogueIS6_fNS8_IJNS9_ILi64EEESC_SB_EEEEENS2_23IndividualTileSchedulerEJEEEEEvNT_6ParamsE --------------------------
	.section	.nv.info._ZN7cutlass13device_kernelINS_4fmha6kernel28FmhaKernelTmaWarpSpecializedINS1_10collective30FmhaMainloopTmaWarpSpecializedINS_10bfloat16_tEffN4cute5tupleIJNS7_1CILi128EEENS9_ILi256EEENS9_ILi48EEEEEENS8_IJiNS9_ILi1EEENS8_IJiiEEEEEESG_SG_NS4_12CausalFusionEJEEENS4_15FmhaFwdEpilogueIS6_fNS8_IJNS9_ILi64EEESC_SB_EEEEENS2_23IndividualTileSchedulerEJEEEEEvNT_6ParamsE,"",@"SHT_CUDA_INFO"
	.sectionflags	@""
	.align	4


	//----- nvinfo : EIATTR_CUDA_API_VERSION
	.align		4
        /*0000*/ 	.byte	0x04, 0x37
        /*0002*/ 	.short	(.L_24 - .L_23)
.L_23:
        /*0004*/ 	.word	0x00000082


	//----- nvinfo : EIATTR_KPARAM_INFO
	.align		4
.L_24:
        /*0008*/ 	.byte	0x04, 0x17
        /*000a*/ 	.short	(.L_26 - .L_25)
.L_25:
        /*000c*/ 	.word	0x00000000
        /*0010*/ 	.short	0x0000
        /*0012*/ 	.short	0x0070
        /*0014*/ 	.byte	0x00, 0xf0, 0x01, 0x20


	//----- nvinfo : EIATTR_SPARSE_MMA_MASK
	.align		4
.L_26:
        /*0018*/ 	.byte	0x03, 0x50
        /*001a*/ 	.short	0x0000


	//----- nvinfo : EIATTR_MAXREG_COUNT
	.align		4
        /*001c*/ 	.byte	0x03, 0x1b
        /*001e*/ 	.short	0x00a8


	//----- nvinfo : EIATTR_NUM_BARRIERS
	.align		4
        /*0020*/ 	.byte	0x02, 0x4c
        /*0022*/ 	.byte	0x02
	.zero		1


	//----- nvinfo : EIATTR_EXTERNS
	.align		4
        /*0024*/ 	.byte	0x04, 0x0f
        /*0026*/ 	.short	(.L_28 - .L_27)


	//   ....[0]....
	.align		4
.L_27:
        /*0028*/ 	.word	index@(__assertfail)


	//----- nvinfo : EIATTR_MERCURY_ISA_VERSION
	.align		4
.L_28:
        /*002c*/ 	.byte	0x03, 0x5f
        /*002e*/ 	.short	0x0101


	//----- nvinfo : EIATTR_INT_WARP_WIDE_INSTR_OFFSETS
	.align		4
        /*0030*/ 	.byte	0x04, 0x31
        /*0032*/ 	.short	(.L_30 - .L_29)


	//   ....[0]....
.L_29:
        /*0034*/ 	.word	0x000006f0


	//   ....[1]....
        /*0038*/ 	.word	0x00000700


	//   ....[2]....
        /*003c*/ 	.word	0x00000710


	//   ....[3]....
        /*0040*/ 	.word	0x00000720


	//   ....[4]....
        /*0044*/ 	.word	0x00000790


	//----- nvinfo : EIATTR_COOP_GROUP_MASK_REGIDS
	.align		4
.L_30:
        /*0048*/ 	.byte	0x04, 0x29
        /*004a*/ 	.short	(.L_32 - .L_31)


	//   ....[0]....
.L_31:
        /*004c*/ 	.word	0xffffffff


	//   ....[1]....
        /*0050*/ 	.word	0xffffffff


	//   ....[2]....
        /*0054*/ 	.word	0xffffffff


	//   ....[3]....
        /*0058*/ 	.word	0xffffffff


	//   ....[4]....
        /*005c*/ 	.word	0xffffffff


	//   ....[5]....
        /*0060*/ 	.word	0xffffffff


	//   ....[6]....
        /*0064*/ 	.word	0xffffffff


	//   ....[7]....
        /*0068*/ 	.word	0xffffffff


	//   ....[8]....
        /*006c*/ 	.word	0xffffffff


	//   ....[9]....
        /*0070*/ 	.word	0xffffffff


	//   ....[10]....
        /*0074*/ 	.word	0xffffffff


	//   ....[11]....
        /*0078*/ 	.word	0xffffffff


	//   ....[12]....
        /*007c*/ 	.word	0xffffffff


	//   ....[13]....
        /*0080*/ 	.word	0xffffffff


	//   ....[14]....
        /*0084*/ 	.word	0xffffffff


	//   ....[15]....
        /*0088*/ 	.word	0xffffffff


	//   ....[16]....
        /*008c*/ 	.word	0xffffffff


	//   ....[17]....
        /*0090*/ 	.word	0xffffffff


	//   ....[18]....
        /*0094*/ 	.word	0xffffffff


	//   ....[19]....
        /*0098*/ 	.word	0xffffffff


	//   ....[20]....
        /*009c*/ 	.word	0xffffffff


	//   ....[21]....
        /*00a0*/ 	.word	0xffffffff


	//----- nvinfo : EIATTR_COOP_GROUP_INSTR_OFFSETS
	.align		4
.L_32:
        /*00a4*/ 	.byte	0x04, 0x28
        /*00a6*/ 	.short	(.L_34 - .L_33)


	//   ....[0]....
.L_33:
        /*00a8*/ 	.word	0x00000050


	//   ....[1]....
        /*00ac*/ 	.word	0x00000080


	//   ....[2]....
        /*00b0*/ 	.word	0x000001b0


	//   ....[3]....
        /*00b4*/ 	.word	0x00000370


	//   ....[4]....
        /*00b8*/ 	.word	0x00000530


	//   ....[5]....
        /*00bc*/ 	.word	0x00000690


	//   ....[6]....
        /*00c0*/ 	.word	0x000028f0


	//   ....[7]....
        /*00c4*/ 	.word	0x000029d0


	//   ....[8]....
        /*00c8*/ 	.word	0x00002ac0


	//   ....[9]....
        /*00cc*/ 	.word	0x00002c20


	//   ....[10]....
        /*00d0*/ 	.word	0x00007da0


	//   ....[11]....
        /*00d4*/ 	.word	0x00007dc0


	//   ....[12]....
        /*00d8*/ 	.word	0x00009310


	//   ....[13]....
        /*00dc*/ 	.word	0x00009420


	//   ....[14]....
        /*00e0*/ 	.word	0x0000dfc0


	//   ....[15]....
        /*00e4*/ 	.word	0x0000e0c0


	//   ....[16]....
        /*00e8*/ 	.word	0x0000fa70


	//   ....[17]....
        /*00ec*/ 	.word	0x0000fbf0


	//   ....[18]....
        /*00f0*/ 	.word	0x00013300


	//   ....[19]....
        /*00f4*/ 	.word	0x00013330


	//   ....[20]....
        /*00f8*/ 	.word	0x00013380


	//   ....[21]....
        /*00fc*/ 	.word	0x000133a0


	//----- nvinfo : EIATTR_REG_RECONFIG
	.align		4
.L_34:
        /*0100*/ 	.byte	0x01, 0x54
	.zero		2


	//----- nvinfo : EIATTR_SYSCALL_OFFSETS
	.align		4
        /*0104*/ 	.byte	0x04, 0x46
        /*0106*/ 	.short	(.L_36 - .L_35)


	//   ....[0]....
.L_35:
        /*0108*/ 	.word	0x00013ce0


	//   ....[1]....
        /*010c*/ 	.word	0x00013e40


	//----- nvinfo : EIATTR_MBARRIER_INSTR_OFFSETS
	.align		4
.L_36:
        /*0110*/ 	.byte	0x04, 0x39
        /*0112*/ 	.short	(.L_38 - .L_37)


	//   ....[0]....
.L_37:
        /*0114*/ 	.word	0x00000320
        /*0118*/ 	.word	0x000000ff
        /*011c*/ 	.word	0x00021050
        /*0120*/ 	.short	0x0100
        /*0122*/ 	.byte	0x06
	.zero		1


	//   ....[1]....
        /*0124*/ 	.word	0x00000330
        /*0128*/ 	.word	0x000000ff
        /*012c*/ 	.word	0x00021060
        /*0130*/ 	.short	0x0100
        /*0132*/ 	.byte	0x06
	.zero		1


	//   ....[2]....
        /*0134*/ 	.word	0x00000340
        /*0138*/ 	.word	0x000000ff
        /*013c*/ 	.word	0x00021058
        /*0140*/ 	.short	0x0100
        /*0142*/ 	.byte	0x06
	.zero		1


	//   ....[3]....
        /*0144*/ 	.word	0x00000350
        /*0148*/ 	.word	0x000000ff
        /*014c*/ 	.word	0x00021068
        /*0150*/ 	.short	0x0100
        /*0152*/ 	.byte	0x06
	.zero		1


	//   ....[4]....
        /*0154*/ 	.word	0x00000480
        /*0158*/ 	.word	0x000000ff
        /*015c*/ 	.word	0x00021000
        /*0160*/ 	.short	0x0100
        /*0162*/ 	.byte	0x06
	.zero		1


	//   ....[5]....
        /*0164*/ 	.word	0x00000490
        /*0168*/ 	.word	0x000000ff
        /*016c*/ 	.word	0x00021028
        /*0170*/ 	.short	0x0100
        /*0172*/ 	.byte	0x06
	.zero		1


	//   ....[6]....
        /*0174*/ 	.word	0x000004a0
        /*0178*/ 	.word	0x000000ff
        /*017c*/ 	.word	0x00021008
        /*0180*/ 	.short	0x0100
        /*0182*/ 	.byte	0x06
	.zero		1


	//   ....[7]....
        /*0184*/ 	.word	0x000004b0
        /*0188*/ 	.word	0x000000ff
        /*018c*/ 	.word	0x00021030
        /*0190*/ 	.short	0x0100
        /*0192*/ 	.byte	0x06
	.zero		1


	//   ....[8]....
        /*0194*/ 	.word	0x000004c0
        /*0198*/ 	.word	0x000000ff
        /*019c*/ 	.word	0x00021010
        /*01a0*/ 	.short	0x0100
        /*01a2*/ 	.byte	0x06
	.zero		1


	//   ....[9]....
        /*01a4*/ 	.word	0x000004d0
        /*01a8*/ 	.word	0x000000ff
        /*01ac*/ 	.word	0x00021038
        /*01b0*/ 	.short	0x0100
        /*01b2*/ 	.byte	0x06
	.zero		1


	//   ....[10]....
        /*01b4*/ 	.word	0x000004e0
        /*01b8*/ 	.word	0x000000ff
        /*01bc*/ 	.word	0x00021018
        /*01c0*/ 	.short	0x0100
        /*01c2*/ 	.byte	0x06
	.zero		1


	//   ....[11]....
        /*01c4*/ 	.word	0x000004f0
        /*01c8*/ 	.word	0x000000ff
        /*01cc*/ 	.word	0x00021040
        /*01d0*/ 	.short	0x0100
        /*01d2*/ 	.byte	0x06
	.zero		1


	//   ....[12]....
        /*01d4*/ 	.word	0x00000500
        /*01d8*/ 	.word	0x000000ff
        /*01dc*/ 	.word	0x00021020
        /*01e0*/ 	.short	0x0100
        /*01e2*/ 	.byte	0x06
	.zero		1


	//   ....[13]....
        /*01e4*/ 	.word	0x00000510
        /*01e8*/ 	.word	0x000000ff
        /*01ec*/ 	.word	0x00021048
        /*01f0*/ 	.short	0x0100
        /*01f2*/ 	.byte	0x06
	.zero		1


	//   ....[14]....
        /*01f4*/ 	.word	0x00000640
        /*01f8*/ 	.word	0x000000ff
        /*01fc*/ 	.word	0x00021070
        /*0200*/ 	.short	0x0100
        /*0202*/ 	.byte	0x06
	.zero		1


	//   ....[15]....
        /*0204*/ 	.word	0x00000650
        /*0208*/ 	.word	0x000000ff
        /*020c*/ 	.word	0x00021080
        /*0210*/ 	.short	0x0100
        /*0212*/ 	.byte	0x06
	.zero		1


	//   ....[16]....
        /*0214*/ 	.word	0x00000660
        /*0218*/ 	.word	0x000000ff
        /*021c*/ 	.word	0x00021078
        /*0220*/ 	.short	0x0100
        /*0222*/ 	.byte	0x06
	.zero		1


	//   ....[17]....
        /*0224*/ 	.word	0x00000670
        /*0228*/ 	.word	0x000000ff
        /*022c*/ 	.word	0x00021088
        /*0230*/ 	.short	0x0100
        /*0232*/ 	.byte	0x06
	.zero		1


	//   ....[18]....
        /*0234*/ 	.word	0x000007b0
        /*0238*/ 	.word	0x000000ff
        /*023c*/ 	.word	0x00021090
        /*0240*/ 	.short	0x0100
        /*0242*/ 	.byte	0x06
	.zero		1


	//   ....[19]....
        /*0244*/ 	.word	0x000007c0
        /*0248*/ 	.word	0x000000ff
        /*024c*/ 	.word	0x00021098
        /*0250*/ 	.short	0x0100
        /*0252*/ 	.byte	0x06
	.zero		1


	//   ....[20]....
        /*0254*/ 	.word	0x000007d0
        /*0258*/ 	.word	0x000000ff
        /*025c*/ 	.word	0x000210a0
        /*0260*/ 	.short	0x0100
        /*0262*/ 	.byte	0x06
	.zero		1


	//   ....[21]....
        /*0264*/ 	.word	0x000007e0
        /*0268*/ 	.word	0x000000ff
        /*026c*/ 	.word	0x000210a8
        /*0270*/ 	.short	0x0100
        /*0272*/ 	.byte	0x06
	.zero		1


	//   ....[22]....
        /*0274*/ 	.word	0x000008e0
        /*0278*/ 	.word	0x000000ff
        /*027c*/ 	.word	0x000210c0
        /*0280*/ 	.short	0x0100
        /*0282*/ 	.byte	0x06
	.zero		1


	//   ....[23]....
        /*0284*/ 	.word	0x000008f0
        /*0288*/ 	.word	0x000000ff
        /*028c*/ 	.word	0x000210d8
        /*0290*/ 	.short	0x0100
        /*0292*/ 	.byte	0x06
	.zero		1


	//   ....[24]....
        /*0294*/ 	.word	0x00000900
        /*0298*/ 	.word	0x000000ff
        /*029c*/ 	.word	0x000210c8
        /*02a0*/ 	.short	0x0100
        /*02a2*/ 	.byte	0x06
	.zero		1


	//   ....[25]....
        /*02a4*/ 	.word	0x00000910
        /*02a8*/ 	.word	0x000000ff
        /*02ac*/ 	.word	0x000210e0
        /*02b0*/ 	.short	0x0100
        /*02b2*/ 	.byte	0x06
	.zero		1


	//   ....[26]....
        /*02b4*/ 	.word	0x00000920
        /*02b8*/ 	.word	0x000000ff
        /*02bc*/ 	.word	0x000210d0
        /*02c0*/ 	.short	0x0100
        /*02c2*/ 	.byte	0x06
	.zero		1


	//   ....[27]....
        /*02c4*/ 	.word	0x00000930
        /*02c8*/ 	.word	0x000000ff
        /*02cc*/ 	.word	0x000210e8
        /*02d0*/ 	.short	0x0100
        /*02d2*/ 	.byte	0x06
	.zero		1


	//   ....[28]....
        /*02d4*/ 	.word	0x00000ed0
        /*02d8*/ 	.word	0x000000ff
        /*02dc*/ 	.word	0x00021050
        /*02e0*/ 	.short	0x010a
        /*02e2*/ 	.byte	0x05
	.zero		1


	//   ....[29]....
        /*02e4*/ 	.word	0x00000f60
        /*02e8*/ 	.word	0x000000ff
        /*02ec*/ 	.word	0x00021000
        /*02f0*/ 	.short	0x010a
        /*02f2*/ 	.byte	0x26
	.zero		1


	//   ....[30]....
        /*02f4*/ 	.word	0x00000fb0
        /*02f8*/ 	.word	0x000000ff
        /*02fc*/ 	.word	0xfffffff8
        /*0300*/ 	.short	0x010a
        /*0302*/ 	.byte	0x13
	.zero		1


	//   ....[31]....
        /*0304*/ 	.word	0x000062e0
        /*0308*/ 	.word	0x00000019
        /*030c*/ 	.word	0x00000000
        /*0310*/ 	.short	0x0101
        /*0312*/ 	.byte	0x11
	.zero		1


	//   ....[32]....
        /*0314*/ 	.word	0x000066f0
        /*0318*/ 	.word	0x000000ff
        /*031c*/ 	.word	0x00021008
        /*0320*/ 	.short	0x010a
        /*0322*/ 	.byte	0x26
	.zero		1


	//   ....[33]....
        /*0324*/ 	.word	0x000076b0
        /*0328*/ 	.word	0x000000ff
        /*032c*/ 	.word	0x00000000
        /*0330*/ 	.short	0x0101
        /*0332*/ 	.byte	0x06
	.zero		1


	//   ....[34]....
        /*0334*/ 	.word	0x00007800
        /*0338*/ 	.word	0x000000ff
        /*033c*/ 	.word	0x00021000
        /*0340*/ 	.short	0x010a
        /*0342*/ 	.byte	0x06
	.zero		1


	//   ....[35]....
        /*0344*/ 	.word	0x0000b4e0
        /*0348*/ 	.word	0x000000ff
        /*034c*/ 	.word	0x00021000
        /*0350*/ 	.short	0x010a
        /*0352*/ 	.byte	0x07
	.zero		1


	//   ....[36]....
        /*0354*/ 	.word	0x0000b900
        /*0358*/ 	.word	0x000000ff
        /*035c*/ 	.word	0x00021000
        /*0360*/ 	.short	0x010a
        /*0362*/ 	.byte	0x07
	.zero		1


	//   ....[37]....
        /*0364*/ 	.word	0x0000c980
        /*0368*/ 	.word	0x000000ff
        /*036c*/ 	.word	0x00000000
        /*0370*/ 	.short	0x0101
        /*0372*/ 	.byte	0x07
	.zero		1


	//   ....[38]....
        /*0374*/ 	.word	0x0000ca30
        /*0378*/ 	.word	0x000000ff
        /*037c*/ 	.word	0x00000000
        /*0380*/ 	.short	0x0101
        /*0382*/ 	.byte	0x07
	.zero		1


	//   ....[39]....
        /*0384*/ 	.word	0x0000cbd0
        /*0388*/ 	.word	0x000000ff
        /*038c*/ 	.word	0x00021000
        /*0390*/ 	.short	0x010a
        /*0392*/ 	.byte	0x06
	.zero		1


	//   ....[40]....
        /*0394*/ 	.word	0x00011c50
        /*0398*/ 	.word	0x000000ff
        /*039c*/ 	.word	0x00021000
        /*03a0*/ 	.short	0x010a
        /*03a2*/ 	.byte	0x07
	.zero		1


	//   ....[41]....
        /*03a4*/ 	.word	0x000120c0
        /*03a8*/ 	.word	0x000000ff
        /*03ac*/ 	.word	0x00021000
        /*03b0*/ 	.short	0x010a
        /*03b2*/ 	.byte	0x07
	.zero		1


	//   ....[42]....
        /*03b4*/ 	.word	0x00013140
        /*03b8*/ 	.word	0x000000ff
        /*03bc*/ 	.word	0x00000000
        /*03c0*/ 	.short	0x0101
        /*03c2*/ 	.byte	0x07
	.zero		1


	//   ....[43]....
        /*03c4*/ 	.word	0x000131f0
        /*03c8*/ 	.word	0x000000ff
        /*03cc*/ 	.word	0x00000000
        /*03d0*/ 	.short	0x0101
        /*03d2*/ 	.byte	0x07
	.zero		1


	//   ....[44]....
        /*03d4*/ 	.word	0x00013840
        /*03d8*/ 	.word	0x000000ff
        /*03dc*/ 	.word	0x00000008
        /*03e0*/ 	.short	0x010a
        /*03e2*/ 	.byte	0x13
	.zero		1


	//   ....[45]....
        /*03e4*/ 	.word	0x000146c0
        /*03e8*/ 	.word	0x00000000
        /*03ec*/ 	.word	0x00021090
        /*03f0*/ 	.short	0x0101
        /*03f2*/ 	.byte	0x26
	.zero		1


	//   ....[46]....
        /*03f4*/ 	.word	0x00014890
        /*03f8*/ 	.word	0x00000004
        /*03fc*/ 	.word	0x00021060
        /*0400*/ 	.short	0x010a
        /*0402*/ 	.byte	0x3f
	.zero		1


	//   ....[47]....
        /*0404*/ 	.word	0x00014ba0
        /*0408*/ 	.word	0x00000005
        /*040c*/ 	.word	0x00021028
        /*0410*/ 	.short	0x010a
        /*0412*/ 	.byte	0x3f
	.zero		1


	//   ....[48]....
        /*0414*/ 	.word	0x00014ec0
        /*0418*/ 	.word	0x00000004
        /*041c*/ 	.word	0x00021060
        /*0420*/ 	.short	0x010a
        /*0422*/ 	.byte	0x3f
	.zero		1


	//   ....[49]....
        /*0424*/ 	.word	0x00015210
        /*0428*/ 	.word	0x00000003
        /*042c*/ 	.word	0x00021028
        /*0430*/ 	.short	0x010a
        /*0432*/ 	.byte	0x3f
	.zero		1


	//   ....[50]....
        /*0434*/ 	.word	0x00015600
        /*0438*/ 	.word	0x00000007
        /*043c*/ 	.word	0x00021028
        /*0440*/ 	.short	0x010a
        /*0442*/ 	.byte	0x3f
	.zero		1


	//   ....[51]....
        /*0444*/ 	.word	0x00015950
        /*0448*/ 	.word	0x00000004
        /*044c*/ 	.word	0x00021028
        /*0450*/ 	.short	0x010a
        /*0452*/ 	.byte	0x3f
	.zero		1


	//   ....[52]....
        /*0454*/ 	.word	0x00015c90
        /*0458*/ 	.word	0x00000005
        /*045c*/ 	.word	0x00021050
        /*0460*/ 	.short	0x010a
        /*0462*/ 	.byte	0x3f
	.zero		1


	//   ....[53]....
        /*0464*/ 	.word	0x00015cf0
        /*0468*/ 	.word	0x00000005
        /*046c*/ 	.word	0x00021000
        /*0470*/ 	.short	0x010a
        /*0472*/ 	.byte	0x3f
	.zero		1


	//   ....[54]....
        /*0474*/ 	.word	0x00015d50
        /*0478*/ 	.word	0x00000005
        /*047c*/ 	.word	0xfffffff8
        /*0480*/ 	.short	0x010a
        /*0482*/ 	.byte	0x3f
	.zero		1


	//   ....[55]....
        /*0484*/ 	.word	0x00015db0
        /*0488*/ 	.word	0x0000000d
        /*048c*/ 	.word	0x00021008
        /*0490*/ 	.short	0x010a
        /*0492*/ 	.byte	0x3f
	.zero		1


	//   ....[56]....
        /*0494*/ 	.word	0x00015e10
        /*0498*/ 	.word	0x0000000b
        /*049c*/ 	.word	0x00021000
        /*04a0*/ 	.short	0x010a
        /*04a2*/ 	.byte	0x3f
	.zero		1


	//   ....[57]....
        /*04a4*/ 	.word	0x00015e70
        /*04a8*/ 	.word	0x00000009
        /*04ac*/ 	.word	0x00021000
        /*04b0*/ 	.short	0x010a
        /*04b2*/ 	.byte	0x3f
	.zero		1


	//   ....[58]....
        /*04b4*/ 	.word	0x00015ed0
        /*04b8*/ 	.word	0x0000000b
        /*04bc*/ 	.word	0x00021000
        /*04c0*/ 	.short	0x010a
        /*04c2*/ 	.byte	0x3f
	.zero		1


	//   ....[59]....
        /*04c4*/ 	.word	0x00015f30
        /*04c8*/ 	.word	0x00000008
        /*04cc*/ 	.word	0x00021000
        /*04d0*/ 	.short	0x010a
        /*04d2*/ 	.byte	0x3f
	.zero		1


	//   ....[60]....
        /*04d4*/ 	.word	0x00015f90
        /*04d8*/ 	.word	0x00000003
        /*04dc*/ 	.word	0x00000008
        /*04e0*/ 	.short	0x010a
        /*04e2*/ 	.byte	0x3f
	.zero		1


	//   ....[61]....
        /*04e4*/ 	.word	0x00015fe0
        /*04e8*/ 	.word	0x00000004
        /*04ec*/ 	.word	0x00021060
        /*04f0*/ 	.short	0x010a
        /*04f2*/ 	.byte	0x3f
	.zero		1


	//   ....[62]....
        /*04f4*/ 	.word	0x00016030
        /*04f8*/ 	.word	0x00000005
        /*04fc*/ 	.word	0x00021028
        /*0500*/ 	.short	0x010a
        /*0502*/ 	.byte	0x3f
	.zero		1


	//   ....[63]....
        /*0504*/ 	.word	0x00016080
        /*0508*/ 	.word	0x00000004
        /*050c*/ 	.word	0x00021060
        /*0510*/ 	.short	0x010a
        /*0512*/ 	.byte	0x3f
	.zero		1


	//   ....[64]....
        /*0514*/ 	.word	0x000160d0
        /*0518*/ 	.word	0x00000003
        /*051c*/ 	.word	0x00021028
        /*0520*/ 	.short	0x010a
        /*0522*/ 	.byte	0x3f
	.zero		1


	//   ....[65]....
        /*0524*/ 	.word	0x00016120
        /*0528*/ 	.word	0x00000007
        /*052c*/ 	.word	0x00021028
        /*0530*/ 	.short	0x010a
        /*0532*/ 	.byte	0x3f
	.zero		1


	//   ....[66]....
        /*0534*/ 	.word	0x00016170
        /*0538*/ 	.word	0x00000004
        /*053c*/ 	.word	0x00021028
        /*0540*/ 	.short	0x010a
        /*0542*/ 	.byte	0x3f
	.zero		1


	//----- nvinfo : EIATTR_NUM_MBARRIERS
	.align		4
.L_38:
        /*0544*/ 	.byte	0x03, 0x38
        /*0546*/ 	.short	0x001c


	//----- nvinfo : EIATTR_EXIT_INSTR_OFFSETS
	.align		4
        /*0548*/ 	.byte	0x04, 0x1c
        /*054a*/ 	.short	(.L_40 - .L_39)


	//   ....[0]....
.L_39:
        /*054c*/ 	.word	0x000009d0


	//   ....[1]....
        /*0550*/ 	.word	0x000146d0


	//   ....[2]....
        /*0554*/ 	.word	0x00014710


	//   ....[3]....
        /*0558*/ 	.word	0x00015500


	//   ....[4]....
        /*055c*/ 	.word	0x00015c70


	//----- nvinfo : EIATTR_MAX_THREADS
	.align		4
.L_40:
        /*0560*/ 	.byte	0x04, 0x05
        /*0562*/ 	.short	(.L_42 - .L_41)
.L_41:
        /*0564*/ 	.word	0x00000180
        /*0568*/ 	.word	0x00000001
        /*056c*/ 	.word	0x00000001


	//----- nvinfo : EIATTR_CRS_STACK_SIZE
	.align		4
.L_42:
        /*0570*/ 	.byte	0x04, 0x1e
        /*0572*/ 	.short	(.L_44 - .L_43)
.L_43:
        /*0574*/ 	.word	0x00000000


	//----- nvinfo : EIATTR_CBANK_PARAM_SIZE
	.align		4
.L_44:
        /*0578*/ 	.byte	0x03, 0x19
        /*057a*/ 	.short	0x0870


	//----- nvinfo : EIATTR_PARAM_CBANK
	.align		4
        /*057c*/ 	.byte	0x04, 0x0a
        /*057e*/ 	.short	(.L_46 - .L_45)
	.align		4
.L_45:
        /*0580*/ 	.word	index@(.nv.constant0._ZN7cutlass13device_kernelINS_4fmha6kernel28FmhaKernelTmaWarpSpecializedINS1_10collective30FmhaMainloopTmaWarpSpecializedINS_10bfloat16_tEffN4cute5tupleIJNS7_1CILi128EEENS9_ILi256EEENS9_ILi48EEEEEENS8_IJiNS9_ILi1EEENS8_IJiiEEEEEESG_SG_NS4_12CausalFusionEJEEENS4_15FmhaFwdEpilogueIS6_fNS8_IJNS9_ILi64EEESC_SB_EEEEENS2_23IndividualTileSchedulerEJEEEEEvNT_6ParamsE)
        /*0584*/ 	.short	0x0210
        /*0586*/ 	.short	0x0870


	//----- nvinfo : EIATTR_SW_WAR
	.align		4
.L_46:
        /*0588*/ 	.byte	0x04, 0x36
        /*058a*/ 	.short	(.L_48 - .L_47)
.L_47:
        /*058c*/ 	.word	0x00000008
.L_48:


//--------------------- .nv.callgraph             --------------------------
	.section	.nv.callgraph,"",@"SHT_CUDA_CALLGRAPH"
	.align	4
	.sectionentsize	8
	.align		4
        /*0000*/ 	.word	0x00000000
	.align		4
        /*0004*/ 	.word	0xffffffff
	.align		4
        /*0008*/ 	.word	index@(_ZN7cutlass13device_kernelINS_4fmha6kernel28FmhaKernelTmaWarpSpecializedINS1_10collective30FmhaMainloopTmaWarpSpecializedINS_10bfloat16_tEffN4cute5tupleIJNS7_1CILi128EEENS9_ILi256EEENS9_ILi48EEEEEENS8_IJiNS9_ILi1EEENS8_IJiiEEEEEESG_SG_NS4_12CausalFusionEJEEENS4_15FmhaFwdEpilogueIS6_fNS8_IJNS9_ILi64EEESC_SB_EEEEENS2_23IndividualTileSchedulerEJEEEEEvNT_6ParamsE)
	.align		4
        /*000c*/ 	.word	index@(__assertfail)
	.align		4
        /*0010*/ 	.word	0x00000000
	.align		4
        /*0014*/ 	.word	0xfffffffe
	.align		4
        /*0018*/ 	.word	0x00000000
	.align		4
        /*001c*/ 	.word	0xfffffffd
	.align		4
        /*0020*/ 	.word	0x00000000
	.align		4
        /*0024*/ 	.word	0xfffffffc


//--------------------- .nv.constant4             --------------------------
	.section	.nv.constant4,"a",@progbits
	.align	8
	.align		8
.nv.constant4:
        /*0000*/ 	.dword	__assertfail
	.align		8
        /*0008*/ 	.dword	__unnamed_1
	.align		8
        /*0010*/ 	.dword	__unnamed_2
	.align		8
        /*0018*/ 	.dword	_ZN39_INTERNAL_f44602af_4_k_cu_70e071a5_29194cuda3std3__45__cpo5beginE
	.align		8
        /*0020*/ 	.dword	_ZN39_INTERNAL_f44602af_4_k_cu_70e071a5_29194cuda3std3__45__cpo3endE
	.align		8
        /*0028*/ 	.dword	_ZN39_INTERNAL_f44602af_4_k_cu_70e071a5_29194cuda3std3__45__cpo6cbeginE
	.align		8
        /*0030*/ 	.dword	_ZN39_INTERNAL_f44602af_4_k_cu_70e071a5_29194cuda3std3__45__cpo4cendE
	.align		8
        /*0038*/ 	.dword	_ZN39_INTERNAL_f44602af_4_k_cu_70e071a5_29194cuda3std3__441_GLOBAL__N__f44602af_4_k_cu_70e071a5_29196ignoreE
	.align		8
        /*0040*/ 	.dword	_ZN39_INTERNAL_f44602af_4_k_cu_70e071a5_29194cuda3std3__419piecewise_constructE
	.align		8
        /*0048*/ 	.dword	_ZN39_INTERNAL_f44602af_4_k_cu_70e071a5_29194cuda3std3__48in_placeE
	.align		8
        /*0050*/ 	.dword	_ZN39_INTERNAL_f44602af_4_k_cu_70e071a5_29194cuda3std6ranges3__45__cpo4swapE
	.align		8
        /*0058*/ 	.dword	_ZN39_INTERNAL_f44602af_4_k_cu_70e071a5_29194cuda3std6ranges3__45__cpo9iter_moveE
	.align		8
        /*0060*/ 	.dword	_ZN39_INTERNAL_f44602af_4_k_cu_70e071a5_29194cute7productE
	.align		8
        /*0068*/ 	.dword	_ZN39_INTERNAL_f44602af_4_k_cu_70e071a5_29194cute1_E
	.align		8
        /*0070*/ 	.dword	$str$24
	.align		8
        /*0078*/ 	.dword	$str$25


//--------------------- .text._ZN7cutlass13device_kernelINS_4fmha6kernel28FmhaKernelTmaWarpSpecializedINS1_10collective30FmhaMainloopTmaWarpSpecializedINS_10bfloat16_tEffN4cute5tupleIJNS7_1CILi128EEENS9_ILi256EEENS9_ILi48EEEEEENS8_IJiNS9_ILi1EEENS8_IJiiEEEEEESG_SG_NS4_12CausalFusionEJEEENS4_15FmhaFwdEpilogueIS6_fNS8_IJNS9_ILi64EEESC_SB_EEEEENS2_23IndividualTileSchedulerEJEEEEEvNT_6ParamsE --------------------------
	.section	.text._ZN7cutlass13device_kernelINS_4fmha6kernel28FmhaKernelTmaWarpSpecializedINS1_10collective30FmhaMainloopTmaWarpSpecializedINS_10bfloat16_tEffN4cute5tupleIJNS7_1CILi128EEENS9_ILi256EEENS9_ILi48EEEEEENS8_IJiNS9_ILi1EEENS8_IJiiEEEEEESG_SG_NS4_12CausalFusionEJEEENS4_15FmhaFwdEpilogueIS6_fNS8_IJNS9_ILi64EEESC_SB_EEEEENS2_23IndividualTileSchedulerEJEEEEEvNT_6ParamsE,"ax",@progbits
	.align	128
.text._ZN7cutlass13device_kernelINS_4fmha6kernel28FmhaKernelTmaWarpSpecializedINS1_10collective30FmhaMainloopTmaWarpSpecializedINS_10bfloat16_tEffN4cute5tupleIJNS7_1CILi128EEENS9_ILi256EEENS9_ILi48EEEEEENS8_IJiNS9_ILi1EEENS8_IJiiEEEEEESG_SG_NS4_12CausalFusionEJEEENS4_15FmhaFwdEpilogueIS6_fNS8_IJNS9_ILi64EEESC_SB_EEEEENS2_23IndividualTileSchedulerEJEEEEEvNT_6ParamsE:
        .type           _ZN7cutlass13device_kernelINS_4fmha6kernel28FmhaKernelTmaWarpSpecializedINS1_10collective30FmhaMainloopTmaWarpSpecializedINS_10bfloat16_tEffN4cute5tupleIJNS7_1CILi128EEENS9_ILi256EEENS9_ILi48EEEEEENS8_IJiNS9_ILi1EEENS8_IJiiEEEEEESG_SG_NS4_12CausalFusionEJEEENS4_15FmhaFwdEpilogueIS6_fNS8_IJNS9_ILi64EEESC_SB_EEEEENS2_23IndividualTileSchedulerEJEEEEEvNT_6ParamsE,@function
        .size           _ZN7cutlass13device_kernelINS_4fmha6kernel28FmhaKernelTmaWarpSpecializedINS1_10collective30FmhaMainloopTmaWarpSpecializedINS_10bfloat16_tEffN4cute5tupleIJNS7_1CILi128EEENS9_ILi256EEENS9_ILi48EEEEEENS8_IJiNS9_ILi1EEENS8_IJiiEEEEEESG_SG_NS4_12CausalFusionEJEEENS4_15FmhaFwdEpilogueIS6_fNS8_IJNS9_ILi64EEESC_SB_EEEEENS2_23IndividualTileSchedulerEJEEEEEvNT_6ParamsE,(.L_x_121 - _ZN7cutlass13device_kernelINS_4fmha6kernel28FmhaKernelTmaWarpSpecializedINS1_10collective30FmhaMainloopTmaWarpSpecializedINS_10bfloat16_tEffN4cute5tupleIJNS7_1CILi128EEENS9_ILi256EEENS9_ILi48EEEEEENS8_IJiNS9_ILi1EEENS8_IJiiEEEEEESG_SG_NS4_12CausalFusionEJEEENS4_15FmhaFwdEpilogueIS6_fNS8_IJNS9_ILi64EEESC_SB_EEEEENS2_23IndividualTileSchedulerEJEEEEEvNT_6ParamsE)
        .other          _ZN7cutlass13device_kernelINS_4fmha6kernel28FmhaKernelTmaWarpSpecializedINS1_10collective30FmhaMainloopTmaWarpSpecializedINS_10bfloat16_tEffN4cute5tupleIJNS7_1CILi128EEENS9_ILi256EEENS9_ILi48EEEEEENS8_IJiNS9_ILi1EEENS8_IJiiEEEEEESG_SG_NS4_12CausalFusionEJEEENS4_15FmhaFwdEpilogueIS6_fNS8_IJNS9_ILi64EEESC_SB_EEEEENS2_23IndividualTileSchedulerEJEEEEEvNT_6ParamsE,@"STO_CUDA_ENTRY STV_DEFAULT"
_ZN7cutlass13device_kernelINS_4fmha6kernel28FmhaKernelTmaWarpSpecializedINS1_10collective30FmhaMainloopTmaWarpSpecializedINS_10bfloat16_tEffN4cute5tupleIJNS7_1CILi128EEENS9_ILi256EEENS9_ILi48EEEEEENS8_IJiNS9_ILi1EEENS8_IJiiEEEEEESG_SG_NS4_12CausalFusionEJEEENS4_15FmhaFwdEpilogueIS6_fNS8_IJNS9_ILi64EEESC_SB_EEEEENS2_23IndividualTileSchedulerEJEEEEEvNT_6ParamsE:
[----:B------:R-:W1:Y:S01]  /*0000*/  LDC R1, c[0x0][0x28] ;  /* 0x00000a00ff017b82 */ /* 0x000e620000000800 */
[----:B------:R-:W2:Y:S01]  /*0010*/  S2R R0, SR_TID.X ;  /* 0x0000000000007919 */ /* 0x000ea20000002100 */
[----:B------:R-:W-:Y:S01]  /*0020*/  ELECT P1, URZ, PT ;  /* 0x00000000003f782f */ /* 0x000fe20003820000 */
[----:B------:R-:W-:Y:S01]  /*0030*/  BSSY B0, `(.L_x_0) ;  /* 0x0000017000007945 */ /* 0x000fe20003800000 */
[----:B--2---:R-:W-:-:S05]  /*0040*/  SHF.R.U32.HI R2, RZ, 0x5, R0 ;  /* 0x00000005ff027819 */ /* 0x004fca0000011600 */
[----:B------:R-:W2:Y:S02]  /*0050*/  SHFL.IDX PT, R3, R2, RZ, 0x1f ;  /* 0x00001fff02037589 */ /* 0x000ea400000e0000 */
[----:B--2---:R-:W-:Y:S02]  /*0060*/  R2UR UR4, R3 ;  /* 0x00000000030472ca */ /* 0x004fe400000e0000 */
[----:B------:R-:W-:-:S06]  /*0070*/  SHF.R.U32.HI R3, RZ, 0x7, R0 ;  /* 0x00000007ff037819 */ /* 0x000fcc0000011600 */
[----:B------:R-:W2:Y:S05]  /*0080*/  SHFL.IDX PT, R3, R3, RZ, 0x1f ;  /* 0x00001fff03037589 */ /* 0x000eaa00000e0000 */
[----:B------:R-:W-:Y:S02]  /*0090*/  USHF.R.S32.HI UR5, URZ, 0x1f, UR4 ;  /* 0x0000001f3f057899 */ /* 0x000fe40008011404 */
[----:B------:R-:W-:Y:S02]  /*00a0*/  ISETP.NE.OR P0, PT, RZ, UR4, !P1 ;  /* 0x00000004ff007c0c */ /* 0x000fe4000cf05670 */
[----:B------:R-:W-:-:S04]  /*00b0*/  ULEA.HI UR5, UR5, UR4, URZ, 0x2 ;  /* 0x0000000405057291 */ /* 0x000fc8000f8f103f */
[----:B------:R-:W-:-:S04]  /*00c0*/  ULOP3.LUT UR5, UR5, 0xfffffffc, URZ, 0xc0, !UPT ;  /* 0xfffffffc05057892 */ /* 0x000fc8000f8ec03f */
[----:B------:R-:W-:-:S03]  /*00d0*/  UIADD3 UR4, UR4, -UR5, URZ ;  /* 0x8000000504047290 */ /* 0x000fc6000fffe03f */
[----:B-1----:R-:W-:Y:S09]  /*00e0*/  @P0 BRA `(.L_x_1) ;  /* 0x00000000002c0947 */ /* 0x002ff20003800000 */
[----:B------:R-:W-:Y:S02]  /*00f0*/  ULDC.64 UR6, c[0x0][0x198] ;  /* 0x0000660000067ab9 */ /* 0x000fe40000000a00 */
[----:B------:R-:W-:Y:S02]  /*0100*/  UIADD3 UR8, UP0, UR6, 0xf0, URZ ;  /* 0x000000f006087890 */ /* 0x000fe4000ff1e03f */
[----:B------:R-:W-:Y:S02]  /*0110*/  UIADD3 UR10, UP1, UR6, 0x1f0, URZ ;  /* 0x000001f0060a7890 */ /* 0x000fe4000ff3e03f */
[----:B------:R-:W-:Y:S02]  /*0120*/  UIADD3 UR6, UP2, UR6, 0x2f0, URZ ;  /* 0x000002f006067890 */ /* 0x000fe4000ff5e03f */
[----:B------:R-:W-:Y:S02]  /*0130*/  UIADD3.X UR9, URZ, UR7, URZ, UP0, !UPT ;  /* 0x000000073f097290 */ /* 0x000fe400087fe43f */
[----:B------:R-:W-:-:S02]  /*0140*/  UIADD3.X UR11, URZ, UR7, URZ, UP1, !UPT ;  /* 0x000000073f0b7290 */ /* 0x000fc40008ffe43f */
[----:B------:R-:W-:-:S05]  /*0150*/  UIADD3.X UR7, URZ, UR7, URZ, UP2, !UPT ;  /* 0x000000073f077290 */ /* 0x000fca00097fe43f */
[----:B------:R1:W-:Y:S02]  /*0160*/  UTMACCTL.PF [UR8] ;  /* 0x00000000080079b9 */ /* 0x0003e40008040000 */
[----:B------:R1:W-:Y:S02]  /*0170*/  UTMACCTL.PF [UR10] ;  /* 0x000000000a0079b9 */ /* 0x0003e40008040000 */
[----:B------:R1:W-:Y:S02]  /*0180*/  UTMACCTL.PF [UR6] ;  /* 0x00000000060079b9 */ /* 0x0003e40008040000 */
[----:B-1----:R-:W-:Y:S01]  /*0190*/  NOP ;  /* 0x0000000000007918 */ /* 0x002fe20000000000 */
.L_x_1:
[----:B------:R-:W-:Y:S05]  /*01a0*/  BSYNC B0 ;  /* 0x0000000000007941 */ /* 0x000fea0003800000 */
.L_x_0:
[----:B------:R-:W1:Y:S01]  /*01b0*/  SHFL.IDX PT, R4, R2, RZ, 0x1f ;  /* 0x00001fff02047589 */ /* 0x000e6200000e0000 */
[----:B--2---:R-:W-:Y:S01]  /*01c0*/  R2UR UR36, R3 ;  /* 0x00000000032472ca */ /* 0x004fe200000e0000 */
[----:B------:R-:W-:-:S12]  /*01d0*/  UISETP.NE.AND UP0, UPT, UR4, 0x1, UPT ;  /* 0x000000010400788c */ /* 0x000fd8000bf05270 */
[----:B------:R-:W-:Y:S02]  /*01e0*/  UIADD3 UR7, UR36, -0x1, URZ ;  /* 0xffffffff24077890 */ /* 0x000fe4000fffe03f */
[----:B------:R-:W-:Y:S02]  /*01f0*/  UISETP.EQ.AND UP2, UPT, UR36, URZ, !UP0 ;  /* 0x0000003f2400728c */ /* 0x000fe4000c742270 */
[----:B------:R-:W-:Y:S02]  /*0200*/  UISETP.GE.U32.AND UP1, UPT, UR7, 0x4, UPT ;  /* 0x000000040700788c */ /* 0x000fe4000bf26070 */
[----:B------:R-:W-:Y:S01]  /*0210*/  USEL UR5, URZ, 0x1, !UP2 ;  /* 0x000000013f057887 */ /* 0x000fe2000d000000 */
[----:B-1----:R-:W-:-:S03]  /*0220*/  ISETP.NE.AND P0, PT, R4, RZ, PT ;  /* 0x000000ff0400720c */ /* 0x002fc60003f05270 */
[----:B------:R-:W-:-:S10]  /*0230*/  USEL UR5, UR5, 0x2, UP1 ;  /* 0x0000000205057887 */ /* 0x000fd40008800000 */
[----:B------:R-:W-:Y:S05]  /*0240*/  @P0 BRA `(.L_x_2) ;  /* 0x0000000000480947 */ /* 0x000fea0003800000 */
[----:B------:R-:W1:Y:S01]  /*0250*/  S2UR UR8, SR_CgaCtaId ;  /* 0x00000000000879c3 */ /* 0x000e620000008800 */
[----:B------:R-:W-:Y:S01]  /*0260*/  UMOV UR6, 0x400 ;  /* 0x0000040000067882 */ /* 0x000fe20000000000 */
[----:B------:R-:W-:Y:S01]  /*0270*/  UMOV UR9, 0x1 ;  /* 0x0000000100097882 */ /* 0x000fe20000000000 */
[----:B------:R-:W-:Y:S01]  /*0280*/  UMOV UR10, 0x80 ;  /* 0x00000080000a7882 */ /* 0x000fe20000000000 */
[----:B------:R-:W-:Y:S01]  /*0290*/  ELECT P0, URZ, PT ;  /* 0x00000000003f782f */ /* 0x000fe20003800000 */
[----:B------:R-:W-:-:S04]  /*02a0*/  UIADD3 UR10, -UR10, 0x100000, URZ ;  /* 0x001000000a0a7890 */ /* 0x000fc8000fffe13f */
[----:B------:R-:W-:Y:S02]  /*02b0*/  USHF.L.U32 UR11, UR10, 0xb, URZ ;  /* 0x0000000b0a0b7899 */ /* 0x000fe4000800063f */
[----:B------:R-:W-:Y:S02]  /*02c0*/  USHF.L.U32 UR10, UR10, 0x1, URZ ;  /* 0x000000010a0a7899 */ /* 0x000fe4000800063f */
[----:B-1----:R-:W-:Y:S02]  /*02d0*/  ULEA UR6, UR8, UR6, 0x18 ;  /* 0x0000000608067291 */ /* 0x002fe4000f8ec03f */
[----:B------:R-:W-:-:S04]  /*02e0*/  UIADD3 UR8, -UR9, 0x100000, URZ ;  /* 0x0010000009087890 */ /* 0x000fc8000fffe13f */
[----:B------:R-:W-:Y:S02]  /*02f0*/  USHF.L.U32 UR9, UR8, 0xb, URZ ;  /* 0x0000000b08097899 */ /* 0x000fe4000800063f */
[----:B------:R-:W-:Y:S01]  /*0300*/  USHF.L.U32 UR8, UR8, 0x1, URZ ;  /* 0x0000000108087899 */ /* 0x000fe2000800063f */
[----:B------:R-:W1:Y:S11]  /*0310*/  FENCE.VIEW.ASYNC.S ;  /* 0x00000000000073c6 */ /* 0x000e760000000000 */
[----:B-1----:R1:W2:Y:S01]  /*0320*/  SYNCS.EXCH.64 URZ, [UR6+0x21050], UR8 ;  /* 0x02105008063f75b2 */ /* 0x0022a20008000100 */
[----:B------:R1:W3:Y:S01]  /*0330*/  SYNCS.EXCH.64 URZ, [UR6+0x21060], UR10 ;  /* 0x0210600a063f75b2 */ /* 0x0002e20008000100 */
[----:B------:R1:W4:Y:S01]  /*0340*/  SYNCS.EXCH.64 URZ, [UR6+0x21058], UR8 ;  /* 0x02105808063f75b2 */ /* 0x0003220008000100 */
[----:B------:R1:W1:Y:S01]  /*0350*/  SYNCS.EXCH.64 URZ, [UR6+0x21068], UR10 ;  /* 0x0210680a063f75b2 */ /* 0x0002620008000100 */
[----:B------:R-:W-:Y:S01]  /*0360*/  NOP ;  /* 0x0000000000007918 */ /* 0x000fe20000000000 */
.L_x_2:
[----:B------:R-:W5:Y:S01]  /*0370*/  SHFL.IDX PT, R3, R2, RZ, 0x1f ;  /* 0x00001fff02037589 */ /* 0x000f6200000e0000 */
[----:B------:R-:W-:Y:S01]  /*0380*/  NOP ;  /* 0x0000000000007918 */ /* 0x000fe20000000000 */
[----:B-----5:R-:W-:-:S13]  /*0390*/  ISETP.NE.AND P0, PT, R3, RZ, PT ;  /* 0x000000ff0300720c */ /* 0x020fda0003f05270 */
[----:B------:R-:W-:Y:S05]  /*03a0*/  @P0 BRA `(.L_x_3) ;  /* 0x0000000000600947 */ /* 0x000fea0003800000 */
[----:B-1----:R-:W1:Y:S01]  /*03b0*/  S2UR UR8, SR_CgaCtaId ;  /* 0x00000000000879c3 */ /* 0x002e620000008800 */
[----:B------:R-:W-:Y:S01]  /*03c0*/  UMOV UR6, 0x400 ;  /* 0x0000040000067882 */ /* 0x000fe20000000000 */
[----:B------:R-:W-:Y:S01]  /*03d0*/  UMOV UR10, 0x1 ;  /* 0x00000001000a7882 */ /* 0x000fe20000000000 */
[----:B------:R-:W-:Y:S01]  /*03e0*/  UMOV UR9, 0x100 ;  /* 0x0000010000097882 */ /* 0x000fe20000000000 */
[----:B------:R-:W-:-:S04]  /*03f0*/  UIADD3 UR10, -UR10, 0x100000, URZ ;  /* 0x001000000a0a7890 */ /* 0x000fc8000fffe13f */
[----:B------:R-:W-:Y:S02]  /*0400*/  USHF.L.U32 UR11, UR10, 0xb, URZ ;  /* 0x0000000b0a0b7899 */ /* 0x000fe4000800063f */
[----:B------:R-:W-:Y:S01]  /*0410*/  USHF.L.U32 UR10, UR10, 0x1, URZ ;  /* 0x000000010a0a7899 */ /* 0x000fe2000800063f */
[----:B------:R-:W-:Y:S01]  /*0420*/  ELECT P0, URZ, PT ;  /* 0x00000000003f782f */ /* 0x000fe20003800000 */
[----:B-1----:R-:W-:Y:S02]  /*0430*/  ULEA UR6, UR8, UR6, 0x18 ;  /* 0x0000000608067291 */ /* 0x002fe4000f8ec03f */
[----:B------:R-:W-:-:S04]  /*0440*/  UIADD3 UR8, -UR9, 0x100000, URZ ;  /* 0x0010000009087890 */ /* 0x000fc8000fffe13f */
[----:B------:R-:W-:Y:S02]  /*0450*/  USHF.L.U32 UR9, UR8, 0xb, URZ ;  /* 0x0000000b08097899 */ /* 0x000fe4000800063f */
[----:B------:R-:W-:Y:S01]  /*0460*/  USHF.L.U32 UR8, UR8, 0x1, URZ ;  /* 0x0000000108087899 */ /* 0x000fe2000800063f */
[----:B------:R-:W1:Y:S03]  /*0470*/  FENCE.VIEW.ASYNC.S ;  /* 0x00000000000073c6 */ /* 0x000e660000000000 */
[----:B-1----:R1:W1:Y:S08]  /*0480*/  SYNCS.EXCH.64 URZ, [UR6+0x21000], UR10 ;  /* 0x0210000a063f75b2 */ /* 0x0022700008000100 */
[----:B------:R1:W1:Y:S01]  /*0490*/  SYNCS.EXCH.64 URZ, [UR6+0x21028], UR8 ;  /* 0x02102808063f75b2 */ /* 0x0002620008000100 */
        /* <DEDUP_REMOVED lines=8> */
[----:B------:R-:W-:Y:S01]  /*0520*/  NOP ;  /* 0x0000000000007918 */ /* 0x000fe20000000000 */
.L_x_3:
        /* <DEDUP_REMOVED lines=21> */
[----:B------:R-:W-:Y:S01]  /*0680*/  NOP ;  /* 0x0000000000007918 */ /* 0x000fe20000000000 */
.L_x_4:
[----:B------:R-:W5:Y:S01]  /*0690*/  SHFL.IDX PT, R3, R2, RZ, 0x1f ;  /* 0x00001fff02037589 */ /* 0x000f6200000e0000 */
[----:B------:R-:W-:Y:S01]  /*06a0*/  ELECT P0, URZ, PT ;  /* 0x00000000003f782f */ /* 0x000fe20003800000 */
[----:B------:R-:W-:Y:S01]  /*06b0*/  NOP ;  /* 0x0000000000007918 */ /* 0x000fe20000000000 */
[----:B-1----:R-:W-:Y:S02]  /*06c0*/  UMOV UR8, 0x80 ;  /* 0x0000008000087882 */ /* 0x002fe40000000000 */
[C---:B-----5:R-:W-:Y:S02]  /*06d0*/  ISETP.NE.OR P0, PT, R3.reuse, RZ, !P0 ;  /* 0x000000ff0300720c */ /* 0x060fe40004705670 */
[----:B------:R-:W-:-:S11]  /*06e0*/  ISETP.NE.AND P2, PT, R3, RZ, PT ;  /* 0x000000ff0300720c */ /* 0x000fd60003f45270 */
[----:B------:R-:W-:Y:S01]  /*06f0*/  VOTEU.ALL UP2, P0 ;  /* 0x00000000003f7886 */ /* 0x000fe20000040000 */
[----:B------:R-:W-:Y:S01]  /*0700*/  VOTEU.ALL UP3, P0 ;  /* 0x00000000003f7886 */ /* 0x000fe20000060000 */
[----:B------:R-:W-:Y:S01]  /*0710*/  VOTEU.ALL UP4, P0 ;  /* 0x00000000003f7886 */ /* 0x000fe20000080000 */
[----:B------:R-:W-:Y:S02]  /*0720*/  VOTEU.ALL UP5, P0 ;  /* 0x00000000003f7886 */ /* 0x000fe400000a0000 */
[----:B------:R-:W1:Y:S01]  /*0730*/  @!UP2 S2UR UR10, SR_CgaCtaId ;  /* 0x00000000000aa9c3 */ /* 0x000e620000008800 */
[----:B------:R-:W-:Y:S01]  /*0740*/  @!UP2 UMOV UR6, 0x400 ;  /* 0x000004000006a882 */ /* 0x000fe20000000000 */
[----:B------:R-:W-:-:S04]  /*0750*/  @!UP2 UIADD3 UR8, -UR8, 0x100000, URZ ;  /* 0x001000000808a890 */ /* 0x000fc8000fffe13f */
[----:B------:R-:W-:Y:S02]  /*0760*/  @!UP2 USHF.L.U32 UR9, UR8, 0xb, URZ ;  /* 0x0000000b0809a899 */ /* 0x000fe4000800063f */
[----:B------:R-:W-:Y:S02]  /*0770*/  @!UP2 USHF.L.U32 UR8, UR8, 0x1, URZ ;  /* 0x000000010808a899 */ /* 0x000fe4000800063f */
[----:B-1----:R-:W-:Y:S01]  /*0780*/  @!UP2 ULEA UR6, UR10, UR6, 0x18 ;  /* 0x000000060a06a291 */ /* 0x002fe2000f8ec03f */
[----:B------:R-:W-:Y:S01]  /*0790*/  VOTEU.ALL UP2, P0 ;  /* 0x00000000003f7886 */ /* 0x000fe20000040000 */
[----:B------:R-:W1:Y:S10]  /*07a0*/  FENCE.VIEW.ASYNC.S ;  /* 0x00000000000073c6 */ /* 0x000e740000000000 */
[----:B-1----:R1:W1:Y:S01]  /*07b0*/  @!UP2 SYNCS.EXCH.64 URZ, [UR6+0x21090], UR8 ;  /* 0x02109008063fa5b2 */ /* 0x0022620008000100 */
[----:B------:R1:W1:Y:S01]  /*07c0*/  @!UP3 SYNCS.EXCH.64 URZ, [UR6+0x21098], UR8 ;  /* 0x02109808063fb5b2 */ /* 0x0002620008000100 */
[----:B------:R1:W1:Y:S01]  /*07d0*/  @!UP4 SYNCS.EXCH.64 URZ, [UR6+0x210a0], UR8 ;  /* 0x0210a008063fc5b2 */ /* 0x0002620008000100 */
[----:B------:R1:W1:Y:S01]  /*07e0*/  @!UP5 SYNCS.EXCH.64 URZ, [UR6+0x210a8], UR8 ;  /* 0x0210a808063fd5b2 */ /* 0x0002620008000100 */
[----:B------:R-:W-:Y:S01]  /*07f0*/  NOP ;  /* 0x0000000000007918 */ /* 0x000fe20000000000 */
[----:B------:R-:W-:Y:S05]  /*0800*/  @P2 BRA `(.L_x_5) ;  /* 0x0000000000502947 */ /* 0x000fea0003800000 */
[----:B-1----:R-:W1:Y:S01]  /*0810*/  S2UR UR8, SR_CgaCtaId ;  /* 0x00000000000879c3 */ /* 0x002e620000008800 */
        /* <DEDUP_REMOVED lines=12> */
[----:B-1----:R1:W1:Y:S01]  /*08e0*/  SYNCS.EXCH.64 URZ, [UR6+0x210c0], UR8 ;  /* 0x0210c008063f75b2 */ /* 0x0022620008000100 */
[----:B------:R1:W1:Y:S01]  /*08f0*/  SYNCS.EXCH.64 URZ, [UR6+0x210d8], UR10 ;  /* 0x0210d80a063f75b2 */ /* 0x0002620008000100 */
[----:B------:R1:W1:Y:S01]  /*0900*/  SYNCS.EXCH.64 URZ, [UR6+0x210c8], UR8 ;  /* 0x0210c808063f75b2 */ /* 0x0002620008000100 */
[----:B------:R1:W1:Y:S01]  /*0910*/  SYNCS.EXCH.64 URZ, [UR6+0x210e0], UR10 ;  /* 0x0210e00a063f75b2 */ /* 0x0002620008000100 */
[----:B------:R1:W1:Y:S01]  /*0920*/  SYNCS.EXCH.64 URZ, [UR6+0x210d0], UR8 ;  /* 0x0210d008063f75b2 */ /* 0x0002620008000100 */
[----:B------:R1:W1:Y:S01]  /*0930*/  SYNCS.EXCH.64 URZ, [UR6+0x210e8], UR10 ;  /* 0x0210e80a063f75b2 */ /* 0x0002620008000100 */
[----:B------:R-:W-:Y:S01]  /*0940*/  NOP ;  /* 0x0000000000007918 */ /* 0x000fe20000000000 */
.L_x_5:
[----:B------:R-:W-:Y:S01]  /*0950*/  ISETP.NE.AND P0, PT, RZ, UR36, PT ;  /* 0x00000024ff007c0c */ /* 0x000fe2000bf05270 */
[----:B------:R-:W-:Y:S01]  /*0960*/  NOP ;  /* 0x0000000000007918 */ /* 0x000fe20000000000 */
[----:B------:R-:W-:Y:S01]  /*0970*/  MOV R2, UR4 ;  /* 0x0000000400027c02 */ /* 0x000fe20008000f00 */
[----:B-1234-:R-:W-:Y:S03]  /*0980*/  BAR.SYNC.DEFER_BLOCKING 0x0 ;  /* 0x0000000000007b1d */ /* 0x01efe60000010000 */
[----:B------:R-:W-:-:S07]  /*0990*/  ISETP.EQ.AND P2, PT, R2, 0x1, P1 ;  /* 0x000000010200780c */ /* 0x000fce0000f42270 */
[----:B------:R-:W-:Y:S06]  /*09a0*/  @!P0 BRA `(.L_x_6) ;  /* 0x0000013c004c8947 */ /* 0x000fec0003800000 */
[----:B------:R-:W-:-:S06]  /*09b0*/  UISETP.GT.U32.AND UP2, UPT, UR7, 0x3, UPT ;  /* 0x000000030700788c */ /* 0x000fcc000bf44070 */
[----:B------:R-:W-:-:S13]  /*09c0*/  PLOP3.LUT P0, PT, PT, PT, UP2, 0x80, 0x0 ;  /* 0x000000000000781c */ /* 0x000fda0003f0f028 */
[----:B------:R-:W-:Y:S05]  /*09d0*/  @P0 EXIT ;  /* 0x000000000000094d */ /* 0x000fea0003800000 */
.L_x_7:
[----:B------:R-:W-:-:S08]  /*09e0*/  NOP ;  /* 0x0000000000007918 */ /* 0x000fd00000000000 */
[----:B------:R-:W1:Y:S02]  /*09f0*/  USETMAXREG.TRY_ALLOC.CTAPOOL UP2, 0xf0 ;  /* 0x000000f0000079c8 */ /* 0x000e640008040600 */
[----:B-1----:R-:W-:-:S13]  /*0a00*/  PLOP3.LUT P0, PT, PT, PT, UP2, 0x80, 0x0 ;  /* 0x000000000000781c */ /* 0x002fda0003f0f028 */
[----:B------:R-:W-:Y:S05]  /*0a10*/  @!P0 BRA `(.L_x_7) ;  /* 0xfffffffc00f08947 */ /* 0x000fea000383ffff */
[----:B------:R-:W-:Y:S01]  /*0a20*/  UISETP.NE.AND UP2, UPT, UR36, 0x1, UPT ;  /* 0x000000012400788c */ /* 0x000fe2000bf45270 */
[----:B------:R-:W1:Y:S01]  /*0a30*/  S2UR UR8, SR_CTAID.X ;  /* 0x00000000000879c3 */ /* 0x000e620000002500 */
[----:B------:R-:W-:Y:S01]  /*0a40*/  UMOV UR4, URZ ;  /* 0x0000003f00047c82 */ /* 0x000fe20008000000 */
[----:B------:R-:W-:-:S03]  /*0a50*/  UMOV UR6, URZ ;  /* 0x0000003f00067c82 */ /* 0x000fc60008000000 */
[----:B------:R-:W-:-:S13]  /*0a60*/  PLOP3.LUT P0, PT, PT, PT, UP2, 0x80, 0x0 ;  /* 0x000000000000781c */ /* 0x000fda0003f0f028 */
[----:B------:R-:W-:Y:S05]  /*0a70*/  @!P0 BRA `(.L_x_8) ;  /* 0x00000000003c8947 */ /* 0x000fea0003800000 */
[----:B------:R-:W-:Y:S01]  /*0a80*/  UISETP.NE.AND UP2, UPT, UR36, 0x2, UPT ;  /* 0x000000022400788c */ /* 0x000fe2000bf45270 */
[----:B------:R-:W-:-:S05]  /*0a90*/  UMOV UR6, 0x1 ;  /* 0x0000000100067882 */ /* 0x000fca0000000000 */
[----:B------:R-:W-:-:S13]  /*0aa0*/  PLOP3.LUT P1, PT, PT, PT, UP2, 0x80, 0x0 ;  /* 0x000000000000781c */ /* 0x000fda0003f2f028 */
[----:B------:R-:W-:Y:S05]  /*0ab0*/  @!P1 BRA `(.L_x_8) ;  /* 0x00000000002c9947 */ /* 0x000fea0003800000 */
[----:B------:R-:W-:-:S06]  /*0ac0*/  UISETP.NE.AND UP2, UPT, UR36, 0x3, UPT ;  /* 0x000000032400788c */ /* 0x000fcc000bf45270 */
[----:B------:R-:W-:-:S13]  /*0ad0*/  PLOP3.LUT P1, PT, PT, PT, UP2, 0x80, 0x0 ;  /* 0x000000000000781c */ /* 0x000fda0003f2f028 */
[----:B------:R-:W-:Y:S05]  /*0ae0*/  @!P1 BRA `(.L_x_9) ;  /* 0x0000000000189947 */ /* 0x000fea0003800000 */
[----:B------:R-:W-:-:S11]  /*0af0*/  UISETP.NE.AND UP2, UPT, UR36, 0x4, UPT ;  /* 0x000000042400788c */ /* 0x000fd6000bf45270 */
[----:B------:R-:W-:Y:S01]  /*0b00*/  @!UP2 UMOV UR4, 0x1 ;  /* 0x000000010004a882 */ /* 0x000fe20000000000 */
[----:B------:R-:W-:Y:S01]  /*0b10*/  @!UP2 UMOV UR6, 0x1 ;  /* 0x000000010006a882 */ /* 0x000fe20000000000 */
[----:B------:R-:W-:Y:S01]  /*0b20*/  @UP2 UMOV UR4, URZ ;  /* 0x0000003f00042c82 */ /* 0x000fe20008000000 */
[----:B------:R-:W-:Y:S01]  /*0b30*/  @UP2 UMOV UR6, URZ ;  /* 0x0000003f00062c82 */ /* 0x000fe20008000000 */
[----:B------:R-:W-:Y:S05]  /*0b40*/  BRA `(.L_x_8) ;  /* 0x0000000000087947 */ /* 0x000fea0003800000 */
.L_x_9:
[----:B------:R-:W-:Y:S01]  /*0b50*/  UMOV UR4, 0x1 ;  /* 0x0000000100047882 */ /* 0x000fe20000000000 */
[----:B------:R-:W-:-:S05]  /*0b60*/  UMOV UR6, URZ ;  /* 0x0000003f00067c82 */ /* 0x000fca0008000000 */
.L_x_8:
[----:B------:R-:W-:Y:S05]  /*0b70*/  @!P0 BRA `(.L_x_10) ;  /* 0x0000000000408947 */ /* 0x000fea0003800000 */
[----:B------:R-:W-:-:S06]  /*0b80*/  UISETP.NE.AND UP2, UPT, UR36, 0x2, UPT ;  /* 0x000000022400788c */ /* 0x000fcc000bf45270 */
[----:B------:R-:W-:-:S13]  /*0b90*/  PLOP3.LUT P0, PT, PT, PT, UP2, 0x80, 0x0 ;  /* 0x000000000000781c */ /* 0x000fda0003f0f028 */
[----:B------:R-:W-:Y:S05]  /*0ba0*/  @!P0 BRA `(.L_x_11) ;  /* 0x00000000002c8947 */ /* 0x000fea0003800000 */
[----:B------:R-:W-:-:S06]  /*0bb0*/  UISETP.NE.AND UP2, UPT, UR36, 0x3, UPT ;  /* 0x000000032400788c */ /* 0x000fcc000bf45270 */
[----:B------:R-:W-:-:S13]  /*0bc0*/  PLOP3.LUT P0, PT, PT, PT, UP2, 0x80, 0x0 ;  /* 0x000000000000781c */ /* 0x000fda0003f0f028 */
[----:B------:R-:W-:Y:S05]  /*0bd0*/  @!P0 BRA `(.L_x_12) ;  /* 0x0000000000188947 */ /* 0x000fea0003800000 */
[----:B------:R-:W-:Y:S01]  /*0be0*/  UISETP.NE.AND UP2, UPT, UR36, 0x4, UPT ;  /* 0x000000042400788c */ /* 0x000fe2000bf45270 */
[----:B-1----:R-:W-:-:S05]  /*0bf0*/  UMOV UR37, UR8 ;  /* 0x0000000800257c82 */ /* 0x002fca0008000000 */
[----:B------:R-:W-:-:S13]  /*0c00*/  PLOP3.LUT P0, PT, PT, PT, UP2, 0x80, 0x0 ;  /* 0x000000000000781c */ /* 0x000fda0003f0f028 */
[----:B------:R-:W-:Y:S05]  /*0c10*/  @P0 BRA `(.L_x_13) ;  /* 0x00000000001c0947 */ /* 0x000fea0003800000 */
[----:B------:R-:W-:Y:S01]  /*0c20*/  ULEA UR37, UR8, 0x3, 0x1 ;  /* 0x0000000308257891 */ /* 0x000fe2000f8e083f */
[----:B------:R-:W-:Y:S11]  /*0c30*/  BRA `(.L_x_13) ;  /* 0x0000000000147947 */ /* 0x000ff60003800000 */
.L_x_12:
[----:B-1----:R-:W-:Y:S01]  /*0c40*/  ULEA UR37, UR8, 0x2, 0x1 ;  /* 0x0000000208257891 */ /* 0x002fe2000f8e083f */
[----:B------:R-:W-:Y:S11]  /*0c50*/  BRA `(.L_x_13) ;  /* 0x00000000000c7947 */ /* 0x000ff60003800000 */
.L_x_11:
[----:B-1----:R-:W-:Y:S01]  /*0c60*/  ULEA UR37, UR8, 0x1, 0x1 ;  /* 0x0000000108257891 */ /* 0x002fe2000f8e083f */
[----:B------:R-:W-:Y:S11]  /*0c70*/  BRA `(.L_x_13) ;  /* 0x0000000000047947 */ /* 0x000ff60003800000 */
.L_x_10:
[----:B-1----:R-:W-:-:S12]  /*0c80*/  USHF.L.U32 UR37, UR8, 0x1, URZ ;  /* 0x0000000108257899 */ /* 0x002fd8000800063f */
.L_x_13:
[----:B------:R-:W1:Y:S01]  /*0c90*/  LDC R2, c[0x0][0x28c] ;  /* 0x0000a300ff027b82 */ /* 0x000e620000000800 */
[----:B------:R-:W-:Y:S01]  /*0ca0*/  ULOP3.LUT UR5, UR5, 0x1, URZ, 0xfc, !UPT ;  /* 0x0000000105057892 */ /* 0x000fe2000f8efc3f */
[----:B------:R-:W-:-:S03]  /*0cb0*/  SHF.R.S32.HI R3, RZ, 0x1f, R0 ;  /* 0x0000001fff037819 */ /* 0x000fc60000011400 */
[----:B------:R-:W-:Y:S01]  /*0cc0*/  UISETP.NE.AND UP2, UPT, UR5, 0x3, UPT ;  /* 0x000000030500788c */ /* 0x000fe2000bf45270 */
[----:B------:R-:W-:Y:S01]  /*0cd0*/  LEA.HI R3, R3, R0, RZ, 0x7 ;  /* 0x0000000003037211 */ /* 0x000fe200078f38ff */
[----:B------:R-:W-:-:S03]  /*0ce0*/  ULEA UR5, UR8, 0x17f, 0x7 ;  /* 0x0000017f08057891 */ /* 0x000fc6000f8e383f */
[----:B------:R-:W-:Y:S01]  /*0cf0*/  LOP3.LUT R3, R3, 0xffffff80, RZ, 0xc0, !PT ;  /* 0xffffff8003037812 */ /* 0x000fe200078ec0ff */
[----:B------:R-:W-:Y:S01]  /*0d00*/  USHF.R.U32.HI UR5, URZ, 0x8, UR5 ;  /* 0x000000083f057899 */ /* 0x000fe20008011605 */
[----:B------:R-:W-:Y:S02]  /*0d10*/  PLOP3.LUT P0, PT, PT, PT, UP2, 0x80, 0x0 ;  /* 0x000000000000781c */ /* 0x000fe40003f0f028 */
[----:B------:R-:W-:Y:S01]  /*0d20*/  IADD3 R3, -R3, R0, RZ ;  /* 0x0000000003037210 */ /* 0x000fe20007ffe1ff */
[----:B-1----:R-:W-:-:S05]  /*0d30*/  VIADD R2, R2, 0xff ;  /* 0x000000ff02027836 */ /* 0x002fca0000000000 */
[----:B------:R-:W-:-:S04]  /*0d40*/  SHF.R.S32.HI R5, RZ, 0x1f, R2 ;  /* 0x0000001fff057819 */ /* 0x000fc80000011402 */
[----:B------:R-:W-:-:S04]  /*0d50*/  LEA.HI R5, R5, R2, RZ, 0x8 ;  /* 0x0000000205057211 */ /* 0x000fc800078f40ff */
[----:B------:R-:W-:-:S04]  /*0d60*/  SHF.R.S32.HI R5, RZ, 0x8, R5 ;  /* 0x00000008ff057819 */ /* 0x000fc80000011405 */
[----:B------:R-:W-:Y:S01]  /*0d70*/  VIMNMX R7, R5, UR5, PT ;  /* 0x0000000505077c48 */ /* 0x000fe2000bfe0100 */
[----:B------:R-:W-:Y:S06]  /*0d80*/  @!P0 BRA `(.L_x_14) ;  /* 0x0000000000048947 */ /* 0x000fec0003800000 */
[----:B------:R-:W-:Y:S01]  /*0d90*/  BPT.TRAP 0x1 ;  /* 0x000000040000795c */ /* 0x000fe20000300000 */
.L_x_14:
[----:B------:R-:W1:Y:S01]  /*0da0*/  S2UR UR5, SR_CgaCtaId ;  /* 0x00000000000579c3 */ /* 0x000e620000008800 */
[----:B------:R-:W-:Y:S01]  /*0db0*/  UMOV UR38, 0x400 ;  /* 0x0000040000267882 */ /* 0x000fe20000000000 */
[----:B------:R-:W-:Y:S01]  /*0dc0*/  IMAD.U32 R6, RZ, RZ, UR4 ;  /* 0x00000004ff067e24 */ /* 0x000fe2000f8e00ff */
[----:B------:R-:W-:Y:S01]  /*0dd0*/  SHF.R.S32.HI R0, RZ, 0x1f, R3 ;  /* 0x0000001fff007819 */ /* 0x000fe20000011403 */
[----:B------:R-:W-:-:S03]  /*0de0*/  IMAD.U32 R9, RZ, RZ, UR37 ;  /* 0x00000025ff097e24 */ /* 0x000fc6000f8e00ff */
[----:B------:R-:W-:Y:S02]  /*0df0*/  SHF.L.U32 R6, R6, 0x1f, RZ ;  /* 0x0000001f06067819 */ /* 0x000fe400000006ff */
[CC--:B------:R-:W-:Y:S02]  /*0e00*/  LEA.HI R2, R0.reuse, R3.reuse, RZ, 0x2 ;  /* 0x0000000300027211 */ /* 0x0c0fe400078f10ff */
[----:B------:R-:W-:Y:S02]  /*0e10*/  LEA.HI R0, R0, R3, RZ, 0x5 ;  /* 0x0000000300007211 */ /* 0x000fe400078f28ff */
[--C-:B------:R-:W-:Y:S02]  /*0e20*/  SHF.R.S32.HI R4, RZ, 0x2, R2.reuse ;  /* 0x00000002ff047819 */ /* 0x100fe40000011402 */
[----:B------:R-:W-:Y:S02]  /*0e30*/  SHF.R.S32.HI R5, RZ, 0x1f, R2 ;  /* 0x0000001fff057819 */ /* 0x000fe40000011402 */
[----:B------:R-:W-:-:S02]  /*0e40*/  LOP3.LUT R2, R2, 0x7ffffffc, RZ, 0xc0, !PT ;  /* 0x7ffffffc02027812 */ /* 0x000fc400078ec0ff */
[----:B------:R-:W-:Y:S02]  /*0e50*/  LEA.HI R5, R5, R4, RZ, 0x3 ;  /* 0x0000000405057211 */ /* 0x000fe400078f18ff */
[----:B------:R-:W-:Y:S01]  /*0e60*/  SHF.R.S32.HI R0, RZ, 0x5, R0 ;  /* 0x00000005ff007819 */ /* 0x000fe20000011400 */
[----:B------:R-:W-:Y:S01]  /*0e70*/  IMAD.IADD R3, R3, 0x1, -R2 ;  /* 0x0000000103037824 */ /* 0x000fe200078e0a02 */
[----:B------:R-:W-:Y:S01]  /*0e80*/  LOP3.LUT R5, R5, 0xfffffff8, RZ, 0xc0, !PT ;  /* 0xfffffff805057812 */ /* 0x000fe200078ec0ff */
[----:B-1----:R-:W-:-:S03]  /*0e90*/  ULEA UR38, UR5, UR38, 0x18 ;  /* 0x0000002605267291 */ /* 0x002fc6000f8ec03f */
[----:B------:R-:W-:Y:S01]  /*0ea0*/  IADD3 R5, R4, -R5, RZ ;  /* 0x8000000504057210 */ /* 0x000fe20007ffe0ff */
[----:B------:R-:W-:-:S03]  /*0eb0*/  ULEA UR5, UR6, UR38, 0x3 ;  /* 0x0000002606057291 */ /* 0x000fc6000f8e183f */
[----:B------:R-:W-:-:S06]  /*0ec0*/  LEA R0, R0, R5, 0x4 ;  /* 0x0000000500007211 */ /* 0x000fcc00078e20ff */
[----:B------:R-:W1:Y:S02]  /*0ed0*/  SYNCS.PHASECHK.TRANS64.TRYWAIT P1, [UR5+0x21050], R6 ;  /* 0x02105006ff0075a7 */ /* 0x000e640008020145 */
[----:B-1----:R-:W-:Y:S05]  /*0ee0*/  @!P1 BRA `(.L_x_15) ;  /* 0x0000014c00649947 */ /* 0x002fea0003800000 */
.L_x_103:
[----:B------:R-:W-:Y:S01]  /*0ef0*/  SHF.L.U32 R3, R3, 0x1, RZ ;  /* 0x0000000103037819 */ /* 0x000fe200000006ff */
[----:B------:R-:W-:Y:S01]  /*0f00*/  IMAD R0, R9, 0x40, R0 ;  /* 0x0000004009007824 */ /* 0x000fe200078e0200 */
[----:B------:R-:W-:Y:S06]  /*0f10*/  @!P0 BRA `(.L_x_16) ;  /* 0x0000000000048947 */ /* 0x000fec0003800000 */
[----:B------:R-:W-:Y:S01]  /*0f20*/  BPT.TRAP 0x1 ;  /* 0x000000040000795c */ /* 0x000fe20000300000 */
.L_x_16:
[----:B------:R-:W-:Y:S01]  /*0f30*/  SHF.L.U32 R4, RZ, 0x1f, RZ ;  /* 0x0000001fff047819 */ /* 0x000fe200000006ff */
[----:B------:R-:W-:Y:S01]  /*0f40*/  UIADD3 UR17, UR38, 0x21090, URZ ;  /* 0x0002109026117890 */ /* 0x000fe2000fffe03f */
[----:B------:R-:W-:Y:S02]  /*0f50*/  ISETP.NE.AND P2, PT, RZ, UR7, PT ;  /* 0x00000007ff007c0c */ /* 0x000fe4000bf45270 */
[----:B------:R-:W2:Y:S02]  /*0f60*/  SYNCS.PHASECHK.TRANS64.TRYWAIT P1, [UR38+0x21000], R4 ;  /* 0x02100004ff0075a7 */ /* 0x000ea40008020166 */
[----:B--2---:R-:W-:Y:S09]  /*0f70*/  @!P1 BRA `(.L_x_17) ;  /* 0x0000014c00589947 */ /* 0x004ff20003800000 */
.L_x_104:
[----:B------:R-:W-:Y:S01]  /*0f80*/  ULEA UR19, UR36, UR17, 0x3 ;  /* 0x0000001124137291 */ /* 0x000fe2000f8e183f */
[----:B------:R-:W-:-:S04]  /*0f90*/  SEL R2, RZ, 0x1, P2 ;  /* 0x00000001ff027807 */ /* 0x000fc80001000000 */
[----:B------:R-:W-:-:S04]  /*0fa0*/  SHF.L.U32 R2, R2, 0x1f, RZ ;  /* 0x0000001f02027819 */ /* 0x000fc800000006ff */
[----:B------:R-:W2:Y:S02]  /*0fb0*/  SYNCS.PHASECHK.TRANS64.TRYWAIT P1, [UR19+-0x8], R2 ;  /* 0xfffff802ff0075a7 */ /* 0x000ea40008020153 */
[----:B--2---:R-:W-:Y:S05]  /*0fc0*/  @!P1 BRA `(.L_x_18) ;  /* 0x0000014c005c9947 */ /* 0x004fea0003800000 */
.L_x_105:
[----:B------:R-:W-:Y:S01]  /*0fd0*/  USHF.R.U32.HI UR4, URZ, 0x4, UR38 ;  /* 0x000000043f047899 */ /* 0x000fe20008011626 */
[----:B------:R-:W-:Y:S01]  /*0fe0*/  WARPGROUP.ARRIVE ;  /* 0x00000000000079c5 */ /* 0x000fe20000000000 */
[----:B------:R-:W-:Y:S01]  /*0ff0*/  UIADD3 UR5, UR38, 0x3000, URZ ;  /* 0x0000300026057890 */ /* 0x000fe2000fffe03f */
[C---:B------:R-:W-:Y:S01]  /*1000*/  VIADD R9, R3.reuse, 0x9 ;  /* 0x0000000903097836 */ /* 0x040fe20000000000 */
[----:B------:R-:W-:Y:S01]  /*1010*/  ULOP3.LUT UR4, UR4, 0x3fff, URZ, 0xc0, !UPT ;  /* 0x00003fff04047892 */ /* 0x000fe2000f8ec03f */
[C---:B------:R-:W-:Y:S01]  /*1020*/  ISETP.GT.AND P1, PT, R0.reuse, R3, PT ;  /* 0x000000030000720c */ /* 0x040fe20003f24270 */
[----:B------:R-:W-:Y:S01]  /*1030*/  USHF.R.U32.HI UR5, URZ, 0x4, UR5 ;  /* 0x000000043f057899 */ /* 0x000fe20008011605 */
[C---:B------:R-:W-:Y:S01]  /*1040*/  VIADD R13, R3.reuse, 0x11 ;  /* 0x00000011030d7836 */ /* 0x040fe20000000000 */
[----:B------:R-:W-:Y:S01]  /*1050*/  ULOP3.LUT UR4, UR4, 0x10000, URZ, 0xfc, !UPT ;  /* 0x0001000004047892 */ /* 0x000fe2000f8efc3f */
[C---:B------:R-:W-:Y:S01]  /*1060*/  ISETP.GE.AND P6, PT, R0.reuse, R9, PT ;  /* 0x000000090000720c */ /* 0x040fe20003fc6270 */
[----:B------:R-:W-:Y:S01]  /*1070*/  ULOP3.LUT UR16, UR5, 0x3fff, URZ, 0xc0, !UPT ;  /* 0x00003fff05107892 */ /* 0x000fe2000f8ec03f */
[C---:B------:R-:W-:Y:S01]  /*1080*/  VIADD R9, R3.reuse, 0x19 ;  /* 0x0000001903097836 */ /* 0x040fe20000000000 */
[----:B------:R-:W-:Y:S01]  /*1090*/  UIMAD UR6, UR6, 0x180, UR4 ;  /* 0x00000180060678a4 */ /* 0x000fe2000f8e0204 */
[C---:B-1----:R-:W-:Y:S01]  /*10a0*/  IADD3 R5, R3.reuse, 0x8, RZ ;  /* 0x0000000803057810 */ /* 0x042fe20007ffe0ff */
[----:B------:R-:W-:Y:S01]  /*10b0*/  ULOP3.LUT UR18, UR16, 0x10000, URZ, 0xfc, !UPT ;  /* 0x0001000010127892 */ /* 0x000fe2000f8efc3f */
[C---:B------:R-:W-:Y:S01]  /*10c0*/  ISETP.GE.AND P3, PT, R0.reuse, R13, PT ;  /* 0x0000000d0000720c */ /* 0x040fe20003f66270 */
[----:B------:R-:W-:Y:S01]  /*10d0*/  UMOV UR13, 0xc0000010 ;  /* 0xc0000010000d7882 */ /* 0x000fe20000000000 */
[----:B------:R-:W-:Y:S01]  /*10e0*/  UMOV UR15, 0xc0000010 ;  /* 0xc0000010000f7882 */ /* 0x000fe20000000000 */
[----:B------:R-:W-:Y:S01]  /*10f0*/  UIADD3 UR4, UR6, 0x80, URZ ;  /* 0x0000008006047890 */ /* 0x000fe2000fffe03f */
[C---:B------:R-:W-:Y:S01]  /*1100*/  ISETP.GE.AND P4, PT, R0.reuse, R5, PT ;  /* 0x000000050000720c */ /* 0x040fe20003f86270 */
[----:B------:R-:W-:Y:S01]  /*1110*/  UMOV UR12, UR6 ;  /* 0x00000006000c7c82 */ /* 0x000fe20008000000 */
[----:B------:R-:W-:Y:S01]  /*1120*/  UMOV UR14, UR18 ;  /* 0x00000012000e7c82 */ /* 0x000fe20008000000 */
[----:B------:R-:W-:Y:S01]  /*1130*/  UIADD3 UR10, UR18, 0x200, URZ ;  /* 0x00000200120a7890 */ /* 0x000fe2000fffe03f */
[----:B------:R-:W-:Y:S01]  /*1140*/  HGMMA.64x256x16.F32.BF16 R24, gdesc[UR12], RZ, !UPT, gsb0 ;  /* 0x03e000000c1879f0 */ /* 0x000fe2000c0018ff */
[----:B------:R-:W-:Y:S01]  /*1150*/  UMOV UR5, 0xc0000010 ;  /* 0xc000001000057882 */ /* 0x000fe20000000000 */
[----:B------:R-:W-:Y:S01]  /*1160*/  UMOV UR8, UR4 ;  /* 0x0000000400087c82 */ /* 0x000fe20008000000 */
[----:B------:R-:W-:Y:S01]  /*1170*/  UMOV UR9, UR5 ;  /* 0x0000000500097c82 */ /* 0x000fe20008000000 */
[----:B------:R-:W-:Y:S01]  /*1180*/  UMOV UR11, 0xc0000010 ;  /* 0xc0000010000b7882 */ /* 0x000fe20000000000 */
[C---:B------:R-:W-:Y:S01]  /*1190*/  ISETP.GE.AND P2, PT, R0.reuse, R3, PT ;  /* 0x000000030000720c */ /* 0x040fe20003f46270 */
[----:B------:R-:W-:Y:S01]  /*11a0*/  ULDC UR15, c[0x0][0x604] ;  /* 0x00018100000f7ab9 */ /* 0x000fe20000000800 */
[C---:B------:R-:W-:Y:S01]  /*11b0*/  IADD3 R5, R3.reuse, 0x18, RZ ;  /* 0x0000001803057810 */ /* 0x040fe20007ffe0ff */
[----:B------:R-:W-:Y:S01]  /*11c0*/  ULDC UR21, c[0x0][0x604] ;  /* 0x0001810000157ab9 */ /* 0x000fe20000000800 */
[----:B------:R-:W-:Y:S01]  /*11d0*/  IADD3 R11, R3, 0x10, RZ ;  /* 0x00000010030b7810 */ /* 0x000fe20007ffe0ff */
[----:B------:R-:W-:Y:S01]  /*11e0*/  ULDC UR22, c[0x0][0x604] ;  /* 0x0001810000167ab9 */ /* 0x000fe20000000800 */
[C---:B------:R-:W-:Y:S01]  /*11f0*/  IADD3 R2, R0.reuse, 0x8, RZ ;  /* 0x0000000800027810 */ /* 0x040fe20007ffe0ff */
[----:B------:R-:W-:Y:S01]  /*1200*/  ULDC UR14, c[0x0][0x604] ;  /* 0x00018100000e7ab9 */ /* 0x000fe20000000800 */
[----:B------:R-:W-:Y:S01]  /*1210*/  ISETP.GE.AND P5, PT, R0, R11, PT ;  /* 0x0000000b0000720c */ /* 0x000fe20003fa6270 */
[----:B------:R-:W-:Y:S01]  /*1220*/  ULDC UR20, c[0x0][0x604] ;  /* 0x0001810000147ab9 */ /* 0x000fe20000000800 */
[----:B------:R-:W-:Y:S01]  /*1230*/  ULDC UR23, c[0x0][0x604] ;  /* 0x0001810000177ab9 */ /* 0x000fe20000000800 */
[----:B------:R-:W-:-:S04]  /*1240*/  USHF.L.U32 UR7, UR7, 0x3, URZ ;  /* 0x0000000307077899 */ /* 0x000fc8000800063f */
[----:B------:R-:W-:Y:S01]  /*1250*/  ULOP3.LUT UR7, UR7, 0x8, URZ, 0xc, !UPT ;  /* 0x0000000807077892 */ /* 0x000fe2000f8e0c3f */
[----:B------:R-:W-:Y:S02]  /*1260*/  WARPGROUP.DEPBAR.LE gsb0, 0x0 ;  /* 0x00008000000079c5 */ /* 0x000fe40000010000 */
[----:B------:R-:W-:-:S06]  /*1270*/  WARPGROUP.ARRIVE ;  /* 0x00000000000079c5 */ /* 0x000fcc0000000000 */
[----:B------:R-:W-:Y:S01]  /*1280*/  HGMMA.64x256x16.F32.BF16 R24, gdesc[UR8], R24, gsb0 ;  /* 0x03e00000081879f0 */ /* 0x000fe20008001818 */
[----:B------:R-:W-:Y:S02]  /*1290*/  UIADD3 UR8, UR6, 0x100, URZ ;  /* 0x0000010006087890 */ /* 0x000fe4000fffe03f */
[----:B------:R-:W-:Y:S01]  /*12a0*/  UIADD3 UR10, UR18, 0x400, URZ ;  /* 0x00000400120a7890 */ /* 0x000fe2000fffe03f */
[----:B------:R-:W-:Y:S01]  /*12b0*/  UMOV UR9, 0xc0000010 ;  /* 0xc000001000097882 */ /* 0x000fe20000000000 */
[----:B------:R-:W-:Y:S01]  /*12c0*/  UMOV UR11, 0xc0000010 ;  /* 0xc0000010000b7882 */ /* 0x000fe20000000000 */
[----:B------:R-:W-:Y:S01]  /*12d0*/  ULDC UR6, c[0x0][0x604] ;  /* 0x0001810000067ab9 */ /* 0x000fe20000000800 */
[----:B------:R-:W-:Y:S02]  /*12e0*/  WARPGROUP.DEPBAR.LE gsb0, 0x0 ;  /* 0x00008000000079c5 */ /* 0x000fe40000010000 */
[----:B------:R-:W-:-:S15]  /*12f0*/  WARPGROUP.ARRIVE ;  /* 0x00000000000079c5 */ /* 0x000fde0000000000 */
[----:B------:R-:W-:-:S04]  /*1300*/  NOP ;  /* 0x0000000000007918 */ /* 0x000fc80000000000 */
[----:B------:R-:W-:Y:S01]  /*1310*/  HGMMA.64x256x16.F32.BF16 R24, gdesc[UR8], R24, gsb0 ;  /* 0x03e00000081879f0 */ /* 0x000fe20008001818 */
[----:B------:R-:W-:Y:S01]  /*1320*/  ULDC UR10, c[0x0][0x604] ;  /* 0x00018100000a7ab9 */ /* 0x000fe20000000800 */
[----:B------:R-:W-:Y:S01]  /*1330*/  ULDC UR11, c[0x0][0x604] ;  /* 0x00018100000b7ab9 */ /* 0x000fe20000000800 */
[----:B------:R-:W-:Y:S02]  /*1340*/  WARPGROUP.DEPBAR.LE gsb0, 0x0 ;  /* 0x00008000000079c5 */ /* 0x000fe40000010000 */
[----:B------:R-:W-:Y:S02]  /*1350*/  FSEL R25, R25, -INF , P1 ;  /* 0xff80000019197808 */ /* 0x000fe40000800000 */
[----:B------:R-:W-:Y:S02]  /*1360*/  FSEL R31, R31, -INF , P1 ;  /* 0xff8000001f1f7808 */ /* 0x000fe40000800000 */
[----:B------:R-:W-:Y:S01]  /*1370*/  ISETP.GE.AND P1, PT, R0, R9, PT ;  /* 0x000000090000720c */ /* 0x000fe20003f26270 */
[----:B------:R-:W-:Y:S01]  /*1380*/  VIADD R9, R3, 0x21 ;  /* 0x0000002103097836 */ /* 0x000fe20000000000 */
[----:B------:R-:W-:-:S02]  /*1390*/  FSEL R29, R29, -INF , P6 ;  /* 0xff8000001d1d7808 */ /* 0x000fc40003000000 */
[----:B------:R-:W-:Y:S02]  /*13a0*/  FSEL R35, R35, -INF , P6 ;  /* 0xff80000023237808 */ /* 0x000fe40003000000 */
[----:B------:R-:W-:Y:S01]  /*13b0*/  ISETP.GE.AND P6, PT, R0, R9, PT ;  /* 0x000000090000720c */ /* 0x000fe20003fc6270 */
[----:B------:R-:W-:Y:S01]  /*13c0*/  VIADD R9, R3, 0x29 ;  /* 0x0000002903097836 */ /* 0x000fe20000000000 */
[----:B------:R-:W-:Y:S02]  /*13d0*/  FSEL R33, R33, -INF , P3 ;  /* 0xff80000021217808 */ /* 0x000fe40001800000 */
[----:B------:R-:W-:Y:S02]  /*13e0*/  FSEL R39, R39, -INF , P3 ;  /* 0xff80000027277808 */ /* 0x000fe40001800000 */
[----:B------:R-:W-:Y:S02]  /*13f0*/  FSEL R24, R24, -INF , P2 ;  /* 0xff80000018187808 */ /* 0x000fe40001000000 */
[----:B------:R-:W-:-:S02]  /*1400*/  FSEL R30, R30, -INF , P2 ;  /* 0xff8000001e1e7808 */ /* 0x000fc40001000000 */
[C---:B------:R-:W-:Y:S01]  /*1410*/  ISETP.GE.AND P3, PT, R0.reuse, R9, PT ;  /* 0x000000090000720c */ /* 0x040fe20003f66270 */
[C---:B------:R-:W-:Y:S01]  /*1420*/  VIADD R9, R3.reuse, 0x31 ;  /* 0x0000003103097836 */ /* 0x040fe20000000000 */
[----:B------:R-:W-:Y:S02]  /*1430*/  ISETP.GE.AND P2, PT, R0, R5, PT ;  /* 0x000000050000720c */ /* 0x000fe40003f46270 */
[----:B------:R-:W-:Y:S02]  /*1440*/  IADD3 R5, R3, 0x20, RZ ;  /* 0x0000002003057810 */ /* 0x000fe40007ffe0ff */
[----:B------:R-:W-:Y:S02]  /*1450*/  FSEL R28, R28, -INF , P4 ;  /* 0xff8000001c1c7808 */ /* 0x000fe40002000000 */
[----:B------:R-:W-:Y:S02]  /*1460*/  FSEL R34, R34, -INF , P4 ;  /* 0xff80000022227808 */ /* 0x000fe40002000000 */
[----:B------:R-:W-:-:S02]  /*1470*/  FSEL R37, R37, -INF , P1 ;  /* 0xff80000025257808 */ /* 0x000fc40000800000 */
[----:B------:R-:W-:Y:S02]  /*1480*/  FSEL R43, R43, -INF , P1 ;  /* 0xff8000002b2b7808 */ /* 0x000fe40000800000 */
[C---:B------:R-:W-:Y:S02]  /*1490*/  ISETP.GE.AND P4, PT, R0.reuse, R5, PT ;  /* 0x000000050000720c */ /* 0x040fe40003f86270 */
[----:B------:R-:W-:Y:S01]  /*14a0*/  ISETP.GE.AND P1, PT, R0, R9, PT ;  /* 0x000000090000720c */ /* 0x000fe20003f26270 */
[C---:B------:R-:W-:Y:S01]  /*14b0*/  VIADD R9, R3.reuse, 0x39 ;  /* 0x0000003903097836 */ /* 0x040fe20000000000 */
[----:B------:R-:W-:Y:S02]  /*14c0*/  IADD3 R5, R3, 0x28, RZ ;  /* 0x0000002803057810 */ /* 0x000fe40007ffe0ff */
[----:B------:R-:W-:Y:S02]  /*14d0*/  FSEL R32, R32, -INF , P5 ;  /* 0xff80000020207808 */ /* 0x000fe40002800000 */
[----:B------:R-:W-:-:S02]  /*14e0*/  FSEL R38, R38, -INF , P5 ;  /* 0xff80000026267808 */ /* 0x000fc40002800000 */
[C---:B------:R-:W-:Y:S02]  /*14f0*/  ISETP.GE.AND P5, PT, R0.reuse, R5, PT ;  /* 0x000000050000720c */ /* 0x040fe40003fa6270 */
[----:B------:R-:W-:Y:S02]  /*1500*/  FSEL R41, R41, -INF , P6 ;  /* 0xff80000029297808 */ /* 0x000fe40003000000 */
[----:B------:R-:W-:Y:S02]  /*1510*/  FSEL R47, R47, -INF , P6 ;  /* 0xff8000002f2f7808 */ /* 0x000fe40003000000 */
[C---:B------:R-:W-:Y:S02]  /*1520*/  IADD3 R5, R3.reuse, 0x30, RZ ;  /* 0x0000003003057810 */ /* 0x040fe40007ffe0ff */
[----:B------:R-:W-:Y:S01]  /*1530*/  ISETP.GE.AND P6, PT, R0, R9, PT ;  /* 0x000000090000720c */ /* 0x000fe20003fc6270 */
[----:B------:R-:W-:Y:S01]  /*1540*/  VIADD R9, R3, 0x41 ;  /* 0x0000004103097836 */ /* 0x000fe20000000000 */
[----:B------:R-:W-:-:S02]  /*1550*/  FSEL R36, R36, -INF , P2 ;  /* 0xff80000024247808 */ /* 0x000fc40001000000 */
[----:B------:R-:W-:Y:S02]  /*1560*/  FSEL R42, R42, -INF , P2 ;  /* 0xff8000002a2a7808 */ /* 0x000fe40001000000 */
[C---:B------:R-:W-:Y:S02]  /*1570*/  ISETP.GE.AND P2, PT, R0.reuse, R5, PT ;  /* 0x000000050000720c */ /* 0x040fe40003f46270 */
[----:B------:R-:W-:Y:S02]  /*1580*/  IADD3 R5, R3, 0x38, RZ ;  /* 0x0000003803057810 */ /* 0x000fe40007ffe0ff */
[----:B------:R-:W-:Y:S02]  /*1590*/  FSEL R45, R45, -INF , P3 ;  /* 0xff8000002d2d7808 */ /* 0x000fe40001800000 */
[----:B------:R-:W-:Y:S02]  /*15a0*/  FSEL R51, R51, -INF , P3 ;  /* 0xff80000033337808 */ /* 0x000fe40001800000 */
        /* <DEDUP_REMOVED lines=12> */
[----:B------:R-:W-:Y:S02]  /*1670*/  ISETP.GE.AND P5, PT, R0, R5, PT ;  /* 0x000000050000720c */ /* 0x000fe40003fa6270 */
[----:B------:R-:W-:Y:S02]  /*1680*/  IADD3 R5, R3, 0x48, RZ ;  /* 0x0000004803057810 */ /* 0x000fe40007ffe0ff */
[----:B------:R-:W-:Y:S02]  /*1690*/  FSEL R53, R53, -INF , P6 ;  /* 0xff80000035357808 */ /* 0x000fe40003000000 */
[----:B------:R-:W-:Y:S02]  /*16a0*/  FSEL R59, R59, -INF , P6 ;  /* 0xff8000003b3b7808 */ /* 0x000fe40003000000 */
[----:B------:R-:W-:-:S02]  /*16b0*/  FSEL R48, R48, -INF , P2 ;  /* 0xff80000030307808 */ /* 0x000fc40001000000 */
[----:B------:R-:W-:Y:S02]  /*16c0*/  FSEL R54, R54, -INF , P2 ;  /* 0xff80000036367808 */ /* 0x000fe40001000000 */
[C---:B------:R-:W-:Y:S01]  /*16d0*/  ISETP.GE.AND P6, PT, R0.reuse, R9, PT ;  /* 0x000000090000720c */ /* 0x040fe20003fc6270 */
[C---:B------:R-:W-:Y:S01]  /*16e0*/  VIADD R9, R3.reuse, 0x59 ;  /* 0x0000005903097836 */ /* 0x040fe20000000000 */
[----:B------:R-:W-:Y:S02]  /*16f0*/  ISETP.GE.AND P2, PT, R0, R5, PT ;  /* 0x000000050000720c */ /* 0x000fe40003f46270 */
[----:B------:R-:W-:Y:S02]  /*1700*/  IADD3 R5, R3, 0x50, RZ ;  /* 0x0000005003057810 */ /* 0x000fe40007ffe0ff */
[----:B------:R-:W-:Y:S02]  /*1710*/  FSEL R52, R52, -INF , P4 ;  /* 0xff80000034347808 */ /* 0x000fe40002000000 */
[----:B------:R-:W-:-:S02]  /*1720*/  FSEL R58, R58, -INF , P4 ;  /* 0xff8000003a3a7808 */ /* 0x000fc40002000000 */
[----:B------:R-:W-:Y:S02]  /*1730*/  FSEL R57, R57, -INF , P3 ;  /* 0xff80000039397808 */ /* 0x000fe40001800000 */
[----:B------:R-:W-:Y:S02]  /*1740*/  FSEL R63, R63, -INF , P3 ;  /* 0xff8000003f3f7808 */ /* 0x000fe40001800000 */
[C---:B------:R-:W-:Y:S02]  /*1750*/  ISETP.GE.AND P4, PT, R0.reuse, R5, PT ;  /* 0x000000050000720c */ /* 0x040fe40003f86270 */
[----:B------:R-:W-:Y:S01]  /*1760*/  ISETP.GE.AND P3, PT, R0, R9, PT ;  /* 0x000000090000720c */ /* 0x000fe20003f66270 */
[C---:B------:R-:W-:Y:S01]  /*1770*/  VIADD R9, R3.reuse, 0x61 ;  /* 0x0000006103097836 */ /* 0x040fe20000000000 */
[----:B------:R-:W-:Y:S02]  /*1780*/  IADD3 R5, R3, 0x58, RZ ;  /* 0x0000005803057810 */ /* 0x000fe40007ffe0ff */
[----:B------:R-:W-:-:S02]  /*1790*/  FSEL R56, R56, -INF , P5 ;  /* 0xff80000038387808 */ /* 0x000fc40002800000 */
[----:B------:R-:W-:Y:S02]  /*17a0*/  FSEL R62, R62, -INF , P5 ;  /* 0xff8000003e3e7808 */ /* 0x000fe40002800000 */
[C---:B------:R-:W-:Y:S02]  /*17b0*/  ISETP.GE.AND P5, PT, R0.reuse, R5, PT ;  /* 0x000000050000720c */ /* 0x040fe40003fa6270 */
[----:B------:R-:W-:Y:S02]  /*17c0*/  FSEL R61, R61, -INF , P1 ;  /* 0xff8000003d3d7808 */ /* 0x000fe40000800000 */
[----:B------:R-:W-:Y:S02]  /*17d0*/  FSEL R67, R67, -INF , P1 ;  /* 0xff80000043437808 */ /* 0x000fe40000800000 */
[----:B------:R-:W-:Y:S01]  /*17e0*/  ISETP.GE.AND P1, PT, R0, R9, PT ;  /* 0x000000090000720c */ /* 0x000fe20003f26270 */
[----:B------:R-:W-:Y:S01]  /*17f0*/  VIADD R9, R3, 0x69 ;  /* 0x0000006903097836 */ /* 0x000fe20000000000 */
[----:B------:R-:W-:-:S02]  /*1800*/  FSEL R68, R68, -INF , P5 ;  /* 0xff80000044447808 */ /* 0x000fc40002800000 */
[----:B------:R-:W-:Y:S02]  /*1810*/  FSEL R74, R74, -INF , P5 ;  /* 0xff8000004a4a7808 */ /* 0x000fe40002800000 */
[----:B------:R-:W-:Y:S02]  /*1820*/  FSEL R69, R69, -INF , P3 ;  /* 0xff80000045457808 */ /* 0x000fe40001800000 */
[----:B------:R-:W-:Y:S02]  /*1830*/  FSEL R75, R75, -INF , P3 ;  /* 0xff8000004b4b7808 */ /* 0x000fe40001800000 */
[CC--:B------:R-:W-:Y:S02]  /*1840*/  ISETP.GE.AND P5, PT, R2.reuse, R3.reuse, PT ;  /* 0x000000030200720c */ /* 0x0c0fe40003fa6270 */
[----:B------:R-:W-:Y:S02]  /*1850*/  ISETP.GT.AND P3, PT, R2, R3, PT ;  /* 0x000000030200720c */ /* 0x000fe40003f64270 */
[----:B------:R-:W-:-:S02]  /*1860*/  FSEL R65, R65, -INF , P6 ;  /* 0xff80000041417808 */ /* 0x000fc40003000000 */
[----:B------:R-:W-:Y:S02]  /*1870*/  FSEL R71, R71, -INF , P6 ;  /* 0xff80000047477808 */ /* 0x000fe40003000000 */
[----:B------:R-:W-:Y:S02]  /*1880*/  ISETP.GE.AND P6, PT, R0, R9, PT ;  /* 0x000000090000720c */ /* 0x000fe40003fc6270 */
[----:B------:R-:W-:Y:S02]  /*1890*/  IADD3 R9, R3, 0x71, RZ ;  /* 0x0000007103097810 */ /* 0x000fe40007ffe0ff */
[----:B------:R-:W-:Y:S02]  /*18a0*/  FSEL R26, R26, -INF , P5 ;  /* 0xff8000001a1a7808 */ /* 0x000fe40002800000 */
[----:B------:R-:W-:Y:S02]  /*18b0*/  FSEL R27, R27, -INF , P3 ;  /* 0xff8000001b1b7808 */ /* 0x000fe40001800000 */
[----:B------:R-:W-:-:S02]  /*18c0*/  ISETP.GE.AND P3, PT, R0, R9, PT ;  /* 0x000000090000720c */ /* 0x000fc40003f66270 */
[----:B------:R-:W-:Y:S02]  /*18d0*/  FMNMX R9, R26, R27, !PT ;  /* 0x0000001b1a097209 */ /* 0x000fe40007800000 */
[----:B------:R-:W-:Y:S02]  /*18e0*/  IADD3 R5, R3, 0x60, RZ ;  /* 0x0000006003057810 */ /* 0x000fe40007ffe0ff */
[----:B------:R-:W-:Y:S02]  /*18f0*/  FMNMX R6, R30, R9, !PT ;  /* 0x000000091e067209 */ /* 0x000fe40007800000 */
[----:B------:R-:W-:Y:S02]  /*1900*/  FSEL R60, R60, -INF , P2 ;  /* 0xff8000003c3c7808 */ /* 0x000fe40001000000 */
[----:B------:R-:W-:Y:S02]  /*1910*/  FMNMX R9, R31, R6, !PT ;  /* 0x000000061f097209 */ /* 0x000fe40007800000 */
[----:B------:R-:W-:-:S02]  /*1920*/  FSEL R66, R66, -INF , P2 ;  /* 0xff80000042427808 */ /* 0x000fc40001000000 */
[----:B------:R-:W-:Y:S02]  /*1930*/  FMNMX R6, R34, R9, !PT ;  /* 0x0000000922067209 */ /* 0x000fe40007800000 */
[----:B------:R-:W-:Y:S02]  /*1940*/  ISETP.GE.AND P2, PT, R0, R5, PT ;  /* 0x000000050000720c */ /* 0x000fe40003f46270 */
[----:B------:R-:W-:Y:S02]  /*1950*/  FMNMX R9, R35, R6, !PT ;  /* 0x0000000623097209 */ /* 0x000fe40007800000 */
[----:B------:R-:W-:Y:S02]  /*1960*/  IADD3 R5, R3, 0x68, RZ ;  /* 0x0000006803057810 */ /* 0x000fe40007ffe0ff */
[----:B------:R-:W-:Y:S02]  /*1970*/  FMNMX R6, R38, R9, !PT ;  /* 0x0000000926067209 */ /* 0x000fe40007800000 */
[----:B------:R-:W-:-:S02]  /*1980*/  FSEL R64, R64, -INF , P4 ;  /* 0xff80000040407808 */ /* 0x000fc40002000000 */
[----:B------:R-:W-:Y:S02]  /*1990*/  FMNMX R9, R39, R6, !PT ;  /* 0x0000000627097209 */ /* 0x000fe40007800000 */
[----:B------:R-:W-:Y:S02]  /*19a0*/  FSEL R70, R70, -INF , P4 ;  /* 0xff80000046467808 */ /* 0x000fe40002000000 */
[----:B------:R-:W-:Y:S02]  /*19b0*/  FMNMX R6, R42, R9, !PT ;  /* 0x000000092a067209 */ /* 0x000fe40007800000 */
[----:B------:R-:W-:Y:S01]  /*19c0*/  ISETP.GE.AND P4, PT, R0, R5, PT ;  /* 0x000000050000720c */ /* 0x000fe20003f86270 */
[----:B------:R-:W-:Y:S01]  /*19d0*/  VIADD R5, R3, 0x70 ;  /* 0x0000007003057836 */ /* 0x000fe20000000000 */
[----:B------:R-:W-:Y:S02]  /*19e0*/  FMNMX R9, R43, R6, !PT ;  /* 0x000000062b097209 */ /* 0x000fe40007800000 */
[----:B------:R-:W-:-:S02]  /*19f0*/  FSEL R72, R72, -INF , P2 ;  /* 0xff80000048487808 */ /* 0x000fc40001000000 */
[----:B------:R-:W-:Y:S02]  /*1a00*/  FMNMX R6, R46, R9, !PT ;  /* 0x000000092e067209 */ /* 0x000fe40007800000 */
[----:B------:R-:W-:Y:S01]  /*1a10*/  ISETP.GE.AND P5, PT, R0, R5, PT ;  /* 0x000000050000720c */ /* 0x000fe20003fa6270 */
[----:B------:R-:W-:Y:S01]  /*1a20*/  VIADD R5, R3, 0x78 ;  /* 0x0000007803057836 */ /* 0x000fe20000000000 */
[----:B------:R-:W-:Y:S02]  /*1a30*/  FMNMX R9, R47, R6, !PT ;  /* 0x000000062f097209 */ /* 0x000fe40007800000 */
[----:B------:R-:W-:Y:S02]  /*1a40*/  FSEL R78, R78, -INF , P2 ;  /* 0xff8000004e4e7808 */ /* 0x000fe40001000000 */
[----:B------:R-:W-:Y:S02]  /*1a50*/  FMNMX R6, R50, R9, !PT ;  /* 0x0000000932067209 */ /* 0x000fe40007800000 */
[----:B------:R-:W-:-:S02]  /*1a60*/  FMNMX R9, R24, R25, !PT ;  /* 0x0000001918097209 */ /* 0x000fc40007800000 */
[----:B------:R-:W-:Y:S02]  /*1a70*/  FMNMX R11, R51, R6, !PT ;  /* 0x00000006330b7209 */ /* 0x000fe40007800000 */
[----:B------:R-:W-:Y:S02]  /*1a80*/  FMNMX R6, R28, R9, !PT ;  /* 0x000000091c067209 */ /* 0x000fe40007800000 */
[----:B------:R-:W-:Y:S02]  /*1a90*/  FMNMX R8, R54, R11, !PT ;  /* 0x0000000b36087209 */ /* 0x000fe40007800000 */
[----:B------:R-:W-:Y:S02]  /*1aa0*/  FMNMX R9, R29, R6, !PT ;  /* 0x000000061d097209 */ /* 0x000fe40007800000 */
[----:B------:R-:W-:Y:S02]  /*1ab0*/  FMNMX R11, R55, R8, !PT ;  /* 0x00000008370b7209 */ /* 0x000fe40007800000 */
[----:B------:R-:W-:-:S02]  /*1ac0*/  FMNMX R6, R32, R9, !PT ;  /* 0x0000000920067209 */ /* 0x000fc40007800000 */
[----:B------:R-:W-:Y:S02]  /*1ad0*/  FMNMX R8, R58, R11, !PT ;  /* 0x0000000b3a087209 */ /* 0x000fe40007800000 */
[----:B------:R-:W-:Y:S02]  /*1ae0*/  FMNMX R9, R33, R6, !PT ;  /* 0x0000000621097209 */ /* 0x000fe40007800000 */
[----:B------:R-:W-:Y:S02]  /*1af0*/  FMNMX R11, R59, R8, !PT ;  /* 0x000000083b0b7209 */ /* 0x000fe40007800000 */
[----:B------:R-:W-:Y:S02]  /*1b00*/  ISETP.GE.AND P2, PT, R0, R5, PT ;  /* 0x000000050000720c */ /* 0x000fe40003f46270 */
[----:B------:R-:W-:Y:S02]  /*1b10*/  FMNMX R8, R62, R11, !PT ;  /* 0x0000000b3e087209 */ /* 0x000fe40007800000 */
[----:B------:R-:W-:-:S02]  /*1b20*/  IADD3 R5, R3, 0x79, RZ ;  /* 0x0000007903057810 */ /* 0x000fc40007ffe0ff */
[----:B------:R-:W-:Y:S02]  /*1b30*/  FMNMX R6, R36, R9, !PT ;  /* 0x0000000924067209 */ /* 0x000fe40007800000 */
[----:B------:R-:W-:Y:S02]  /*1b40*/  FMNMX R11, R63, R8, !PT ;  /* 0x000000083f0b7209 */ /* 0x000fe40007800000 */
[----:B------:R-:W-:Y:S02]  /*1b50*/  FSEL R73, R73, -INF , P1 ;  /* 0xff80000049497808 */ /* 0x000fe40000800000 */
[----:B------:R-:W-:Y:S02]  /*1b60*/  FSEL R79, R79, -INF , P1 ;  /* 0xff8000004f4f7808 */ /* 0x000fe40000800000 */
[----:B------:R-:W-:Y:S01]  /*1b70*/  ISETP.GE.AND P1, PT, R0, R5, PT ;  /* 0x000000050000720c */ /* 0x000fe20003f26270 */
[----:B------:R-:W-:Y:S01]  /*1b80*/  VIADD R5, R3, 0x80 ;  /* 0x0000008003057836 */ /* 0x000fe20000000000 */
[----:B------:R-:W-:-:S02]  /*1b90*/  FMNMX R9, R37, R6, !PT ;  /* 0x0000000625097209 */ /* 0x000fc40007800000 */
[----:B------:R-:W-:Y:S02]  /*1ba0*/  FMNMX R8, R66, R11, !PT ;  /* 0x0000000b42087209 */ /* 0x000fe40007800000 */
[----:B------:R-:W-:Y:S02]  /*1bb0*/  FMNMX R6, R40, R9, !PT ;  /* 0x0000000928067209 */ /* 0x000fe40007800000 */
[----:B------:R-:W-:Y:S02]  /*1bc0*/  FSEL R76, R76, -INF , P4 ;  /* 0xff8000004c4c7808 */ /* 0x000fe40002000000 */
[----:B------:R-:W-:Y:S02]  /*1bd0*/  FSEL R82, R82, -INF , P4 ;  /* 0xff80000052527808 */ /* 0x000fe40002000000 */
[----:B------:R-:W-:Y:S02]  /*1be0*/  FMNMX R11, R67, R8, !PT ;  /* 0x00000008430b7209 */ /* 0x000fe40007800000 */
[----:B------:R-:W-:-:S02]  /*1bf0*/  ISETP.GE.AND P4, PT, R0, R5, PT ;  /* 0x000000050000720c */ /* 0x000fc40003f86270 */
[----:B------:R-:W-:Y:S02]  /*1c00*/  IADD3 R5, R3, 0x81, RZ ;  /* 0x0000008103057810 */ /* 0x000fe40007ffe0ff */
        /* <DEDUP_REMOVED lines=8> */
[----:B------:R-:W-:Y:S02]  /*1c90*/  FSEL R80, R80, -INF , P5 ;  /* 0xff80000050507808 */ /* 0x000fe40002800000 */
[----:B------:R-:W-:Y:S02]  /*1ca0*/  FSEL R86, R86, -INF , P5 ;  /* 0xff80000056567808 */ /* 0x000fe40002800000 */
[----:B------:R-:W-:Y:S02]  /*1cb0*/  FMNMX R9, R45, R6, !PT ;  /* 0x000000062d097209 */ /* 0x000fe40007800000 */
[----:B------:R-:W-:Y:S02]  /*1cc0*/  ISETP.GE.AND P5, PT, R0, R5, PT ;  /* 0x000000050000720c */ /* 0x000fe40003fa6270 */
[----:B------:R-:W-:-:S02]  /*1cd0*/  FMNMX R8, R74, R11, !PT ;  /* 0x0000000b4a087209 */ /* 0x000fc40007800000 */
[----:B------:R-:W-:Y:S02]  /*1ce0*/  IADD3 R5, R3, 0x89, RZ ;  /* 0x0000008903057810 */ /* 0x000fe40007ffe0ff */
[----:B------:R-:W-:Y:S02]  /*1cf0*/  FMNMX R6, R48, R9, !PT ;  /* 0x0000000930067209 */ /* 0x000fe40007800000 */
[----:B------:R-:W-:Y:S02]  /*1d00*/  FSEL R81, R81, -INF , P3 ;  /* 0xff80000051517808 */ /* 0x000fe40001800000 */
[----:B------:R-:W-:Y:S02]  /*1d10*/  FSEL R87, R87, -INF , P3 ;  /* 0xff80000057577808 */ /* 0x000fe40001800000 */
[----:B------:R-:W-:Y:S02]  /*1d20*/  FMNMX R11, R75, R8, !PT ;  /* 0x000000084b0b7209 */ /* 0x000fe40007800000 */
[----:B------:R-:W-:Y:S01]  /*1d30*/  ISETP.GE.AND P3, PT, R0, R5, PT ;  /* 0x000000050000720c */ /* 0x000fe20003f66270 */
[----:B------:R-:W-:Y:S01]  /*1d40*/  VIADD R5, R3, 0x90 ;  /* 0x0000009003057836 */ /* 0x000fe20000000000 */
[----:B------:R-:W-:-:S02]  /*1d50*/  FMNMX R9, R49, R6, !PT ;  /* 0x0000000631097209 */ /* 0x000fc40007800000 */
[----:B------:R-:W-:Y:S02]  /*1d60*/  FMNMX R8, R78, R11, !PT ;  /* 0x0000000b4e087209 */ /* 0x000fe40007800000 */
[----:B------:R-:W-:Y:S02]  /*1d70*/  FSEL R84, R84, -INF , P2 ;  /* 0xff80000054547808 */ /* 0x000fe40001000000 */
[----:B------:R-:W-:Y:S02]  /*1d80*/  FSEL R90, R90, -INF , P2 ;  /* 0xff8000005a5a7808 */ /* 0x000fe40001000000 */
[----:B------:R-:W-:Y:S02]  /*1d90*/  ISETP.GE.AND P2, PT, R0, R5, PT ;  /* 0x000000050000720c */ /* 0x000fe40003f46270 */
[----:B------:R-:W-:Y:S02]  /*1da0*/  FMNMX R6, R52, R9, !PT ;  /* 0x0000000934067209 */ /* 0x000fe40007800000 */
[----:B------:R-:W-:-:S02]  /*1db0*/  IADD3 R5, R3, 0x91, RZ ;  /* 0x0000009103057810 */ /* 0x000fc40007ffe0ff */
        /* <DEDUP_REMOVED lines=8> */
[----:B------:R-:W-:Y:S02]  /*1e40*/  FMNMX R11, R83, R8, !PT ;  /* 0x00000008530b7209 */ /* 0x000fe40007800000 */
[----:B------:R-:W-:Y:S02]  /*1e50*/  FSEL R88, R88, -INF , P4 ;  /* 0xff80000058587808 */ /* 0x000fe40002000000 */
[----:B------:R-:W-:Y:S02]  /*1e60*/  FSEL R94, R94, -INF , P4 ;  /* 0xff8000005e5e7808 */ /* 0x000fe40002000000 */
[----:B------:R-:W-:Y:S02]  /*1e70*/  ISETP.GE.AND P4, PT, R0, R5, PT ;  /* 0x000000050000720c */ /* 0x000fe40003f86270 */
        /* <DEDUP_REMOVED lines=70> */
[----:B------:R-:W-:Y:S02]  /*22e0*/  FSEL R115, R115, -INF , P1 ;  /* 0xff80000073737808 */ /* 0x000fe40000800000 */
[----:B------:R-:W-:Y:S02]  /*22f0*/  FMNMX R8, R114, R11, !PT ;  /* 0x0000000b72087209 */ /* 0x000fe40007800000 */
[----:B------:R-:W-:Y:S02]  /*2300*/  FSEL R109, R109, -INF , P1 ;  /* 0xff8000006d6d7808 */ /* 0x000fe40000800000 */
[----:B------:R-:W-:Y:S01]  /*2310*/  ISETP.GE.AND P1, PT, R0, R5, PT ;  /* 0x000000050000720c */ /* 0x000fe20003f26270 */
[----:B------:R-:W-:Y:S01]  /*2320*/  VIADD R5, R3, 0xc8 ;  /* 0x000000c803057836 */ /* 0x000fe20000000000 */
[----:B------:R-:W-:-:S02]  /*2330*/  FMNMX R6, R88, R9, !PT ;  /* 0x0000000958067209 */ /* 0x000fc40007800000 */
[----:B------:R-:W-:Y:S02]  /*2340*/  FSEL R118, R118, -INF , P4 ;  /* 0xff80000076767808 */ /* 0x000fe40002000000 */
[----:B------:R-:W-:Y:S02]  /*2350*/  FMNMX R11, R115, R8, !PT ;  /* 0x00000008730b7209 */ /* 0x000fe40007800000 */
[----:B------:R-:W-:Y:S02]  /*2360*/  FSEL R112, R112, -INF , P4 ;  /* 0xff80000070707808 */ /* 0x000fe40002000000 */
[----:B------:R-:W-:Y:S02]  /*2370*/  FMNMX R9, R89, R6, !PT ;  /* 0x0000000659097209 */ /* 0x000fe40007800000 */
[----:B------:R-:W-:Y:S02]  /*2380*/  ISETP.GE.AND P4, PT, R0, R5, PT ;  /* 0x000000050000720c */ /* 0x000fe40003f86270 */
[----:B------:R-:W-:-:S02]  /*2390*/  FSEL R119, R119, -INF , P6 ;  /* 0xff80000077777808 */ /* 0x000fc40003000000 */
[----:B------:R-:W-:Y:S02]  /*23a0*/  FMNMX R8, R118, R11, !PT ;  /* 0x0000000b76087209 */ /* 0x000fe40007800000 */
[----:B------:R-:W-:Y:S02]  /*23b0*/  IADD3 R5, R3, 0xc9, RZ ;  /* 0x000000c903057810 */ /* 0x000fe40007ffe0ff */
[----:B------:R-:W-:Y:S02]  /*23c0*/  FMNMX R6, R92, R9, !PT ;  /* 0x000000095c067209 */ /* 0x000fe40007800000 */
[----:B------:R-:W-:Y:S02]  /*23d0*/  FSEL R113, R113, -INF , P6 ;  /* 0xff80000071717808 */ /* 0x000fe40003000000 */
[----:B------:R-:W-:Y:S02]  /*23e0*/  FSEL R122, R122, -INF , P5 ;  /* 0xff8000007a7a7808 */ /* 0x000fe40002800000 */
[----:B------:R-:W-:-:S02]  /*23f0*/  FMNMX R11, R119, R8, !PT ;  /* 0x00000008770b7209 */ /* 0x000fc40007800000 */
[----:B------:R-:W-:Y:S01]  /*2400*/  ISETP.GE.AND P6, PT, R0, R5, PT ;  /* 0x000000050000720c */ /* 0x000fe20003fc6270 */
[----:B------:R-:W-:Y:S01]  /*2410*/  VIADD R5, R3, 0xd0 ;  /* 0x000000d003057836 */ /* 0x000fe20000000000 */
[----:B------:R-:W-:Y:S02]  /*2420*/  FMNMX R9, R93, R6, !PT ;  /* 0x000000065d097209 */ /* 0x000fe40007800000 */
[----:B------:R-:W-:Y:S02]  /*2430*/  FSEL R123, R123, -INF , P3 ;  /* 0xff8000007b7b7808 */ /* 0x000fe40001800000 */
[----:B------:R-:W-:Y:S02]  /*2440*/  FMNMX R8, R122, R11, !PT ;  /* 0x0000000b7a087209 */ /* 0x000fe40007800000 */
[----:B------:R-:W-:Y:S02]  /*2450*/  FSEL R116, R116, -INF , P5 ;  /* 0xff80000074747808 */ /* 0x000fe40002800000 */
[----:B------:R-:W-:-:S02]  /*2460*/  ISETP.GE.AND P5, PT, R0, R5, PT ;  /* 0x000000050000720c */ /* 0x000fc40003fa6270 */
[----:B------:R-:W-:Y:S02]  /*2470*/  FMNMX R6, R96, R9, !PT ;  /* 0x0000000960067209 */ /* 0x000fe40007800000 */
[----:B------:R-:W-:Y:S02]  /*2480*/  IADD3 R5, R3, 0xd1, RZ ;  /* 0x000000d103057810 */ /* 0x000fe40007ffe0ff */
[----:B------:R-:W-:Y:S02]  /*2490*/  FSEL R126, R126, -INF , P2 ;  /* 0xff8000007e7e7808 */ /* 0x000fe40001000000 */
[----:B------:R-:W-:Y:S02]  /*24a0*/  FMNMX R11, R123, R8, !PT ;  /* 0x000000087b0b7209 */ /* 0x000fe40007800000 */
[----:B------:R-:W-:Y:S02]  /*24b0*/  FSEL R117, R117, -INF , P3 ;  /* 0xff80000075757808 */ /* 0x000fe40001800000 */
[----:B------:R-:W-:-:S02]  /*24c0*/  FMNMX R9, R97, R6, !PT ;  /* 0x0000000661097209 */ /* 0x000fc40007800000 */
[----:B------:R-:W-:Y:S01]  /*24d0*/  ISETP.GE.AND P3, PT, R0, R5, PT ;  /* 0x000000050000720c */ /* 0x000fe20003f66270 */
[----:B------:R-:W-:Y:S01]  /*24e0*/  VIADD R5, R3, 0xd8 ;  /* 0x000000d803057836 */ /* 0x000fe20000000000 */
[----:B------:R-:W-:Y:S02]  /*24f0*/  FSEL R127, R127, -INF , P1 ;  /* 0xff8000007f7f7808 */ /* 0x000fe40000800000 */
[----:B------:R-:W-:Y:S02]  /*2500*/  FMNMX R8, R126, R11, !PT ;  /* 0x0000000b7e087209 */ /* 0x000fe40007800000 */
[----:B------:R-:W-:Y:S02]  /*2510*/  FMNMX R6, R100, R9, !PT ;  /* 0x0000000964067209 */ /* 0x000fe40007800000 */
[----:B------:R-:W-:Y:S02]  /*2520*/  FSEL R130, R130, -INF , P4 ;  /* 0xff80000082827808 */ /* 0x000fe40002000000 */
[----:B------:R-:W-:-:S02]  /*2530*/  FMNMX R11, R127, R8, !PT ;  /* 0x000000087f0b7209 */ /* 0x000fc40007800000 */
[----:B------:R-:W-:Y:S02]  /*2540*/  FSEL R120, R120, -INF , P2 ;  /* 0xff80000078787808 */ /* 0x000fe40001000000 */
[----:B------:R-:W-:Y:S02]  /*2550*/  ISETP.GE.AND P2, PT, R0, R5, PT ;  /* 0x000000050000720c */ /* 0x000fe40003f46270 */
[----:B------:R-:W-:Y:S02]  /*2560*/  IADD3 R5, R3, 0xd9, RZ ;  /* 0x000000d903057810 */ /* 0x000fe40007ffe0ff */
[----:B------:R-:W-:Y:S02]  /*2570*/  FMNMX R9, R101, R6, !PT ;  /* 0x0000000665097209 */ /* 0x000fe40007800000 */
[----:B------:R-:W-:Y:S02]  /*2580*/  FSEL R131, R131, -INF , P6 ;  /* 0xff80000083837808 */ /* 0x000fe40003000000 */
[----:B------:R-:W-:-:S02]  /*2590*/  FMNMX R8, R130, R11, !PT ;  /* 0x0000000b82087209 */ /* 0x000fc40007800000 */
[----:B------:R-:W-:Y:S02]  /*25a0*/  FSEL R121, R121, -INF , P1 ;  /* 0xff80000079797808 */ /* 0x000fe40000800000 */
[----:B------:R-:W-:Y:S01]  /*25b0*/  ISETP.GE.AND P1, PT, R0, R5, PT ;  /* 0x000000050000720c */ /* 0x000fe20003f26270 */
[----:B------:R-:W-:Y:S01]  /*25c0*/  VIADD R5, R3, 0xe0 ;  /* 0x000000e003057836 */ /* 0x000fe20000000000 */
[----:B------:R-:W-:Y:S02]  /*25d0*/  FMNMX R6, R104, R9, !PT ;  /* 0x0000000968067209 */ /* 0x000fe40007800000 */
[----:B------:R-:W-:Y:S02]  /*25e0*/  FSEL R134, R134, -INF , P5 ;  /* 0xff80000086867808 */ /* 0x000fe40002800000 */
[----:B------:R-:W-:Y:S02]  /*25f0*/  FMNMX R11, R131, R8, !PT ;  /* 0x00000008830b7209 */ /* 0x000fe40007800000 */
[----:B------:R-:W-:-:S02]  /*2600*/  FMNMX R9, R105, R6, !PT ;  /* 0x0000000669097209 */ /* 0x000fc40007800000 */
[----:B------:R-:W-:Y:S02]  /*2610*/  FSEL R124, R124, -INF , P4 ;  /* 0xff8000007c7c7808 */ /* 0x000fe40002000000 */
[----:B------:R-:W-:Y:S02]  /*2620*/  FSEL R135, R135, -INF , P3 ;  /* 0xff80000087877808 */ /* 0x000fe40001800000 */
[----:B------:R-:W-:Y:S02]  /*2630*/  FMNMX R8, R134, R11, !PT ;  /* 0x0000000b86087209 */ /* 0x000fe40007800000 */
[----:B------:R-:W-:Y:S02]  /*2640*/  ISETP.GE.AND P4, PT, R0, R5, PT ;  /* 0x000000050000720c */ /* 0x000fe40003f86270 */
[----:B------:R-:W-:Y:S02]  /*2650*/  IADD3 R5, R3, 0xe1, RZ ;  /* 0x000000e103057810 */ /* 0x000fe40007ffe0ff */
[----:B------:R-:W-:-:S02]  /*2660*/  FMNMX R6, R108, R9, !PT ;  /* 0x000000096c067209 */ /* 0x000fc40007800000 */
[----:B------:R-:W-:Y:S02]  /*2670*/  FSEL R138, R138, -INF , P2 ;  /* 0xff8000008a8a7808 */ /* 0x000fe40001000000 */
[----:B------:R-:W-:Y:S02]  /*2680*/  FMNMX R11, R135, R8, !PT ;  /* 0x00000008870b7209 */ /* 0x000fe40007800000 */
[----:B------:R-:W-:Y:S02]  /*2690*/  FSEL R125, R125, -INF , P6 ;  /* 0xff8000007d7d7808 */ /* 0x000fe40003000000 */
[----:B------:R-:W-:Y:S01]  /*26a0*/  ISETP.GE.AND P6, PT, R0, R5, PT ;  /* 0x000000050000720c */ /* 0x000fe20003fc6270 */
[----:B------:R-:W-:Y:S01]  /*26b0*/  VIADD R5, R3, 0xe8 ;  /* 0x000000e803057836 */ /* 0x000fe20000000000 */
[----:B------:R-:W-:Y:S02]  /*26c0*/  FMNMX R9, R109, R6, !PT ;  /* 0x000000066d097209 */ /* 0x000fe40007800000 */
[----:B------:R-:W-:-:S02]  /*26d0*/  FSEL R139, R139, -INF , P1 ;  /* 0xff8000008b8b7808 */ /* 0x000fc40000800000 */
[----:B------:R-:W-:Y:S02]  /*26e0*/  FMNMX R8, R138, R11, !PT ;  /* 0x0000000b8a087209 */ /* 0x000fe40007800000 */
[----:B------:R-:W-:Y:S02]  /*26f0*/  FSEL R128, R128, -INF , P5 ;  /* 0xff80000080807808 */ /* 0x000fe40002800000 */
[----:B------:R-:W-:Y:S02]  /*2700*/  FMNMX R6, R112, R9, !PT ;  /* 0x0000000970067209 */ /* 0x000fe40007800000 */
[----:B------:R-:W-:Y:S02]  /*2710*/  ISETP.GE.AND P5, PT, R0, R5, PT ;  /* 0x000000050000720c */ /* 0x000fe40003fa6270 */
[----:B------:R-:W-:Y:S02]  /*2720*/  FSEL R142, R142, -INF , P4 ;  /* 0xff8000008e8e7808 */ /* 0x000fe40002000000 */
        /* <DEDUP_REMOVED lines=9> */
[----:B------:R-:W-:Y:S02]  /*27c0*/  FSEL R146, R146, -INF , P5 ;  /* 0xff80000092927808 */ /* 0x000fe40002800000 */
[----:B------:R-:W-:Y:S02]  /*27d0*/  FMNMX R11, R143, R8, !PT ;  /* 0x000000088f0b7209 */ /* 0x000fe40007800000 */
[----:B------:R-:W-:Y:S02]  /*27e0*/  FSEL R132, R132, -INF , P2 ;  /* 0xff80000084847808 */ /* 0x000fe40001000000 */
[----:B------:R-:W-:Y:S02]  /*27f0*/  ISETP.GE.AND P2, PT, R0, R5, PT ;  /* 0x000000050000720c */ /* 0x000fe40003f46270 */
[----:B------:R-:W-:Y:S02]  /*2800*/  FMNMX R9, R117, R6, !PT ;  /* 0x0000000675097209 */ /* 0x000fe40007800000 */
[----:B------:R-:W-:-:S02]  /*2810*/  IADD3 R5, R3, 0xf1, RZ ;  /* 0x000000f103057810 */ /* 0x000fc40007ffe0ff */
[----:B------:R-:W-:Y:S02]  /*2820*/  FSEL R147, R147, -INF , P3 ;  /* 0xff80000093937808 */ /* 0x000fe40001800000 */
[----:B------:R-:W-:Y:S02]  /*2830*/  FMNMX R8, R146, R11, !PT ;  /* 0x0000000b92087209 */ /* 0x000fe40007800000 */
[----:B------:R-:W-:Y:S02]  /*2840*/  FSEL R133, R133, -INF , P1 ;  /* 0xff80000085857808 */ /* 0x000fe40000800000 */
[----:B------:R-:W-:Y:S02]  /*2850*/  FMNMX R6, R120, R9, !PT ;  /* 0x0000000978067209 */ /* 0x000fe40007800000 */
[----:B------:R-:W-:Y:S02]  /*2860*/  ISETP.GE.AND P1, PT, R0, R5, PT ;  /* 0x000000050000720c */ /* 0x000fe40003f26270 */
[----:B------:R-:W-:-:S02]  /*2870*/  FSEL R150, R150, -INF , P2 ;  /* 0xff80000096967808 */ /* 0x000fc40001000000 */
[----:B------:R-:W-:Y:S02]  /*2880*/  FMNMX R9, R147, R8, !PT ;  /* 0x0000000893097209 */ /* 0x000fe40007800000 */
[----:B------:R-:W-:Y:S02]  /*2890*/  FSEL R151, R151, -INF , P1 ;  /* 0xff80000097977808 */ /* 0x000fe40000800000 */
[----:B------:R-:W-:Y:S02]  /*28a0*/  FMNMX R8, R150, R9, !PT ;  /* 0x0000000996087209 */ /* 0x000fe40007800000 */
[----:B------:R-:W-:Y:S02]  /*28b0*/  FMNMX R5, R121, R6, !PT ;  /* 0x0000000679057209 */ /* 0x000fe40007800000 */
[----:B------:R-:W-:Y:S02]  /*28c0*/  FMNMX R8, R151, R8, !PT ;  /* 0x0000000897087209 */ /* 0x000fe40007800000 */
[----:B------:R-:W-:-:S02]  /*28d0*/  FMNMX R6, R124, R5, !PT ;  /* 0x000000057c067209 */ /* 0x000fc40007800000 */
[----:B------:R-:W-:Y:S01]  /*28e0*/  FSEL R136, R136, -INF , P4 ;  /* 0xff80000088887808 */ /* 0x000fe20002000000 */
[----:B------:R-:W1:Y:S01]  /*28f0*/  SHFL.BFLY PT, R9, R8, 0x1, 0x1f ;  /* 0x0c201f0008097f89 */ /* 0x000e6200000e0000 */
[----:B------:R-:W-:Y:S02]  /*2900*/  FMNMX R5, R125, R6, !PT ;  /* 0x000000067d057209 */ /* 0x000fe40007800000 */
[----:B------:R-:W-:Y:S02]  /*2910*/  FSEL R137, R137, -INF , P6 ;  /* 0xff80000089897808 */ /* 0x000fe40003000000 */
[----:B------:R-:W-:Y:S02]  /*2920*/  FMNMX R6, R128, R5, !PT ;  /* 0x0000000580067209 */ /* 0x000fe40007800000 */
[----:B------:R-:W-:Y:S02]  /*2930*/  FSEL R140, R140, -INF , P5 ;  /* 0xff8000008c8c7808 */ /* 0x000fe40002800000 */
[----:B------:R-:W-:-:S02]  /*2940*/  FMNMX R5, R129, R6, !PT ;  /* 0x0000000681057209 */ /* 0x000fc40007800000 */
[----:B------:R-:W-:Y:S02]  /*2950*/  FSEL R141, R141, -INF , P3 ;  /* 0xff8000008d8d7808 */ /* 0x000fe40001800000 */
[----:B------:R-:W-:Y:S02]  /*2960*/  FMNMX R6, R132, R5, !PT ;  /* 0x0000000584067209 */ /* 0x000fe40007800000 */
[----:B------:R-:W-:Y:S02]  /*2970*/  FSEL R144, R144, -INF , P2 ;  /* 0xff80000090907808 */ /* 0x000fe40001000000 */
[----:B------:R-:W-:Y:S02]  /*2980*/  FMNMX R5, R133, R6, !PT ;  /* 0x0000000685057209 */ /* 0x000fe40007800000 */
[----:B------:R-:W-:Y:S02]  /*2990*/  FSEL R145, R145, -INF , P1 ;  /* 0xff80000091917808 */ /* 0x000fe40000800000 */
[----:B------:R-:W-:-:S02]  /*29a0*/  FMNMX R6, R136, R5, !PT ;  /* 0x0000000588067209 */ /* 0x000fc40007800000 */
[----:B-1----:R-:W-:Y:S02]  /*29b0*/  FMNMX R8, R8, R9, !PT ;  /* 0x0000000908087209 */ /* 0x002fe40007800000 */
[----:B------:R-:W-:-:S03]  /*29c0*/  FMNMX R5, R137, R6, !PT ;  /* 0x0000000689057209 */ /* 0x000fc60007800000 */
[----:B------:R-:W1:Y:S01]  /*29d0*/  SHFL.BFLY PT, R11, R8, 0x2, 0x1f ;  /* 0x0c401f00080b7f89 */ /* 0x000e6200000e0000 */
[----:B------:R-:W-:Y:S01]  /*29e0*/  FMNMX R6, R140, R5, !PT ;  /* 0x000000058c067209 */ /* 0x000fe20007800000 */
[----:B------:R-:W-:-:S03]  /*29f0*/  VIADD R5, R3, 0xf8 ;  /* 0x000000f803057836 */ /* 0x000fc60000000000 */
[----:B------:R-:W-:Y:S02]  /*2a00*/  FMNMX R9, R141, R6, !PT ;  /* 0x000000068d097209 */ /* 0x000fe40007800000 */
[----:B------:R-:W-:Y:S02]  /*2a10*/  ISETP.GE.AND P2, PT, R0, R5, PT ;  /* 0x000000050000720c */ /* 0x000fe40003f46270 */
[----:B------:R-:W-:Y:S02]  /*2a20*/  IADD3 R5, R3, 0xf9, RZ ;  /* 0x000000f903057810 */ /* 0x000fe40007ffe0ff */
[----:B------:R-:W-:Y:S02]  /*2a30*/  FMNMX R6, R144, R9, !PT ;  /* 0x0000000990067209 */ /* 0x000fe40007800000 */
[----:B------:R-:W-:Y:S02]  /*2a40*/  ISETP.GE.AND P1, PT, R0, R5, PT ;  /* 0x000000050000720c */ /* 0x000fe40003f26270 */
[----:B------:R-:W-:-:S02]  /*2a50*/  FSEL R148, R148, -INF , P2 ;  /* 0xff80000094947808 */ /* 0x000fc40001000000 */
[----:B------:R-:W-:Y:S02]  /*2a60*/  FMNMX R5, R145, R6, !PT ;  /* 0x0000000691057209 */ /* 0x000fe40007800000 */
[----:B------:R-:W-:Y:S02]  /*2a70*/  FSEL R149, R149, -INF , P1 ;  /* 0xff80000095957808 */ /* 0x000fe40000800000 */
[----:B------:R-:W-:Y:S02]  /*2a80*/  FMNMX R6, R148, R5, !PT ;  /* 0x0000000594067209 */ /* 0x000fe40007800000 */
[----:B-1----:R-:W-:Y:S02]  /*2a90*/  FMNMX R11, R8, R11, !PT ;  /* 0x0000000b080b7209 */ /* 0x002fe40007800000 */
[----:B------:R-:W-:Y:S02]  /*2aa0*/  FMNMX R6, R149, R6, !PT ;  /* 0x0000000695067209 */ /* 0x000fe40007800000 */
[----:B------:R-:W-:-:S03]  /*2ab0*/  FSETP.NEU.AND P1, PT, R11, -INF , PT ;  /* 0xff8000000b00780b */ /* 0x000fc60003f2d000 */
[----:B------:R-:W1:Y:S01]  /*2ac0*/  SHFL.BFLY PT, R9, R6, 0x1, 0x1f ;  /* 0x0c201f0006097f89 */ /* 0x000e6200000e0000 */
[----:B------:R-:W-:-:S05]  /*2ad0*/  FSEL R5, R11, RZ, P1 ;  /* 0x000000ff0b057208 */ /* 0x000fca0000800000 */
[----:B------:R-:W-:Y:S01]  /*2ae0*/  FMUL R5, R5, UR6 ;  /* 0x0000000605057c20 */ /* 0x000fe20008400000 */
[----:B------:R-:W-:-:S03]  /*2af0*/  ULDC UR6, c[0x0][0x604] ;  /* 0x0001810000067ab9 */ /* 0x000fc60000000800 */
[--C-:B------:R-:W-:Y:S01]  /*2b00*/  FFMA R12, R26, UR6, -R5.reuse ;  /* 0x000000061a0c7c23 */ /* 0x100fe20008000805 */
[----:B------:R-:W-:Y:S02]  /*2b10*/  ULDC UR6, c[0x0][0x604] ;  /* 0x0001810000067ab9 */ /* 0x000fe40000000800 */
[--C-:B------:R-:W-:Y:S01]  /*2b20*/  FFMA R13, R27, UR6, -R5.reuse ;  /* 0x000000061b0d7c23 */ /* 0x100fe20008000805 */
[----:B------:R-:W-:Y:S01]  /*2b30*/  ULDC UR6, c[0x0][0x604] ;  /* 0x0001810000067ab9 */ /* 0x000fe20000000800 */
[----:B------:R-:W-:Y:S01]  /*2b40*/  FSETP.GEU.AND P6, PT, R12, -126, PT ;  /* 0xc2fc00000c00780b */ /* 0x000fe20003fce000 */
        /* <DEDUP_REMOVED lines=8> */
[----:B-1----:R-:W-:Y:S01]  /*2bd0*/  FMNMX R9, R6, R9, !PT ;  /* 0x0000000906097209 */ /* 0x002fe20007800000 */
[--C-:B------:R-:W-:Y:S01]  /*2be0*/  FFMA R16, R35, UR6, -R5.reuse ;  /* 0x0000000623107c23 */ /* 0x100fe20008000805 */
[----:B------:R-:W-:Y:S01]  /*2bf0*/  ULDC UR6, c[0x0][0x604] ;  /* 0x0001810000067ab9 */ /* 0x000fe20000000800 */
[----:B------:R-:W-:Y:S01]  /*2c00*/  FSETP.GEU.AND P4, PT, R15, -126, PT ;  /* 0xc2fc00000f00780b */ /* 0x000fe20003f8e000 */
[----:B------:R-:W-:Y:S01]  /*2c10*/  @!P6 FMUL R12, R12, 0.5 ;  /* 0x3f0000000c0ce820 */ /* 0x000fe20000400000 */
[----:B------:R-:W1:Y:S01]  /*2c20*/  SHFL.BFLY PT, R10, R9, 0x2, 0x1f ;  /* 0x0c401f00090a7f89 */ /* 0x000e6200000e0000 */
[--C-:B------:R-:W-:Y:S01]  /*2c30*/  FFMA R31, R38, UR6, -R5.reuse ;  /* 0x00000006261f7c23 */ /* 0x100fe20008000805 */
[----:B------:R-:W-:Y:S01]  /*2c40*/  @!P5 FMUL R13, R13, 0.5 ;  /* 0x3f0000000d0dd820 */ /* 0x000fe20000400000 */
[----:B------:R-:W-:Y:S01]  /*2c50*/  ULDC UR6, c[0x0][0x604] ;  /* 0x0001810000067ab9 */ /* 0x000fe20000000800 */
[----:B------:R-:W-:Y:S01]  /*2c60*/  FSETP.GEU.AND P2, PT, R14, -126, PT ;  /* 0xc2fc00000e00780b */ /* 0x000fe20003f4e000 */
[----:B------:R-:W2:Y:S01]  /*2c70*/  MUFU.EX2 R12, R12 ;  /* 0x0000000c000c7308 */ /* 0x000ea20000000800 */
[----:B------:R-:W-:Y:S01]  /*2c80*/  FFMA R18, R39, UR6, -R5 ;  /* 0x0000000627127c23 */ /* 0x000fe20008000805 */
[----:B------:R-:W-:Y:S01]  /*2c90*/  @!P3 FMUL R27, R27, 0.5 ;  /* 0x3f0000001b1bb820 */ /* 0x000fe20000400000 */
[----:B------:R-:W-:-:S02]  /*2ca0*/  ULDC UR6, c[0x0][0x604] ;  /* 0x0001810000067ab9 */ /* 0x000fc40000000800 */
[--C-:B------:R-:W-:Y:S01]  /*2cb0*/  FFMA R17, R42, UR6, -R5.reuse ;  /* 0x000000062a117c23 */ /* 0x100fe20008000805 */
[----:B------:R-:W-:Y:S01]  /*2cc0*/  @!P4 FMUL R15, R15, 0.5 ;  /* 0x3f0000000f0fc820 */ /* 0x000fe20000400000 */
[----:B------:R-:W-:Y:S01]  /*2cd0*/  ULDC UR6, c[0x0][0x604] ;  /* 0x0001810000067ab9 */ /* 0x000fe20000000800 */
[----:B------:R-:W3:Y:S01]  /*2ce0*/  MUFU.EX2 R13, R13 ;  /* 0x0000000d000d7308 */ /* 0x000ee20000000800 */
[--C-:B------:R-:W-:Y:S01]  /*2cf0*/  FFMA R20, R43, UR6, -R5.reuse ;  /* 0x000000062b147c23 */ /* 0x100fe20008000805 */
[----:B------:R-:W-:Y:S02]  /*2d00*/  ULDC UR6, c[0x0][0x604] ;  /* 0x0001810000067ab9 */ /* 0x000fe40000000800 */
[----:B------:R-:W-:Y:S01]  /*2d10*/  @!P2 FMUL R14, R14, 0.5 ;  /* 0x3f0000000e0ea820 */ /* 0x000fe20000400000 */
[--C-:B------:R-:W-:Y:S01]  /*2d20*/  FFMA R35, R46, UR6, -R5.reuse ;  /* 0x000000062e237c23 */ /* 0x100fe20008000805 */
[----:B------:R-:W-:Y:S02]  /*2d30*/  ULDC UR6, c[0x0][0x604] ;  /* 0x0001810000067ab9 */ /* 0x000fe40000000800 */
[----:B------:R-:W4:Y:S01]  /*2d40*/  MUFU.EX2 R27, R27 ;  /* 0x0000001b001b7308 */ /* 0x000f220000000800 */
[----:B--2---:R-:W-:Y:S01]  /*2d50*/  @!P6 FMUL R12, R12, R12 ;  /* 0x0000000c0c0ce220 */ /* 0x004fe20000400000 */
[----:B------:R-:W-:Y:S01]  /*2d60*/  FSETP.GEU.AND P6, PT, R31, -126, PT ;  /* 0xc2fc00001f00780b */ /* 0x000fe20003fce000 */
[----:B------:R-:W-:Y:S01]  /*2d70*/  FFMA R22, R47, UR6, -R5 ;  /* 0x000000062f167c23 */ /* 0x000fe20008000805 */
[----:B-1----:R-:W-:Y:S01]  /*2d80*/  FMNMX R10, R9, R10, !PT ;  /* 0x0000000a090a7209 */ /* 0x002fe20007800000 */
[----:B------:R-:W-:-:S02]  /*2d90*/  ULDC UR6, c[0x0][0x604] ;  /* 0x0001810000067ab9 */ /* 0x000fc40000000800 */
[--C-:B------:R-:W-:Y:S01]  /*2da0*/  FFMA R19, R50, UR6, -R5.reuse ;  /* 0x0000000632137c23 */ /* 0x100fe20008000805 */
[----:B------:R-:W-:Y:S01]  /*2db0*/  FSETP.NEU.AND P1, PT, R10, -INF , PT ;  /* 0xff8000000a00780b */ /* 0x000fe20003f2d000 */
[----:B---3--:R-:W-:Y:S01]  /*2dc0*/  @!P5 FMUL R13, R13, R13 ;  /* 0x0000000d0d0dd220 */ /* 0x008fe20000400000 */
[----:B------:R-:W-:Y:S01]  /*2dd0*/  FSETP.GEU.AND P5, PT, R18, -126, PT ;  /* 0xc2fc00001200780b */ /* 0x000fe20003fae000 */
[----:B------:R-:W1:Y:S01]  /*2de0*/  MUFU.EX2 R15, R15 ;  /* 0x0000000f000f7308 */ /* 0x000e620000000800 */
[----:B------:R-:W-:Y:S01]  /*2df0*/  FSEL R6, R10, RZ, P1 ;  /* 0x000000ff0a067208 */ /* 0x000fe20000800000 */
[----:B------:R-:W-:Y:S01]  /*2e00*/  ULDC UR6, c[0x0][0x604] ;  /* 0x0001810000067ab9 */ /* 0x000fe20000000800 */
[----:B------:R-:W-:Y:S01]  /*2e10*/  FSETP.GEU.AND P1, PT, R16, -126, PT ;  /* 0xc2fc00001000780b */ /* 0x000fe20003f2e000 */
[----:B------:R-:W-:Y:S01]  /*2e20*/  @!P6 FMUL R31, R31, 0.5 ;  /* 0x3f0000001f1fe820 */ /* 0x000fe20000400000 */
[----:B------:R-:W-:Y:S01]  /*2e30*/  FFMA R26, R51, UR6, -R5 ;  /* 0x00000006331a7c23 */ /* 0x000fe20008000805 */
[----:B----4-:R-:W-:Y:S01]  /*2e40*/  @!P3 FMUL R27, R27, R27 ;  /* 0x0000001b1b1bb220 */ /* 0x010fe20000400000 */
[----:B------:R-:W-:Y:S01]  /*2e50*/  FSETP.GEU.AND P3, PT, R17, -126, PT ;  /* 0xc2fc00001100780b */ /* 0x000fe20003f6e000 */
[----:B------:R-:W2:Y:S01]  /*2e60*/  MUFU.EX2 R14, R14 ;  /* 0x0000000e000e7308 */ /* 0x000ea20000000800 */
[----:B------:R-:W-:-:S02]  /*2e70*/  ULDC UR6, c[0x0][0x604] ;  /* 0x0001810000067ab9 */ /* 0x000fc40000000800 */
[--C-:B------:R-:W-:Y:S01]  /*2e80*/  FFMA R39, R54, UR6, -R5.reuse ;  /* 0x0000000636277c23 */ /* 0x100fe20008000805 */
[----:B------:R-:W-:Y:S01]  /*2e90*/  @!P5 FMUL R18, R18, 0.5 ;  /* 0x3f0000001212d820 */ /* 0x000fe20000400000 */
[----:B------:R-:W-:Y:S02]  /*2ea0*/  ULDC UR6, c[0x0][0x604] ;  /* 0x0001810000067ab9 */ /* 0x000fe40000000800 */
[----:B------:R-:W-:Y:S01]  /*2eb0*/  FFMA R30, R55, UR6, -R5 ;  /* 0x00000006371e7c23 */ /* 0x000fe20008000805 */
[----:B------:R-:W-:Y:S01]  /*2ec0*/  @!P1 FMUL R16, R16, 0.5 ;  /* 0x3f00000010109820 */ /* 0x000fe20000400000 */
[----:B------:R-:W3:Y:S01]  /*2ed0*/  MUFU.EX2 R31, R31 ;  /* 0x0000001f001f7308 */ /* 0x000ee20000000800 */
[----:B-1----:R-:W-:Y:S01]  /*2ee0*/  @!P4 FMUL R15, R15, R15 ;  /* 0x0000000f0f0fc220 */ /* 0x002fe20000400000 */
[----:B------:R-:W-:Y:S01]  /*2ef0*/  FSETP.GEU.AND P4, PT, R35, -126, PT ;  /* 0xc2fc00002300780b */ /* 0x000fe20003f8e000 */
[----:B------:R-:W-:Y:S01]  /*2f00*/  @!P3 FMUL R17, R17, 0.5 ;  /* 0x3f0000001111b820 */ /* 0x000fe20000400000 */
[----:B------:R-:W-:-:S02]  /*2f10*/  ULDC UR6, c[0x0][0x604] ;  /* 0x0001810000067ab9 */ /* 0x000fc40000000800 */
[--C-:B------:R-:W-:Y:S01]  /*2f20*/  FFMA R21, R58, UR6, -R5.reuse ;  /* 0x000000063a157c23 */ /* 0x100fe20008000805 */
[----:B------:R-:W-:Y:S01]  /*2f30*/  ULDC UR6, c[0x0][0x604] ;  /* 0x0001810000067ab9 */ /* 0x000fe20000000800 */
[----:B------:R-:W1:Y:S01]  /*2f40*/  MUFU.EX2 R16, R16 ;  /* 0x0000001000107308 */ /* 0x000e620000000800 */
[----:B--2---:R-:W-:Y:S01]  /*2f50*/  @!P2 FMUL R14, R14, R14 ;  /* 0x0000000e0e0ea220 */ /* 0x004fe20000400000 */
[----:B------:R-:W-:Y:S01]  /*2f60*/  FSETP.GEU.AND P2, PT, R20, -126, PT ;  /* 0xc2fc00001400780b */ /* 0x000fe20003f4e000 */
[--C-:B------:R-:W-:Y:S01]  /*2f70*/  FFMA R34, R59, UR6, -R5.reuse ;  /* 0x000000063b227c23 */ /* 0x100fe20008000805 */
[----:B------:R-:W-:Y:S02]  /*2f80*/  ULDC UR6, c[0x0][0x604] ;  /* 0x0001810000067ab9 */ /* 0x000fe40000000800 */
[----:B------:R-:W-:Y:S01]  /*2f90*/  FFMA R43, R62, UR6, -R5 ;  /* 0x000000063e2b7c23 */ /* 0x000fe20008000805 */
[----:B------:R-:W-:Y:S01]  /*2fa0*/  @!P4 FMUL R35, R35, 0.5 ;  /* 0x3f0000002323c820 */ /* 0x000fe20000400000 */
[----:B------:R-:W2:Y:S01]  /*2fb0*/  MUFU.EX2 R18, R18 ;  /* 0x0000001200127308 */ /* 0x000ea20000000800 */
[----:B---3--:R-:W-:Y:S01]  /*2fc0*/  @!P6 FMUL R31, R31, R31 ;  /* 0x0000001f1f1fe220 */ /* 0x008fe20000400000 */
[----:B------:R-:W-:Y:S01]  /*2fd0*/  FSETP.GEU.AND P6, PT, R19, -126, PT ;  /* 0xc2fc00001300780b */ /* 0x000fe20003fce000 */
[----:B------:R-:W-:-:S02]  /*2fe0*/  ULDC UR6, c[0x0][0x604] ;  /* 0x0001810000067ab9 */ /* 0x000fc40000000800 */
[--C-:B------:R-:W-:Y:S01]  /*2ff0*/  FFMA R38, R63, UR6, -R5.reuse ;  /* 0x000000063f267c23 */ /* 0x100fe20008000805 */
[----:B------:R-:W-:Y:S01]  /*3000*/  ULDC UR6, c[0x0][0x604] ;  /* 0x0001810000067ab9 */ /* 0x000fe20000000800 */
[----:B------:R-:W-:Y:S01]  /*3010*/  @!P2 FMUL R20, R20, 0.5 ;  /* 0x3f0000001414a820 */ /* 0x000fe20000400000 */
[----:B------:R-:W3:Y:S01]  /*3020*/  MUFU.EX2 R17, R17 ;  /* 0x0000001100117308 */ /* 0x000ee20000000800 */
[----:B-1----:R-:W-:Y:S01]  /*3030*/  @!P1 FMUL R16, R16, R16 ;  /* 0x0000001010109220 */ /* 0x002fe20000400000 */
[----:B------:R-:W-:Y:S01]  /*3040*/  FSETP.GEU.AND P1, PT, R22, -126, PT ;  /* 0xc2fc00001600780b */ /* 0x000fe20003f2e000 */
[--C-:B------:R-:W-:Y:S01]  /*3050*/  FFMA R23, R66, UR6, -R5.reuse ;  /* 0x0000000642177c23 */ /* 0x100fe20008000805 */
[----:B------:R-:W-:Y:S02]  /*3060*/  ULDC UR6, c[0x0][0x604] ;  /* 0x0001810000067ab9 */ /* 0x000fe40000000800 */
[----:B------:R-:W-:Y:S01]  /*3070*/  FFMA R42, R67, UR6, -R5 ;  /* 0x00000006432a7c23 */ /* 0x000fe20008000805 */
[----:B------:R-:W-:Y:S01]  /*3080*/  @!P6 FMUL R19, R19, 0.5 ;  /* 0x3f0000001313e820 */ /* 0x000fe20000400000 */
[----:B------:R-:W1:Y:S01]  /*3090*/  MUFU.EX2 R35, R35 ;  /* 0x0000002300237308 */ /* 0x000e620000000800 */
[----:B--2---:R-:W-:Y:S01]  /*30a0*/  @!P5 FMUL R18, R18, R18 ;  /* 0x000000121212d220 */ /* 0x004fe20000400000 */
[----:B------:R-:W-:Y:S01]  /*30b0*/  FSETP.GEU.AND P5, PT, R26, -126, PT ;  /* 0xc2fc00001a00780b */ /* 0x000fe20003fae000 */
[----:B------:R-:W-:-:S02]  /*30c0*/  ULDC UR6, c[0x0][0x604] ;  /* 0x0001810000067ab9 */ /* 0x000fc40000000800 */
[--C-:B------:R-:W-:Y:S01]  /*30d0*/  FFMA R47, R70, UR6, -R5.reuse ;  /* 0x00000006462f7c23 */ /* 0x100fe20008000805 */
[----:B------:R-:W-:Y:S01]  /*30e0*/  ULDC UR6, c[0x0][0x604] ;  /* 0x0001810000067ab9 */ /* 0x000fe20000000800 */
[----:B------:R-:W-:Y:S01]  /*30f0*/  @!P1 FMUL R22, R22, 0.5 ;  /* 0x3f00000016169820 */ /* 0x000fe20000400000 */
[----:B------:R-:W2:Y:S01]  /*3100*/  MUFU.EX2 R20, R20 ;  /* 0x0000001400147308 */ /* 0x000ea20000000800 */
[----:B---3--:R-:W-:Y:S01]  /*3110*/  @!P3 FMUL R17, R17, R17 ;  /* 0x000000111111b220 */ /* 0x008fe20000400000 */
[----:B------:R-:W-:Y:S01]  /*3120*/  FSETP.GEU.AND P3, PT, R39, -126, PT ;  /* 0xc2fc00002700780b */ /* 0x000fe20003f6e000 */
[--C-:B------:R-:W-:Y:S01]  /*3130*/  FFMA R46, R71, UR6, -R5.reuse ;  /* 0x00000006472e7c23 */ /* 0x100fe20008000805 */
[----:B------:R-:W-:Y:S02]  /*3140*/  ULDC UR6, c[0x0][0x604] ;  /* 0x0001810000067ab9 */ /* 0x000fe40000000800 */
[----:B------:R-:W-:Y:S01]  /*3150*/  FFMA R50, R74, UR6, -R5 ;  /* 0x000000064a327c23 */ /* 0x000fe20008000805 */
[----:B------:R-:W-:Y:S01]  /*3160*/  @!P5 FMUL R26, R26, 0.5 ;  /* 0x3f0000001a1ad820 */ /* 0x000fe20000400000 */
[----:B------:R-:W3:Y:S01]  /*3170*/  MUFU.EX2 R22, R22 ;  /* 0x0000001600167308 */ /* 0x000ee20000000800 */
[----:B-1----:R-:W-:Y:S01]  /*3180*/  @!P4 FMUL R35, R35, R35 ;  /* 0x000000232323c220 */ /* 0x002fe20000400000 */
[----:B------:R-:W-:Y:S01]  /*3190*/  FSETP.GEU.AND P4, PT, R21, -126, PT ;  /* 0xc2fc00001500780b */ /* 0x000fe20003f8e000 */
[----:B------:R-:W-:-:S02]  /*31a0*/  ULDC UR6, c[0x0][0x604] ;  /* 0x0001810000067ab9 */ /* 0x000fc40000000800 */
[--C-:B------:R-:W-:Y:S01]  /*31b0*/  FFMA R51, R75, UR6, -R5.reuse ;  /* 0x000000064b337c23 */ /* 0x100fe20008000805 */
[----:B------:R-:W-:Y:S01]  /*31c0*/  ULDC UR6, c[0x0][0x604] ;  /* 0x0001810000067ab9 */ /* 0x000fe20000000800 */
[----:B------:R-:W-:Y:S01]  /*31d0*/  @!P3 FMUL R39, R39, 0.5 ;  /* 0x3f0000002727b820 */ /* 0x000fe20000400000 */
        /* <DEDUP_REMOVED lines=179> */
[----:B------:R-:W-:Y:S01]  /*3d10*/  FMUL R5, R6, UR6 ;  /* 0x0000000606057c20 */ /* 0x000fe20008400000 */
[----:B------:R-:W-:Y:S01]  /*3d20*/  ULDC UR6, c[0x0][0x604] ;  /* 0x0001810000067ab9 */ /* 0x000fe20000000800 */
[----:B------:R-:W-:Y:S01]  /*3d30*/  @!P2 FMUL R79, R79, 0.5 ;  /* 0x3f0000004f4fa820 */ /* 0x000fe20000400000 */
[----:B------:R-:W3:Y:S01]  /*3d40*/  MUFU.EX2 R78, R78 ;  /* 0x0000004e004e7308 */ /* 0x000ee20000000800 */
[----:B-1----:R-:W-:Y:S01]  /*3d50*/  @!P5 FMUL R75, R75, R75 ;  /* 0x0000004b4b4bd220 */ /* 0x002fe20000400000 */
[----:B------:R-:W-:Y:S01]  /*3d60*/  FSETP.GEU.AND P5, PT, R87, -126, PT ;  /* 0xc2fc00005700780b */ /* 0x000fe20003fae000 */
[--C-:B------:R-:W-:Y:S01]  /*3d70*/  FFMA R24, R24, UR10, -R5.reuse ;  /* 0x0000000a18187c23 */ /* 0x100fe20008000805 */
[--C-:B------:R-:W-:Y:S01]  /*3d80*/  FFMA R25, R25, UR6, -R5.reuse ;  /* 0x0000000619197c23 */ /* 0x100fe20008000805 */
[----:B------:R-:W-:Y:S01]  /*3d90*/  ULDC UR6, c[0x0][0x604] ;  /* 0x0001810000067ab9 */ /* 0x000fe20000000800 */
[----:B------:R-:W-:Y:S01]  /*3da0*/  ULDC UR10, c[0x0][0x604] ;  /* 0x00018100000a7ab9 */ /* 0x000fe20000000800 */
[----:B------:R-:W-:Y:S01]  /*3db0*/  @!P1 FMUL R83, R83, 0.5 ;  /* 0x3f00000053539820 */ /* 0x000fe20000400000 */
[----:B------:R-:W1:Y:S01]  /*3dc0*/  MUFU.EX2 R82, R82 ;  /* 0x0000005200527308 */ /* 0x000e620000000800 */
[----:B--2---:R-:W-:Y:S01]  /*3dd0*/  @!P6 FMUL R74, R74, R74 ;  /* 0x0000004a4a4ae220 */ /* 0x004fe20000400000 */
[----:B------:R-:W-:Y:S01]  /*3de0*/  FSETP.GEU.AND P6, PT, R86, -126, PT ;  /* 0xc2fc00005600780b */ /* 0x000fe20003fce000 */
[--C-:B------:R-:W-:Y:S01]  /*3df0*/  FFMA R28, R28, UR6, -R5.reuse ;  /* 0x000000061c1c7c23 */ /* 0x100fe20008000805 */
[----:B------:R-:W-:Y:S01]  /*3e00*/  ULDC UR6, c[0x0][0x604] ;  /* 0x0001810000067ab9 */ /* 0x000fe20000000800 */
[--C-:B------:R-:W-:Y:S01]  /*3e10*/  FFMA R126, R129, UR11, -R5.reuse ;  /* 0x0000000b817e7c23 */ /* 0x100fe20008000805 */
[--C-:B------:R-:W-:Y:S01]  /*3e20*/  FFMA R29, R29, UR6, -R5.reuse ;  /* 0x000000061d1d7c23 */ /* 0x100fe20008000805 */
[----:B------:R-:W-:Y:S01]  /*3e30*/  @!P5 FMUL R87, R87, 0.5 ;  /* 0x3f0000005757d820 */ /* 0x000fe20000400000 */
[----:B------:R-:W2:Y:S01]  /*3e40*/  MUFU.EX2 R79, R79 ;  /* 0x0000004f004f7308 */ /* 0x000ea20000000800 */
[----:B---3--:R-:W-:Y:S01]  /*3e50*/  @!P3 FMUL R78, R78, R78 ;  /* 0x0000004e4e4eb220 */ /* 0x008fe20000400000 */
[----:B------:R-:W-:Y:S01]  /*3e60*/  FSETP.GEU.AND P3, PT, R90, -126, PT ;  /* 0xc2fc00005a00780b */ /* 0x000fe20003f6e000 */
[----:B------:R-:W-:Y:S01]  /*3e70*/  ULDC UR6, c[0x0][0x604] ;  /* 0x0001810000067ab9 */ /* 0x000fe20000000800 */
[--C-:B------:R-:W-:Y:S01]  /*3e80*/  FFMA R129, R136, UR15, -R5.reuse ;  /* 0x0000000f88817c23 */ /* 0x100fe20008000805 */
[--C-:B------:R-:W-:Y:S01]  /*3e90*/  FFMA R32, R32, UR6, -R5.reuse ;  /* 0x0000000620207c23 */ /* 0x100fe20008000805 */
[----:B------:R-:W-:Y:S01]  /*3ea0*/  ULDC UR6, c[0x0][0x604] ;  /* 0x0001810000067ab9 */ /* 0x000fe20000000800 */
[----:B------:R-:W-:Y:S01]  /*3eb0*/  @!P6 FMUL R86, R86, 0.5 ;  /* 0x3f0000005656e820 */ /* 0x000fe20000400000 */
[----:B------:R-:W3:Y:S01]  /*3ec0*/  MUFU.EX2 R83, R83 ;  /* 0x0000005300537308 */ /* 0x000ee20000000800 */
[----:B-1----:R-:W-:Y:S01]  /*3ed0*/  @!P4 FMUL R82, R82, R82 ;  /* 0x000000525252c220 */ /* 0x002fe20000400000 */
[----:B------:R-:W-:Y:S01]  /*3ee0*/  FSETP.GEU.AND P4, PT, R94, -126, PT ;  /* 0xc2fc00005e00780b */ /* 0x000fe20003f8e000 */
[--C-:B------:R-:W-:Y:S01]  /*3ef0*/  FFMA R33, R33, UR6, -R5.reuse ;  /* 0x0000000621217c23 */ /* 0x100fe20008000805 */
[----:B------:R-:W-:Y:S01]  /*3f00*/  ULDC UR6, c[0x0][0x604] ;  /* 0x0001810000067ab9 */ /* 0x000fe20000000800 */
[----:B------:R-:W-:Y:S01]  /*3f10*/  ULDC UR11, c[0x0][0x604] ;  /* 0x00018100000b7ab9 */ /* 0x000fe20000000800 */
[--C-:B------:R-:W-:Y:S01]  /*3f20*/  FFMA R36, R36, UR6, -R5.reuse ;  /* 0x0000000624247c23 */ /* 0x100fe20008000805 */
[----:B------:R-:W-:Y:S01]  /*3f30*/  @!P3 FMUL R90, R90, 0.5 ;  /* 0x3f0000005a5ab820 */ /* 0x000fe20000400000 */
[----:B------:R-:W1:Y:S01]  /*3f40*/  MUFU.EX2 R87, R87 ;  /* 0x0000005700577308 */ /* 0x000e620000000800 */
[----:B--2---:R-:W-:Y:S01]  /*3f50*/  @!P2 FMUL R79, R79, R79 ;  /* 0x0000004f4f4fa220 */ /* 0x004fe20000400000 */
[----:B------:R-:W-:Y:S01]  /*3f60*/  FSETP.GEU.AND P2, PT, R91, -126, PT ;  /* 0xc2fc00005b00780b */ /* 0x000fe20003f4e000 */
[----:B------:R-:W-:Y:S01]  /*3f70*/  ULDC UR6, c[0x0][0x604] ;  /* 0x0001810000067ab9 */ /* 0x000fe20000000800 */
[--C-:B------:R-:W-:Y:S01]  /*3f80*/  FFMA R130, R141, UR21, -R5.reuse ;  /* 0x000000158d827c23 */ /* 0x100fe20008000805 */
[--C-:B------:R-:W-:Y:S01]  /*3f90*/  FFMA R37, R37, UR6, -R5.reuse ;  /* 0x0000000625257c23 */ /* 0x100fe20008000805 */
[----:B------:R-:W-:Y:S01]  /*3fa0*/  ULDC UR6, c[0x0][0x604] ;  /* 0x0001810000067ab9 */ /* 0x000fe20000000800 */
[----:B------:R-:W-:Y:S01]  /*3fb0*/  @!P4 FMUL R94, R94, 0.5 ;  /* 0x3f0000005e5ec820 */ /* 0x000fe20000400000 */
[----:B------:R-:W2:Y:S01]  /*3fc0*/  MUFU.EX2 R86, R86 ;  /* 0x0000005600567308 */ /* 0x000ea20000000800 */
[----:B---3--:R-:W-:Y:S01]  /*3fd0*/  @!P1 FMUL R83, R83, R83 ;  /* 0x0000005353539220 */ /* 0x008fe20000400000 */
[----:B------:R-:W-:Y:S01]  /*3fe0*/  FSETP.GEU.AND P1, PT, R95, -126, PT ;  /* 0xc2fc00005f00780b */ /* 0x000fe20003f2e000 */
[--C-:B------:R-:W-:Y:S01]  /*3ff0*/  FFMA R40, R40, UR6, -R5.reuse ;  /* 0x0000000628287c23 */ /* 0x100fe20008000805 */
[----:B------:R-:W-:Y:S01]  /*4000*/  ULDC UR6, c[0x0][0x604] ;  /* 0x0001810000067ab9 */ /* 0x000fe20000000800 */
[--C-:B------:R-:W-:Y:S01]  /*4010*/  FFMA R134, R133, UR14, -R5.reuse ;  /* 0x0000000e85867c23 */ /* 0x100fe20008000805 */
[--C-:B------:R-:W-:Y:S01]  /*4020*/  FFMA R41, R41, UR6, -R5.reuse ;  /* 0x0000000629297c23 */ /* 0x100fe20008000805 */
[----:B------:R-:W-:Y:S01]  /*4030*/  @!P2 FMUL R91, R91, 0.5 ;  /* 0x3f0000005b5ba820 */ /* 0x000fe20000400000 */
[----:B------:R-:W3:Y:S01]  /*4040*/  MUFU.EX2 R90, R90 ;  /* 0x0000005a005a7308 */ /* 0x000ee20000000800 */
[----:B-1----:R-:W-:Y:S01]  /*4050*/  @!P5 FMUL R87, R87, R87 ;  /* 0x000000575757d220 */ /* 0x002fe20000400000 */
[----:B------:R-:W-:Y:S01]  /*4060*/  FSETP.GEU.AND P5, PT, R99, -126, PT ;  /* 0xc2fc00006300780b */ /* 0x000fe20003fae000 */
[----:B------:R-:W-:Y:S01]  /*4070*/  ULDC UR6, c[0x0][0x604] ;  /* 0x0001810000067ab9 */ /* 0x000fe20000000800 */
[--C-:B------:R-:W-:Y:S01]  /*4080*/  FFMA R133, R140, UR20, -R5.reuse ;  /* 0x000000148c857c23 */ /* 0x100fe20008000805 */
[--C-:B------:R-:W-:Y:S01]  /*4090*/  FFMA R44, R44, UR6, -R5.reuse ;  /* 0x000000062c2c7c23 */ /* 0x100fe20008000805 */
[----:B------:R-:W-:Y:S01]  /*40a0*/  ULDC UR6, c[0x0][0x604] ;  /* 0x0001810000067ab9 */ /* 0x000fe20000000800 */
[----:B------:R-:W-:Y:S01]  /*40b0*/  @!P1 FMUL R95, R95, 0.5 ;  /* 0x3f0000005f5f9820 */ /* 0x000fe20000400000 */
[----:B------:R-:W1:Y:S01]  /*40c0*/  MUFU.EX2 R94, R94 ;  /* 0x0000005e005e7308 */ /* 0x000e620000000800 */
[----:B--2---:R-:W-:Y:S01]  /*40d0*/  @!P6 FMUL R86, R86, R86 ;  /* 0x000000565656e220 */ /* 0x004fe20000400000 */
[----:B------:R-:W-:Y:S01]  /*40e0*/  FSETP.GEU.AND P6, PT, R98, -126, PT ;  /* 0xc2fc00006200780b */ /* 0x000fe20003fce000 */
[--C-:B------:R-:W-:Y:S01]  /*40f0*/  FFMA R45, R45, UR6, -R5.reuse ;  /* 0x000000062d2d7c23 */ /* 0x100fe20008000805 */
[----:B------:R-:W-:Y:S01]  /*4100*/  ULDC UR6, c[0x0][0x604] ;  /* 0x0001810000067ab9 */ /* 0x000fe20000000800 */
[----:B------:R-:W-:Y:S01]  /*4110*/  ULDC UR15, c[0x0][0x604] ;  /* 0x00018100000f7ab9 */ /* 0x000fe20000000800 */
        /* <DEDUP_REMOVED lines=13> */
[----:B------:R-:W-:Y:S01]  /*41f0*/  FFMA R52, R52, UR6, -R5 ;  /* 0x0000000634347c23 */ /* 0x000fe20008000805 */
[----:B------:R-:W-:-:S02]  /*4200*/  ULDC UR6, c[0x0][0x604] ;  /* 0x0001810000067ab9 */ /* 0x000fc40000000800 */
[--C-:B------:R-:W-:Y:S01]  /*4210*/  FFMA R53, R53, UR6, -R5.reuse ;  /* 0x0000000635357c23 */ /* 0x100fe20008000805 */
[----:B------:R-:W-:Y:S01]  /*4220*/  @!P3 FMUL R102, R102, 0.5 ;  /* 0x3f0000006666b820 */ /* 0x000fe20000400000 */
[----:B------:R-:W1:Y:S01]  /*4230*/  MUFU.EX2 R99, R99 ;  /* 0x0000006300637308 */ /* 0x000e620000000800 */
[----:B--2---:R-:W-:Y:S01]  /*4240*/  @!P2 FMUL R91, R91, R91 ;  /* 0x0000005b5b5ba220 */ /* 0x004fe20000400000 */
[----:B------:R-:W-:Y:S01]  /*4250*/  FSETP.GEU.AND P2, PT, R103, -126, PT ;  /* 0xc2fc00006700780b */ /* 0x000fe20003f4e000 */
[----:B------:R-:W-:Y:S02]  /*4260*/  ULDC UR6, c[0x0][0x604] ;  /* 0x0001810000067ab9 */ /* 0x000fe40000000800 */
[--C-:B------:R-:W-:Y:S01]  /*4270*/  FFMA R56, R56, UR6, -R5.reuse ;  /* 0x0000000638387c23 */ /* 0x100fe20008000805 */
[----:B------:R-:W-:Y:S01]  /*4280*/  ULDC UR6, c[0x0][0x604] ;  /* 0x0001810000067ab9 */ /* 0x000fe20000000800 */
[----:B------:R-:W-:Y:S01]  /*4290*/  @!P4 FMUL R106, R106, 0.5 ;  /* 0x3f0000006a6ac820 */ /* 0x000fe20000400000 */
[----:B------:R-:W2:Y:S01]  /*42a0*/  MUFU.EX2 R98, R98 ;  /* 0x0000006200627308 */ /* 0x000ea20000000800 */
[----:B---3--:R-:W-:Y:S01]  /*42b0*/  @!P1 FMUL R95, R95, R95 ;  /* 0x0000005f5f5f9220 */ /* 0x008fe20000400000 */
[----:B------:R-:W-:Y:S01]  /*42c0*/  FSETP.GEU.AND P1, PT, R107, -126, PT ;  /* 0xc2fc00006b00780b */ /* 0x000fe20003f2e000 */
[----:B------:R-:W-:Y:S01]  /*42d0*/  FFMA R57, R57, UR6, -R5 ;  /* 0x0000000639397c23 */ /* 0x000fe20008000805 */
[----:B------:R-:W-:-:S02]  /*42e0*/  ULDC UR6, c[0x0][0x604] ;  /* 0x0001810000067ab9 */ /* 0x000fc40000000800 */
[--C-:B------:R-:W-:Y:S01]  /*42f0*/  FFMA R60, R60, UR6, -R5.reuse ;  /* 0x000000063c3c7c23 */ /* 0x100fe20008000805 */
[----:B------:R-:W-:Y:S01]  /*4300*/  @!P2 FMUL R103, R103, 0.5 ;  /* 0x3f0000006767a820 */ /* 0x000fe20000400000 */
[----:B------:R-:W3:Y:S01]  /*4310*/  MUFU.EX2 R102, R102 ;  /* 0x0000006600667308 */ /* 0x000ee20000000800 */
[----:B-1----:R-:W-:Y:S01]  /*4320*/  @!P5 FMUL R99, R99, R99 ;  /* 0x000000636363d220 */ /* 0x002fe20000400000 */
[----:B------:R-:W-:Y:S01]  /*4330*/  FSETP.GEU.AND P5, PT, R111, -126, PT ;  /* 0xc2fc00006f00780b */ /* 0x000fe20003fae000 */
[----:B------:R-:W-:Y:S02]  /*4340*/  ULDC UR6, c[0x0][0x604] ;  /* 0x0001810000067ab9 */ /* 0x000fe40000000800 */
        /* <DEDUP_REMOVED lines=8> */
[----:B------:R-:W-:Y:S01]  /*43d0*/  FADD R138, R21, R98 ;  /* 0x00000062158a7221 */ /* 0x000fe20000000000 */
        /* <DEDUP_REMOVED lines=54> */
[----:B------:R-:W-:Y:S01]  /*4740*/  FFMA R169, R88, UR6, -R5 ;  /* 0x0000000658a97c23 */ /* 0x000fe20008000805 */
[----:B------:R-:W-:Y:S01]  /*4750*/  ULDC UR6, c[0x0][0x604] ;  /* 0x0001810000067ab9 */ /* 0x000fe20000000800 */
[----:B------:R-:W-:Y:S01]  /*4760*/  FADD R140, R50, R115 ;  /* 0x00000073328c7221 */ /* 0x000fe20000000000 */
[----:B------:R-:W-:Y:S01]  /*4770*/  FFMA R88, R89, UR6, -R5 ;  /* 0x0000000659587c23 */ /* 0x000fe20008000805 */
[----:B------:R-:W-:Y:S01]  /*4780*/  @!P3 FMUL R8, R8, 0.5 ;  /* 0x3f0000000808b820 */ /* 0x000fe20000400000 */
[----:B------:R-:W1:Y:S01]  /*4790*/  MUFU.EX2 R122, R122 ;  /* 0x0000007a007a7308 */ /* 0x000e620000000800 */
[----:B--2---:R-:W-:Y:S01]  /*47a0*/  @!P2 FMUL R114, R114, R114 ;  /* 0x000000727272a220 */ /* 0x004fe20000400000 */
[----:B------:R-:W-:Y:S01]  /*47b0*/  FSETP.GEU.AND P2, PT, R9, -126, PT ;  /* 0xc2fc00000900780b */ /* 0x000fe20003f4e000 */
[----:B------:R-:W-:Y:S01]  /*47c0*/  ULDC UR6, c[0x0][0x604] ;  /* 0x0001810000067ab9 */ /* 0x000fe20000000800 */
[----:B------:R-:W-:Y:S01]  /*47d0*/  FADD R142, R54, R119 ;  /* 0x00000077368e7221 */ /* 0x000fe20000000000 */
[--C-:B------:R-:W-:Y:S01]  /*47e0*/  FFMA R6, R92, UR6, -R5.reuse ;  /* 0x000000065c067c23 */ /* 0x100fe20008000805 */
[----:B------:R-:W-:Y:S01]  /*47f0*/  ULDC UR6, c[0x0][0x604] ;  /* 0x0001810000067ab9 */ /* 0x000fe20000000800 */
[----:B------:R-:W-:Y:S01]  /*4800*/  @!P4 FMUL R24, R24, 0.5 ;  /* 0x3f0000001818c820 */ /* 0x000fe20000400000 */
[----:B------:R-:W2:Y:S01]  /*4810*/  MUFU.EX2 R123, R123 ;  /* 0x0000007b007b7308 */ /* 0x000ea20000000800 */
[----:B---3--:R-:W-:Y:S01]  /*4820*/  @!P1 FMUL R118, R118, R118 ;  /* 0x0000007676769220 */ /* 0x008fe20000400000 */
[----:B------:R-:W-:Y:S01]  /*4830*/  FSETP.GEU.AND P1, PT, R25, -126, PT ;  /* 0xc2fc00001900780b */ /* 0x000fe20003f2e000 */
[----:B------:R-:W-:Y:S01]  /*4840*/  FFMA R92, R93, UR6, -R5 ;  /* 0x000000065d5c7c23 */ /* 0x000fe20008000805 */
[----:B------:R-:W-:-:S03]  /*4850*/  ULDC UR6, c[0x0][0x604] ;  /* 0x0001810000067ab9 */ /* 0x000fc60000000800 */
[----:B------:R-:W-:Y:S01]  /*4860*/  @!P2 FMUL R9, R9, 0.5 ;  /* 0x3f0000000909a820 */ /* 0x000fe20000400000 */
[----:B------:R-:W3:Y:S01]  /*4870*/  MUFU.EX2 R8, R8 ;  /* 0x0000000800087308 */ /* 0x000ee20000000800 */
[----:B-1----:R-:W-:Y:S01]  /*4880*/  @!P5 FMUL R122, R122, R122 ;  /* 0x0000007a7a7ad220 */ /* 0x002fe20000400000 */
[----:B------:R-:W-:-:S05]  /*4890*/  FSETP.GEU.AND P5, PT, R29, -126, PT ;  /* 0xc2fc00001d00780b */ /* 0x000fca0003fae000 */
[----:B------:R-:W-:Y:S01]  /*48a0*/  @!P1 FMUL R25, R25, 0.5 ;  /* 0x3f00000019199820 */ /* 0x000fe20000400000 */
[----:B------:R-:W1:Y:S01]  /*48b0*/  MUFU.EX2 R24, R24 ;  /* 0x0000001800187308 */ /* 0x000e620000000800 */
[----:B--2---:R-:W-:Y:S01]  /*48c0*/  @!P6 FMUL R123, R123, R123 ;  /* 0x0000007b7b7be220 */ /* 0x004fe20000400000 */
[----:B------:R-:W-:-:S05]  /*48d0*/  FSETP.GEU.AND P6, PT, R28, -126, PT ;  /* 0xc2fc00001c00780b */ /* 0x000fca0003fce000 */
[----:B------:R-:W-:Y:S01]  /*48e0*/  @!P5 FMUL R29, R29, 0.5 ;  /* 0x3f0000001d1dd820 */ /* 0x000fe20000400000 */
[----:B------:R2:W4:Y:S01]  /*48f0*/  MUFU.EX2 R127, R25 ;  /* 0x00000019007f7308 */ /* 0x0005220000000800 */
[----:B---3--:R-:W-:Y:S01]  /*4900*/  @!P3 FMUL R8, R8, R8 ;  /* 0x000000080808b220 */ /* 0x008fe20000400000 */
[----:B------:R-:W-:-:S05]  /*4910*/  FSETP.GEU.AND P3, PT, R32, -126, PT ;  /* 0xc2fc00002000780b */ /* 0x000fca0003f6e000 */
[----:B------:R-:W-:Y:S01]  /*4920*/  @!P6 FMUL R28, R28, 0.5 ;  /* 0x3f0000001c1ce820 */ /* 0x000fe20000400000 */
[----:B------:R3:W5:Y:S01]  /*4930*/  MUFU.EX2 R131, R29 ;  /* 0x0000001d00837308 */ /* 0x0007620000000800 */
[----:B-1----:R-:W-:Y:S01]  /*4940*/  @!P4 FMUL R24, R24, R24 ;  /* 0x000000181818c220 */ /* 0x002fe20000400000 */
[----:B------:R-:W-:Y:S01]  /*4950*/  FSETP.GEU.AND P4, PT, R36, -126, PT ;  /* 0xc2fc00002400780b */ /* 0x000fe20003f8e000 */
[--C-:B--2---:R-:W-:Y:S01]  /*4960*/  FFMA R25, R96, UR6, -R5.reuse ;  /* 0x0000000660197c23 */ /* 0x104fe20008000805 */
[----:B------:R-:W-:Y:S02]  /*4970*/  ULDC UR6, c[0x0][0x604] ;  /* 0x0001810000067ab9 */ /* 0x000fe40000000800 */
[----:B------:R-:W-:Y:S01]  /*4980*/  FFMA R96, R97, UR6, -R5 ;  /* 0x0000000661607c23 */ /* 0x000fe20008000805 */
[----:B------:R-:W-:Y:S01]  /*4990*/  @!P3 FMUL R32, R32, 0.5 ;  /* 0x3f0000002020b820 */ /* 0x000fe20000400000 */
[----:B------:R-:W1:Y:S01]  /*49a0*/  MUFU.EX2 R9, R9 ;  /* 0x0000000900097308 */ /* 0x000e620000000800 */
[----:B----4-:R-:W-:Y:S01]  /*49b0*/  @!P1 FMUL R127, R127, R127 ;  /* 0x0000007f7f7f9220 */ /* 0x010fe20000400000 */
[----:B------:R-:W-:Y:S01]  /*49c0*/  FSETP.GEU.AND P1, PT, R37, -126, PT ;  /* 0xc2fc00002500780b */ /* 0x000fe20003f2e000 */
[----:B------:R-:W-:-:S02]  /*49d0*/  ULDC UR6, c[0x0][0x604] ;  /* 0x0001810000067ab9 */ /* 0x000fc40000000800 */
[--C-:B---3--:R-:W-:Y:S01]  /*49e0*/  FFMA R29, R100, UR6, -R5.reuse ;  /* 0x00000006641d7c23 */ /* 0x108fe20008000805 */
[----:B------:R-:W-:Y:S01]  /*49f0*/  ULDC UR6, c[0x0][0x604] ;  /* 0x0001810000067ab9 */ /* 0x000fe20000000800 */
[----:B------:R-:W-:Y:S01]  /*4a00*/  @!P4 FMUL R36, R36, 0.5 ;  /* 0x3f0000002424c820 */ /* 0x000fe20000400000 */
[----:B------:R-:W2:Y:S01]  /*4a10*/  MUFU.EX2 R28, R28 ;  /* 0x0000001c001c7308 */ /* 0x000ea20000000800 */
[----:B-----5:R-:W-:Y:S01]  /*4a20*/  @!P5 FMUL R131, R131, R131 ;  /* 0x000000838383d220 */ /* 0x020fe20000400000 */
        /* <DEDUP_REMOVED lines=12> */
[----:B------:R-:W2:Y:S01]  /*4af0*/  MUFU.EX2 R139, R37 ;  /* 0x00000025008b7308 */ /* 0x000ea20000000800 */
[----:B---3--:R-:W-:Y:S01]  /*4b00*/  @!P3 FMUL R32, R32, R32 ;  /* 0x000000202020b220 */ /* 0x008fe20000400000 */
[----:B------:R-:W-:-:S05]  /*4b10*/  FSETP.GEU.AND P3, PT, R44, -126, PT ;  /* 0xc2fc00002c00780b */ /* 0x000fca0003f6e000 */
[----:B------:R-:W-:Y:S01]  /*4b20*/  @!P6 FMUL R40, R40, 0.5 ;  /* 0x3f0000002828e820 */ /* 0x000fe20000400000 */
[----:B------:R-:W3:Y:S01]  /*4b30*/  MUFU.EX2 R143, R41 ;  /* 0x00000029008f7308 */ /* 0x000ee20000000800 */
[----:B-1----:R-:W-:Y:S01]  /*4b40*/  @!P4 FMUL R36, R36, R36 ;  /* 0x000000242424c220 */ /* 0x002fe20000400000 */
[----:B------:R-:W-:-:S05]  /*4b50*/  FSETP.GEU.AND P4, PT, R48, -126, PT ;  /* 0xc2fc00003000780b */ /* 0x000fca0003f8e000 */
[----:B------:R-:W-:Y:S01]  /*4b60*/  @!P3 FMUL R44, R44, 0.5 ;  /* 0x3f0000002c2cb820 */ /* 0x000fe20000400000 */
[----:B------:R1:W4:Y:S01]  /*4b70*/  MUFU.EX2 R135, R33 ;  /* 0x0000002100877308 */ /* 0x0003220000000800 */
[----:B--2---:R-:W-:Y:S01]  /*4b80*/  @!P1 FMUL R139, R139, R139 ;  /* 0x0000008b8b8b9220 */ /* 0x004fe20000400000 */
[----:B------:R-:W-:-:S05]  /*4b90*/  FSETP.GEU.AND P1, PT, R49, -126, PT ;  /* 0xc2fc00003100780b */ /* 0x000fca0003f2e000 */
[----:B------:R-:W-:Y:S01]  /*4ba0*/  @!P4 FMUL R48, R48, 0.5 ;  /* 0x3f0000003030c820 */ /* 0x000fe20000400000 */
[----:B------:R-:W2:Y:S01]  /*4bb0*/  MUFU.EX2 R40, R40 ;  /* 0x0000002800287308 */ /* 0x000ea20000000800 */
[----:B---3--:R-:W-:Y:S01]  /*4bc0*/  @!P5 FMUL R143, R143, R143 ;  /* 0x0000008f8f8fd220 */ /* 0x008fe20000400000 */
[----:B------:R-:W-:Y:S01]  /*4bd0*/  FSETP.GEU.AND P5, PT, R53, -126, PT ;  /* 0xc2fc00003500780b */ /* 0x000fe20003fae000 */
[----:B-1----:R-:W-:Y:S01]  /*4be0*/  FADD R33, R35, R86 ;  /* 0x0000005623217221 */ /* 0x002fe20000000000 */
[----:B------:R-:W-:-:S03]  /*4bf0*/  F2FP.BF16.F32.PACK_AB R35, R22, R35 ;  /* 0x000000231623723e */ /* 0x000fc600000010ff */
[----:B------:R-:W-:Y:S01]  /*4c00*/  @!P1 FMUL R49, R49, 0.5 ;  /* 0x3f00000031319820 */ /* 0x000fe20000400000 */
[----:B------:R-:W1:Y:S01]  /*4c10*/  MUFU.EX2 R44, R44 ;  /* 0x0000002c002c7308 */ /* 0x000e620000000800 */
[----:B----4-:R-:W-:Y:S01]  /*4c20*/  @!P2 FMUL R135, R135, R135 ;  /* 0x000000878787a220 */ /* 0x010fe20000400000 */
[----:B------:R-:W-:Y:S01]  /*4c30*/  FSETP.GEU.AND P2, PT, R45, -126, PT ;  /* 0xc2fc00002d00780b */ /* 0x000fe20003f4e000 */
[----:B------:R-:W-:Y:S01]  /*4c40*/  FADD R160, R33, R142 ;  /* 0x0000008e21a07221 */ /* 0x000fe20000000000 */
[----:B------:R-:W-:Y:S01]  /*4c50*/  FADD R33, R19, R90 ;  /* 0x0000005a13217221 */ /* 0x000fe20000000000 */
[----:B------:R-:W-:Y:S02]  /*4c60*/  FADD R142, R58, R123 ;  /* 0x0000007b3a8e7221 */ /* 0x000fe40000000000 */
[----:B------:R-:W-:Y:S01]  /*4c70*/  @!P5 FMUL R53, R53, 0.5 ;  /* 0x3f0000003535d820 */ /* 0x000fe20000400000 */
[----:B------:R-:W3:Y:S01]  /*4c80*/  MUFU.EX2 R48, R48 ;  /* 0x0000003000307308 */ /* 0x000ee20000000800 */
[----:B--2---:R-:W-:Y:S01]  /*4c90*/  @!P6 FMUL R40, R40, R40 ;  /* 0x000000282828e220 */ /* 0x004fe20000400000 */
[----:B------:R-:W-:Y:S01]  /*4ca0*/  FSETP.GEU.AND P6, PT, R52, -126, PT ;  /* 0xc2fc00003400780b */ /* 0x000fe20003fce000 */
[----:B------:R-:W-:Y:S01]  /*4cb0*/  FADD R164, R33, R142 ;  /* 0x0000008e21a47221 */ /* 0x000fe20000000000 */
[----:B------:R-:W-:Y:S01]  /*4cc0*/  FADD R33, R30, R95 ;  /* 0x0000005f1e217221 */ /* 0x000fe20000000000 */
[----:B------:R-:W-:-:S02]  /*4cd0*/  FADD R142, R62, R9 ;  /* 0x000000093e8e7221 */ /* 0x000fc40000000000 */
[----:B------:R-:W-:Y:S01]  /*4ce0*/  @!P2 FMUL R45, R45, 0.5 ;  /* 0x3f0000002d2da820 */ /* 0x000fe20000400000 */
[----:B------:R-:W2:Y:S01]  /*4cf0*/  MUFU.EX2 R151, R49 ;  /* 0x0000003100977308 */ /* 0x000ea20000000800 */
[----:B-1----:R-:W-:Y:S01]  /*4d00*/  @!P3 FMUL R44, R44, R44 ;  /* 0x0000002c2c2cb220 */ /* 0x002fe20000400000 */
[----:B------:R-:W-:Y:S01]  /*4d10*/  FSETP.GEU.AND P3, PT, R56, -126, PT ;  /* 0xc2fc00003800780b */ /* 0x000fe20003f6e000 */
[----:B------:R-:W-:-:S04]  /*4d20*/  FADD R170, R33, R142 ;  /* 0x0000008e21aa7221 */ /* 0x000fc80000000000 */
[----:B------:R-:W-:Y:S01]  /*4d30*/  @!P6 FMUL R52, R52, 0.5 ;  /* 0x3f0000003434e820 */ /* 0x000fe20000400000 */
[----:B------:R-:W1:Y:S01]  /*4d40*/  MUFU.EX2 R153, R53 ;  /* 0x0000003500997308 */ /* 0x000e620000000800 */
[----:B---3--:R-:W-:Y:S01]  /*4d50*/  @!P4 FMUL R48, R48, R48 ;  /* 0x000000303030c220 */ /* 0x008fe20000400000 */
[----:B------:R-:W-:-:S05]  /*4d60*/  FSETP.GEU.AND P4, PT, R60, -126, PT ;  /* 0xc2fc00003c00780b */ /* 0x000fca0003f8e000 */
[----:B------:R-:W-:Y:S01]  /*4d70*/  @!P3 FMUL R56, R56, 0.5 ;  /* 0x3f0000003838b820 */ /* 0x000fe20000400000 */
[----:B------:R-:W3:Y:S01]  /*4d80*/  MUFU.EX2 R147, R45 ;  /* 0x0000002d00937308 */ /* 0x000ee20000000800 */
[----:B--2---:R-:W-:Y:S01]  /*4d90*/  @!P1 FMUL R151, R151, R151 ;  /* 0x0000009797979220 */ /* 0x004fe20000400000 */
[----:B------:R-:W-:-:S05]  /*4da0*/  FSETP.GEU.AND P1, PT, R61, -126, PT ;  /* 0xc2fc00003d00780b */ /* 0x000fca0003f2e000 */
[----:B------:R-:W-:Y:S01]  /*4db0*/  @!P4 FMUL R60, R60, 0.5 ;  /* 0x3f0000003c3cc820 */ /* 0x000fe20000400000 */
[----:B------:R-:W2:Y:S01]  /*4dc0*/  MUFU.EX2 R52, R52 ;  /* 0x0000003400347308 */ /* 0x000ea20000000800 */
[----:B-1----:R-:W-:Y:S01]  /*4dd0*/  @!P5 FMUL R153, R153, R153 ;  /* 0x000000999999d220 */ /* 0x002fe20000400000 */
[----:B------:R-:W-:-:S05]  /*4de0*/  FSETP.GEU.AND P5, PT, R65, -126, PT ;  /* 0xc2fc00004100780b */ /* 0x000fca0003fae000 */
        /* <DEDUP_REMOVED lines=73> */
[----:B------:R1:W4:Y:S01]  /*5280*/  MUFU.EX2 R93, R6 ;  /* 0x00000006005d7308 */ /* 0x0003220000000800 */
[----:B---3--:R-:W-:Y:S01]  /*5290*/  @!P4 FMUL R84, R84, R84 ;  /* 0x000000545454c220 */ /* 0x008fe20000400000 */
[----:B------:R-:W-:-:S05]  /*52a0*/  FSETP.GEU.AND P4, PT, R25, -126, PT ;  /* 0xc2fc00001900780b */ /* 0x000fca0003f8e000 */
[----:B------:R-:W-:Y:S01]  /*52b0*/  @!P5 FMUL R100, R100, 0.5 ;  /* 0x3f0000006464d820 */ /* 0x000fe20000400000 */
[----:B------:R-:W3:Y:S01]  /*52c0*/  MUFU.EX2 R96, R96 ;  /* 0x0000006000607308 */ /* 0x000ee20000000800 */
[----:B--2---:R-:W-:Y:S01]  /*52d0*/  @!P6 FMUL R169, R169, R169 ;  /* 0x000000a9a9a9e220 */ /* 0x004fe20000400000 */
[----:B------:R-:W-:Y:S01]  /*52e0*/  FSETP.GEU.AND P6, PT, R29, -126, PT ;  /* 0xc2fc00001d00780b */ /* 0x000fe20003fce000 */
[--C-:B-1----:R-:W-:Y:S01]  /*52f0*/  FFMA R6, R104, UR6, -R5.reuse ;  /* 0x0000000668067c23 */ /* 0x102fe20008000805 */
[----:B------:R-:W-:Y:S02]  /*5300*/  ULDC UR6, c[0x0][0x604] ;  /* 0x0001810000067ab9 */ /* 0x000fe40000000800 */
[----:B------:R-:W-:Y:S01]  /*5310*/  FFMA R104, R105, UR6, -R5 ;  /* 0x0000000669687c23 */ /* 0x000fe20008000805 */
[----:B------:R-:W-:Y:S01]  /*5320*/  @!P4 FMUL R25, R25, 0.5 ;  /* 0x3f0000001919c820 */ /* 0x000fe20000400000 */
[----:B------:R-:W1:Y:S01]  /*5330*/  MUFU.EX2 R92, R92 ;  /* 0x0000005c005c7308 */ /* 0x000e620000000800 */
[----:B------:R-:W-:Y:S01]  /*5340*/  ULDC UR6, c[0x0][0x604] ;  /* 0x0001810000067ab9 */ /* 0x000fe20000000800 */
[----:B----4-:R-:W-:Y:S01]  /*5350*/  @!P3 FMUL R93, R93, R93 ;  /* 0x0000005d5d5db220 */ /* 0x010fe20000400000 */
[----:B------:R-:W-:-:S04]  /*5360*/  FSETP.GEU.AND P3, PT, R6, -126, PT ;  /* 0xc2fc00000600780b */ /* 0x000fc80003f6e000 */
[----:B------:R-:W-:Y:S01]  /*5370*/  @!P6 FMUL R29, R29, 0.5 ;  /* 0x3f0000001d1de820 */ /* 0x000fe20000400000 */
[----:B------:R-:W2:Y:S01]  /*5380*/  MUFU.EX2 R100, R100 ;  /* 0x0000006400647308 */ /* 0x000ea20000000800 */
[----:B---3--:R-:W-:-:S07]  /*5390*/  @!P1 FMUL R96, R96, R96 ;  /* 0x0000006060609220 */ /* 0x008fce0000400000 */
[----:B------:R3:W4:Y:S01]  /*53a0*/  MUFU.EX2 R97, R25 ;  /* 0x0000001900617308 */ /* 0x0007220000000800 */
[----:B-1----:R-:W-:Y:S01]  /*53b0*/  @!P2 FMUL R92, R92, R92 ;  /* 0x0000005c5c5ca220 */ /* 0x002fe20000400000 */
[----:B------:R-:W-:Y:S01]  /*53c0*/  FSETP.GEU.AND P2, PT, R104, -126, PT ;  /* 0xc2fc00006800780b */ /* 0x000fe20003f4e000 */
[----:B------:R-:W-:-:S05]  /*53d0*/  @!P3 FMUL R6, R6, 0.5 ;  /* 0x3f0000000606b820 */ /* 0x000fca0000400000 */
[----:B------:R1:W5:Y:S01]  /*53e0*/  MUFU.EX2 R101, R29 ;  /* 0x0000001d00657308 */ /* 0x0003620000000800 */
[--C-:B---3--:R-:W-:Y:S01]  /*53f0*/  FFMA R25, R108, UR6, -R5.reuse ;  /* 0x000000066c197c23 */ /* 0x108fe20008000805 */
[----:B------:R-:W-:Y:S01]  /*5400*/  ULDC UR6, c[0x0][0x604] ;  /* 0x0001810000067ab9 */ /* 0x000fe20000000800 */
[----:B--2---:R-:W-:Y:S01]  /*5410*/  @!P5 FMUL R100, R100, R100 ;  /* 0x000000646464d220 */ /* 0x004fe20000400000 */
[--C-:B------:R-:W-:Y:S01]  /*5420*/  FFMA R108, R109, UR6, -R5.reuse ;  /* 0x000000066d6c7c23 */ /* 0x100fe20008000805 */
[----:B------:R-:W-:Y:S02]  /*5430*/  ULDC UR6, c[0x0][0x604] ;  /* 0x0001810000067ab9 */ /* 0x000fe40000000800 */
[----:B------:R-:W-:Y:S01]  /*5440*/  @!P2 FMUL R104, R104, 0.5 ;  /* 0x3f0000006868a820 */ /* 0x000fe20000400000 */
[----:B------:R2:W3:Y:S01]  /*5450*/  MUFU.EX2 R105, R6 ;  /* 0x0000000600697308 */ /* 0x0004e20000000800 */
[--C-:B-1----:R-:W-:Y:S01]  /*5460*/  FFMA R29, R112, UR6, -R5.reuse ;  /* 0x00000006701d7c23 */ /* 0x102fe20008000805 */
[----:B------:R-:W-:Y:S01]  /*5470*/  ULDC UR6, c[0x0][0x604] ;  /* 0x0001810000067ab9 */ /* 0x000fe20000000800 */
[----:B------:R-:W-:Y:S01]  /*5480*/  FSETP.GEU.AND P1, PT, R108, -126, PT ;  /* 0xc2fc00006c00780b */ /* 0x000fe20003f2e000 */
[--C-:B------:R-:W-:Y:S01]  /*5490*/  FFMA R112, R113, UR6, -R5.reuse ;  /* 0x0000000671707c23 */ /* 0x100fe20008000805 */
[----:B----4-:R-:W-:Y:S01]  /*54a0*/  @!P4 FMUL R97, R97, R97 ;  /* 0x000000616161c220 */ /* 0x010fe20000400000 */
[----:B------:R-:W-:Y:S01]  /*54b0*/  FSETP.GEU.AND P4, PT, R25, -126, PT ;  /* 0xc2fc00001900780b */ /* 0x000fe20003f8e000 */
[----:B------:R-:W-:Y:S01]  /*54c0*/  ULDC UR6, c[0x0][0x604] ;  /* 0x0001810000067ab9 */ /* 0x000fe20000000800 */
[----:B------:R-:W1:Y:S01]  /*54d0*/  MUFU.EX2 R104, R104 ;  /* 0x0000006800687308 */ /* 0x000e620000000800 */
[----:B------:R-:W-:Y:S01]  /*54e0*/  FSETP.GEU.AND P5, PT, R112, -126, PT ;  /* 0xc2fc00007000780b */ /* 0x000fe20003fae000 */
[--C-:B------:R-:W-:Y:S01]  /*54f0*/  FFMA R116, R116, UR6, -R5.reuse ;  /* 0x0000000674747c23 */ /* 0x100fe20008000805 */
[----:B------:R-:W-:Y:S01]  /*5500*/  ULDC UR6, c[0x0][0x604] ;  /* 0x0001810000067ab9 */ /* 0x000fe20000000800 */
[----:B-----5:R-:W-:Y:S01]  /*5510*/  @!P6 FMUL R101, R101, R101 ;  /* 0x000000656565e220 */ /* 0x020fe20000400000 */
[--C-:B------:R-:W-:Y:S01]  /*5520*/  FFMA R171, R120, UR6, -R5.reuse ;  /* 0x0000000678ab7c23 */ /* 0x100fe20008000805 */
[----:B------:R-:W-:Y:S01]  /*5530*/  ULDC UR6, c[0x0][0x604] ;  /* 0x0001810000067ab9 */ /* 0x000fe20000000800 */
[----:B------:R-:W-:Y:S01]  /*5540*/  FSETP.GEU.AND P6, PT, R29, -126, PT ;  /* 0xc2fc00001d00780b */ /* 0x000fe20003fce000 */
[----:B------:R-:W-:Y:S01]  /*5550*/  @!P1 FMUL R108, R108, 0.5 ;  /* 0x3f0000006c6c9820 */ /* 0x000fe20000400000 */
[--C-:B--2---:R-:W-:Y:S01]  /*5560*/  FFMA R6, R121, UR6, -R5.reuse ;  /* 0x0000000679067c23 */ /* 0x104fe20008000805 */
[----:B------:R-:W-:Y:S01]  /*5570*/  ULDC UR6, c[0x0][0x604] ;  /* 0x0001810000067ab9 */ /* 0x000fe20000000800 */
[----:B------:R-:W-:Y:S01]  /*5580*/  @!P4 FMUL R25, R25, 0.5 ;  /* 0x3f0000001919c820 */ /* 0x000fe20000400000 */
[--C-:B------:R-:W-:Y:S01]  /*5590*/  FFMA R124, R124, UR6, -R5.reuse ;  /* 0x000000067c7c7c23 */ /* 0x100fe20008000805 */
[----:B------:R-:W-:Y:S01]  /*55a0*/  ULDC UR6, c[0x0][0x604] ;  /* 0x0001810000067ab9 */ /* 0x000fe20000000800 */
[----:B------:R-:W-:Y:S01]  /*55b0*/  @!P5 FMUL R112, R112, 0.5 ;  /* 0x3f0000007070d820 */ /* 0x000fe20000400000 */
[----:B------:R-:W2:Y:S01]  /*55c0*/  MUFU.EX2 R108, R108 ;  /* 0x0000006c006c7308 */ /* 0x000ea20000000800 */
[--C-:B------:R-:W-:Y:S01]  /*55d0*/  FFMA R120, R117, UR6, -R5.reuse ;  /* 0x0000000675787c23 */ /* 0x100fe20008000805 */
[----:B------:R-:W-:Y:S01]  /*55e0*/  ULDC UR6, c[0x0][0x604] ;  /* 0x0001810000067ab9 */ /* 0x000fe20000000800 */
[----:B---3--:R-:W-:Y:S01]  /*55f0*/  @!P3 FMUL R105, R105, R105 ;  /* 0x000000696969b220 */ /* 0x008fe20000400000 */
[----:B------:R-:W-:Y:S01]  /*5600*/  FSETP.GEU.AND P3, PT, R116, -126, PT ;  /* 0xc2fc00007400780b */ /* 0x000fe20003f6e000 */
[----:B-1----:R-:W-:Y:S01]  /*5610*/  @!P2 FMUL R104, R104, R104 ;  /* 0x000000686868a220 */ /* 0x002fe20000400000 */
[----:B------:R-:W-:Y:S01]  /*5620*/  FSETP.GEU.AND P2, PT, R171, -126, PT ;  /* 0xc2fc0000ab00780b */ /* 0x000fe20003f4e000 */
[----:B------:R-:W-:Y:S01]  /*5630*/  @!P6 FMUL R29, R29, 0.5 ;  /* 0x3f0000001d1de820 */ /* 0x000fe20000400000 */
[----:B------:R1:W3:Y:S08]  /*5640*/  MUFU.EX2 R109, R25 ;  /* 0x00000019006d7308 */ /* 0x0002f00000000800 */
[----:B------:R-:W4:Y:S01]  /*5650*/  MUFU.EX2 R112, R112 ;  /* 0x0000007000707308 */ /* 0x000f220000000800 */
[--C-:B-1----:R-:W-:Y:S01]  /*5660*/  FFMA R25, R125, UR6, -R5.reuse ;  /* 0x000000067d197c23 */ /* 0x102fe20008000805 */
[----:B--2---:R-:W-:Y:S01]  /*5670*/  @!P1 FMUL R108, R108, R108 ;  /* 0x0000006c6c6c9220 */ /* 0x004fe20000400000 */
[----:B------:R-:W-:Y:S01]  /*5680*/  FSETP.GEU.AND P1, PT, R124, -126, PT ;  /* 0xc2fc00007c00780b */ /* 0x000fe20003f2e000 */
[----:B------:R-:W-:Y:S01]  /*5690*/  @!P3 FMUL R116, R116, 0.5 ;  /* 0x3f0000007474b820 */ /* 0x000fe20000400000 */
[----:B------:R-:W-:Y:S01]  /*56a0*/  @!P2 FMUL R171, R171, 0.5 ;  /* 0x3f000000ababa820 */ /* 0x000fe20000400000 */
[--C-:B------:R-:W-:Y:S01]  /*56b0*/  FFMA R125, R128, UR10, -R5.reuse ;  /* 0x0000000a807d7c23 */ /* 0x100fe20008000805 */
[----:B------:R-:W-:Y:S01]  /*56c0*/  ULDC UR10, c[0x0][0x604] ;  /* 0x00018100000a7ab9 */ /* 0x000fe20000000800 */
[----:B------:R-:W1:Y:S01]  /*56d0*/  MUFU.EX2 R121, R116 ;  /* 0x0000007400797308 */ /* 0x000e620000000800 */
[----:B---3--:R-:W-:Y:S01]  /*56e0*/  @!P4 FMUL R109, R109, R109 ;  /* 0x0000006d6d6dc220 */ /* 0x008fe20000400000 */
[----:B------:R-:W-:Y:S01]  /*56f0*/  FSETP.GEU.AND P4, PT, R6, -126, PT ;  /* 0xc2fc00000600780b */ /* 0x000fe20003f8e000 */
[--C-:B------:R-:W-:Y:S01]  /*5700*/  FFMA R128, R137, UR10, -R5.reuse ;  /* 0x0000000a89807c23 */ /* 0x100fe20008000805 */
[----:B------:R-:W-:Y:S01]  /*5710*/  ULDC UR6, c[0x0][0x604] ;  /* 0x0001810000067ab9 */ /* 0x000fe20000000800 */
[----:B------:R-:W-:-:S03]  /*5720*/  FFMA R137, R144, UR11, -R5 ;  /* 0x0000000b90897c23 */ /* 0x000fc60008000805 */
[----:B------:R-:W-:Y:S01]  /*5730*/  @!P1 FMUL R124, R124, 0.5 ;  /* 0x3f0000007c7c9820 */ /* 0x000fe20000400000 */
[----:B----4-:R-:W-:Y:S01]  /*5740*/  @!P5 FMUL R112, R112, R112 ;  /* 0x000000707070d220 */ /* 0x010fe20000400000 */
[----:B------:R-:W-:Y:S01]  /*5750*/  FSETP.GEU.AND P5, PT, R25, -126, PT ;  /* 0xc2fc00001900780b */ /* 0x000fe20003fae000 */
[----:B------:R-:W2:Y:S04]  /*5760*/  MUFU.EX2 R171, R171 ;  /* 0x000000ab00ab7308 */ /* 0x000ea80000000800 */
[----:B------:R-:W-:Y:S01]  /*5770*/  @!P4 FMUL R6, R6, 0.5 ;  /* 0x3f0000000606c820 */ /* 0x000fe20000400000 */
[----:B-1----:R-:W-:-:S03]  /*5780*/  @!P3 FMUL R121, R121, R121 ;  /* 0x000000797979b220 */ /* 0x002fc60000400000 */
[----:B------:R-:W1:Y:S04]  /*5790*/  MUFU.EX2 R117, R124 ;  /* 0x0000007c00757308 */ /* 0x000e680000000800 */
[----:B------:R-:W-:-:S04]  /*57a0*/  @!P5 FMUL R25, R25, 0.5 ;  /* 0x3f0000001919d820 */ /* 0x000fc80000400000 */
[----:B------:R3:W4:Y:S01]  /*57b0*/  MUFU.EX2 R116, R6 ;  /* 0x0000000600747308 */ /* 0x0007220000000800 */
[----:B--2---:R-:W-:Y:S01]  /*57c0*/  @!P2 FMUL R171, R171, R171 ;  /* 0x000000abababa220 */ /* 0x004fe20000400000 */
[----:B------:R-:W-:-:S06]  /*57d0*/  FSETP.GEU.AND P2, PT, R125, -126, PT ;  /* 0xc2fc00007d00780b */ /* 0x000fcc0003f4e000 */
[----:B------:R2:W5:Y:S01]  /*57e0*/  MUFU.EX2 R124, R25 ;  /* 0x00000019007c7308 */ /* 0x0005620000000800 */
[----:B-1----:R-:W-:Y:S01]  /*57f0*/  @!P1 FMUL R117, R117, R117 ;  /* 0x0000007575759220 */ /* 0x002fe20000400000 */
[----:B------:R-:W-:Y:S01]  /*5800*/  FSETP.GEU.AND P1, PT, R129, -126, PT ;  /* 0xc2fc00008100780b */ /* 0x000fe20003f2e000 */
[--C-:B---3--:R-:W-:Y:S01]  /*5810*/  FFMA R6, R132, UR6, -R5.reuse ;  /* 0x0000000684067c23 */ /* 0x108fe20008000805 */
[--C-:B------:R-:W-:Y:S01]  /*5820*/  FFMA R132, R145, UR22, -R5.reuse ;  /* 0x0000001691847c23 */ /* 0x100fe20008000805 */
[----:B------:R-:W-:Y:S02]  /*5830*/  FFMA R145, R148, UR23, -R5 ;  /* 0x0000001794917c23 */ /* 0x000fe40008000805 */
[----:B------:R-:W-:Y:S01]  /*5840*/  @!P2 FMUL R125, R125, 0.5 ;  /* 0x3f0000007d7da820 */ /* 0x000fe20000400000 */
[----:B------:R1:W-:Y:S01]  /*5850*/  MUFU.EX2 R113, R29 ;  /* 0x0000001d00717308 */ /* 0x0003e20000000800 */
[----:B----4-:R-:W-:Y:S01]  /*5860*/  @!P4 FMUL R116, R116, R116 ;  /* 0x000000747474c220 */ /* 0x010fe20000400000 */
[----:B------:R-:W-:Y:S01]  /*5870*/  FSETP.GEU.AND P4, PT, R126, -126, PT ;  /* 0xc2fc00007e00780b */ /* 0x000fe20003f8e000 */
[----:B--2---:R-:W-:-:S02]  /*5880*/  FADD R25, R12, R67 ;  /* 0x000000430c197221 */ /* 0x004fc40000000000 */
[----:B------:R-:W-:Y:S02]  /*5890*/  FADD R33, R155, R116 ;  /* 0x000000749b217221 */ /* 0x000fe40000000000 */
[----:B------:R-:W-:Y:S01]  /*58a0*/  @!P1 FMUL R129, R129, 0.5 ;  /* 0x3f00000081819820 */ /* 0x000fe20000400000 */
[----:B------:R-:W2:Y:S01]  /*58b0*/  MUFU.EX2 R125, R125 ;  /* 0x0000007d007d7308 */ /* 0x000ea20000000800 */
[----:B-----5:R-:W-:Y:S01]  /*58c0*/  @!P5 FMUL R124, R124, R124 ;  /* 0x0000007c7c7cd220 */ /* 0x020fe20000400000 */
[----:B------:R-:W-:Y:S01]  /*58d0*/  FSETP.GEU.AND P5, PT, R128, -126, PT ;  /* 0xc2fc00008000780b */ /* 0x000fe20003fae000 */
[----:B------:R-:W-:Y:S01]  /*58e0*/  FADD R5, R25, R138 ;  /* 0x0000008a19057221 */ /* 0x000fe20000000000 */
[----:B-1----:R-:W-:Y:S01]  /*58f0*/  FADD R29, R17, R82 ;  /* 0x00000052111d7221 */ /* 0x002fe20000000000 */
[----:B------:R-:W-:Y:S01]  /*5900*/  FADD R25, R13, R66 ;  /* 0x000000420d197221 */ /* 0x000fe20000000000 */
[----:B------:R-:W-:Y:S01]  /*5910*/  FADD R138, R34, R99 ;  /* 0x00000063228a7221 */ /* 0x000fe20000000000 */
[----:B------:R-:W-:Y:S01]  /*5920*/  @!P4 FMUL R126, R126, 0.5 ;  /* 0x3f0000007e7ec820 */ /* 0x000fe20000400000 */
[----:B------:R-:W1:Y:S01]  /*5930*/  MUFU.EX2 R129, R129 ;  /* 0x0000008100817308 */ /* 0x000e620000000800 */
[----:B------:R-:W-:Y:S01]  /*5940*/  FADD R156, R29, R140 ;  /* 0x0000008c1d9c7221 */ /* 0x000fe20000000000 */
[----:B------:R-:W-:Y:S01]  /*5950*/  FADD R65, R25, R138 ;  /* 0x0000008a19417221 */ /* 0x000fe20000000000 */
[----:B------:R-:W-:Y:S01]  /*5960*/  FADD R29, R20, R83 ;  /* 0x00000053141d7221 */ /* 0x000fe20000000000 */
[----:B------:R-:W-:Y:S01]  /*5970*/  FADD R140, R51, R114 ;  /* 0x00000072338c7221 */ /* 0x000fe20000000000 */
[----:B------:R-:W-:Y:S01]  /*5980*/  FADD R25, R27, R70 ;  /* 0x000000461b197221 */ /* 0x000fe20000000000 */
[----:B------:R-:W-:Y:S01]  /*5990*/  FADD R138, R43, R102 ;  /* 0x000000662b8a7221 */ /* 0x000fe20000000000 */
[----:B------:R-:W-:Y:S01]  /*59a0*/  @!P5 FMUL R128, R128, 0.5 ;  /* 0x3f0000008080d820 */ /* 0x000fe20000400000 */
[----:B------:R-:W3:Y:S01]  /*59b0*/  MUFU.EX2 R126, R126 ;  /* 0x0000007e007e7308 */ /* 0x000ee20000000800 */
[----:B--2---:R-:W-:Y:S01]  /*59c0*/  @!P2 FMUL R125, R125, R125 ;  /* 0x0000007d7d7da220 */ /* 0x004fe20000400000 */
[----:B------:R-:W-:Y:S01]  /*59d0*/  FSETP.GEU.AND P2, PT, R133, -126, PT ;  /* 0xc2fc00008500780b */ /* 0x000fe20003f4e000 */
[----:B------:R-:W-:Y:S01]  /*59e0*/  @!P6 FMUL R113, R113, R113 ;  /* 0x000000717171e220 */ /* 0x000fe20000400000 */
[----:B------:R-:W-:Y:S01]  /*59f0*/  FADD R158, R29, R140 ;  /* 0x0000008c1d9e7221 */ /* 0x000fe20000000000 */
[----:B------:R-:W-:Y:S01]  /*5a00*/  FADD R69, R25, R138 ;  /* 0x0000008a19457221 */ /* 0x000fe20000000000 */
[----:B------:R-:W-:Y:S01]  /*5a10*/  FSETP.GEU.AND P6, PT, R120, -126, PT ;  /* 0xc2fc00007800780b */ /* 0x000fe20003fce000 */
[----:B------:R-:W-:Y:S01]  /*5a20*/  FADD R25, R14, R71 ;  /* 0x000000470e197221 */ /* 0x000fe20000000000 */
[----:B------:R-:W2:Y:S01]  /*5a30*/  MUFU.EX2 R128, R128 ;  /* 0x0000008000807308 */ /* 0x000ea20000000800 */
[----:B-1----:R-:W-:Y:S01]  /*5a40*/  @!P1 FMUL R129, R129, R129 ;  /* 0x0000008181819220 */ /* 0x002fe20000400000 */
[----:B------:R-:W-:Y:S01]  /*5a50*/  FSETP.GEU.AND P1, PT, R137, -126, PT ;  /* 0xc2fc00008900780b */ /* 0x000fe20003f2e000 */
[----:B------:R-:W-:Y:S01]  /*5a60*/  FADD R138, R38, R103 ;  /* 0x00000067268a7221 */ /* 0x000fe20000000000 */
[----:B------:R-:W-:Y:S01]  /*5a70*/  FADD R29, R22, R87 ;  /* 0x00000057161d7221 */ /* 0x000fe20000000000 */
[----:B------:R-:W-:Y:S01]  /*5a80*/  FADD R140, R55, R118 ;  /* 0x00000076378c7221 */ /* 0x000fe20000000000 */
[----:B------:R-:W-:Y:S01]  /*5a90*/  FADD R37, R64, R125 ;  /* 0x0000007d40257221 */ /* 0x000fe20000000000 */
[----:B------:R-:W-:Y:S01]  /*5aa0*/  @!P2 FMUL R133, R133, 0.5 ;  /* 0x3f0000008585a820 */ /* 0x000fe20000400000 */
[----:B------:R-:W-:Y:S01]  /*5ab0*/  FADD R73, R25, R138 ;  /* 0x0000008a19497221 */ /* 0x000fe20000000000 */
[----:B---3--:R-:W-:Y:S01]  /*5ac0*/  @!P4 FMUL R126, R126, R126 ;  /* 0x0000007e7e7ec220 */ /* 0x008fe20000400000 */
[----:B------:R-:W-:Y:S01]  /*5ad0*/  FSETP.GEU.AND P4, PT, R130, -126, PT ;  /* 0xc2fc00008200780b */ /* 0x000fe20003f8e000 */
[----:B------:R-:W-:Y:S01]  /*5ae0*/  FADD R162, R29, R140 ;  /* 0x0000008c1da27221 */ /* 0x000fe20000000000 */
[----:B------:R-:W-:Y:S01]  /*5af0*/  FADD R25, R15, R74 ;  /* 0x0000004a0f197221 */ /* 0x000fe20000000000 */
[----:B------:R-:W1:Y:S01]  /*5b00*/  MUFU.EX2 R133, R133 ;  /* 0x0000008500857308 */ /* 0x000e620000000800 */
[----:B------:R-:W-:Y:S01]  /*5b10*/  FADD R138, R23, R106 ;  /* 0x0000006a178a7221 */ /* 0x000fe20000000000 */
[----:B------:R-:W-:Y:S01]  /*5b20*/  @!P1 FMUL R137, R137, 0.5 ;  /* 0x3f00000089899820 */ /* 0x000fe20000400000 */
[----:B------:R-:W-:Y:S01]  /*5b30*/  FADD R29, R16, R75 ;  /* 0x0000004b101d7221 */ /* 0x000fe20000000000 */
[----:B--2---:R-:W-:Y:S01]  /*5b40*/  @!P5 FMUL R128, R128, R128 ;  /* 0x000000808080d220 */ /* 0x004fe20000400000 */
[----:B------:R-:W-:Y:S01]  /*5b50*/  FSETP.GEU.AND P5, PT, R132, -126, PT ;  /* 0xc2fc00008400780b */ /* 0x000fe20003fae000 */
[----:B------:R-:W-:Y:S01]  /*5b60*/  FADD R140, R42, R107 ;  /* 0x0000006b2a8c7221 */ /* 0x000fe20000000000 */
[----:B------:R-:W-:Y:S01]  /*5b70*/  FADD R77, R25, R138 ;  /* 0x0000008a194d7221 */ /* 0x000fe20000000000 */
[----:B------:R-:W2:Y:S01]  /*5b80*/  MUFU.EX2 R137, R137 ;  /* 0x0000008900897308 */ /* 0x000ea20000000800 */
[----:B------:R-:W-:Y:S01]  /*5b90*/  FADD R25, R31, R78 ;  /* 0x0000004e1f197221 */ /* 0x000fe20000000000 */
[----:B------:R-:W-:Y:S01]  /*5ba0*/  @!P4 FMUL R130, R130, 0.5 ;  /* 0x3f0000008282c820 */ /* 0x000fe20000400000 */
[----:B------:R-:W-:Y:S01]  /*5bb0*/  FADD R81, R29, R140 ;  /* 0x0000008c1d517221 */ /* 0x000fe20000000000 */
[----:B------:R-:W-:Y:S01]  /*5bc0*/  FADD R29, R26, R91 ;  /* 0x0000005b1a1d7221 */ /* 0x000fe20000000000 */
[----:B------:R-:W-:Y:S01]  /*5bd0*/  FADD R140, R59, R122 ;  /* 0x0000007a3b8c7221 */ /* 0x000fe20000000000 */
[----:B------:R-:W-:Y:S01]  /*5be0*/  FADD R138, R47, R110 ;  /* 0x0000006e2f8a7221 */ /* 0x000fe20000000000 */
[----:B------:R-:W-:Y:S01]  /*5bf0*/  @!P6 FMUL R120, R120, 0.5 ;  /* 0x3f0000007878e820 */ /* 0x000fe20000400000 */
[----:B------:R-:W3:Y:S01]  /*5c00*/  MUFU.EX2 R130, R130 ;  /* 0x0000008200827308 */ /* 0x000ee20000000800 */
[----:B-1----:R-:W-:Y:S01]  /*5c10*/  @!P2 FMUL R133, R133, R133 ;  /* 0x000000858585a220 */ /* 0x002fe20000400000 */
[----:B------:R-:W-:Y:S01]  /*5c20*/  @!P5 FMUL R132, R132, 0.5 ;  /* 0x3f0000008484d820 */ /* 0x000fe20000400000 */
[----:B------:R-:W-:Y:S01]  /*5c30*/  FSETP.GEU.AND P2, PT, R6, -126, PT ;  /* 0xc2fc00000600780b */ /* 0x000fe20003f4e000 */
[----:B------:R-:W-:Y:S01]  /*5c40*/  FADD R166, R29, R140 ;  /* 0x0000008c1da67221 */ /* 0x000fe20000000000 */
[----:B------:R-:W-:Y:S01]  /*5c50*/  FADD R85, R25, R138 ;  /* 0x0000008a19557221 */ /* 0x000fe20000000000 */
[----:B------:R-:W-:Y:S01]  /*5c60*/  FADD R29, R39, R94 ;  /* 0x0000005e271d7221 */ /* 0x000fe20000000000 */
[----:B------:R-:W-:Y:S01]  /*5c70*/  FADD R140, R63, R8 ;  /* 0x000000083f8c7221 */ /* 0x000fe20000000000 */
[----:B------:R-:W1:Y:S01]  /*5c80*/  MUFU.EX2 R132, R132 ;  /* 0x0000008400847308 */ /* 0x000e620000000800 */
[----:B--2---:R-:W-:Y:S01]  /*5c90*/  @!P1 FMUL R137, R137, R137 ;  /* 0x0000008989899220 */ /* 0x004fe20000400000 */
[----:B------:R-:W-:Y:S01]  /*5ca0*/  FSETP.GEU.AND P1, PT, R145, -126, PT ;  /* 0xc2fc00009100780b */ /* 0x000fe20003f2e000 */
[----:B------:R-:W-:Y:S01]  /*5cb0*/  FADD R25, R18, R79 ;  /* 0x0000004f12197221 */ /* 0x000fe20000000000 */
[----:B------:R-:W-:Y:S01]  /*5cc0*/  FADD R138, R46, R111 ;  /* 0x0000006f2e8a7221 */ /* 0x000fe20000000000 */
[----:B------:R-:W-:Y:S01]  /*5cd0*/  FADD R168, R29, R140 ;  /* 0x0000008c1da87221 */ /* 0x000fe20000000000 */
[----:B------:R-:W-:Y:S01]  /*5ce0*/  FADD R29, R40, R105 ;  /* 0x00000069281d7221 */ /* 0x000fe20000000000 */
[----:B------:R-:W-:Y:S01]  /*5cf0*/  FADD R140, R72, R129 ;  /* 0x00000081488c7221 */ /* 0x000fe20000000000 */
[----:B------:R-:W-:Y:S01]  /*5d00*/  @!P2 FMUL R6, R6, 0.5 ;  /* 0x3f0000000606a820 */ /* 0x000fe20000400000 */
[----:B---3--:R-:W-:Y:S01]  /*5d10*/  @!P4 FMUL R130, R130, R130 ;  /* 0x000000828282c220 */ /* 0x008fe20000400000 */
[----:B------:R-:W-:Y:S01]  /*5d20*/  FSETP.GEU.AND P4, PT, R134, -126, PT ;  /* 0xc2fc00008600780b */ /* 0x000fe20003f8e000 */
[----:B------:R-:W2:Y:S01]  /*5d30*/  MUFU.EX2 R120, R120 ;  /* 0x0000007800787308 */ /* 0x000ea20000000800 */
[----:B------:R-:W-:Y:S01]  /*5d40*/  FADD R149, R25, R138 ;  /* 0x0000008a19957221 */ /* 0x000fe20000000000 */
[----:B------:R-:W-:Y:S01]  /*5d50*/  FADD R25, R24, R169 ;  /* 0x000000a918197221 */ /* 0x000fe20000000000 */
[----:B------:R-:W-:Y:S01]  /*5d60*/  FADD R138, R56, R171 ;  /* 0x000000ab388a7221 */ /* 0x000fe20000000000 */
[----:B------:R-:W-:Y:S01]  /*5d70*/  @!P1 FMUL R145, R145, 0.5 ;  /* 0x3f00000091919820 */ /* 0x000fe20000400000 */
[----:B------:R-:W-:Y:S01]  /*5d80*/  FADD R144, R29, R140 ;  /* 0x0000008c1d907221 */ /* 0x000fe20000000000 */
[----:B-1----:R-:W-:Y:S01]  /*5d90*/  @!P5 FMUL R132, R132, R132 ;  /* 0x000000848484d220 */ /* 0x002fe20000400000 */
[----:B------:R-:W-:Y:S01]  /*5da0*/  FSETP.GEU.AND P5, PT, R136, -126, PT ;  /* 0xc2fc00008800780b */ /* 0x000fe20003fae000 */
[----:B------:R1:W3:Y:S01]  /*5db0*/  MUFU.EX2 R141, R6 ;  /* 0x00000006008d7308 */ /* 0x0002e20000000800 */
[----:B------:R-:W-:Y:S01]  /*5dc0*/  FADD R41, R25, R138 ;  /* 0x0000008a19297221 */ /* 0x000fe20000000000 */
[----:B------:R-:W-:Y:S01]  /*5dd0*/  FADD R29, R143, R104 ;  /* 0x000000688f1d7221 */ /* 0x000fe20000000000 */
[----:B------:R-:W-:Y:S01]  /*5de0*/  FADD R140, R163, R128 ;  /* 0x00000080a38c7221 */ /* 0x000fe20000000000 */
[----:B------:R-:W-:Y:S01]  /*5df0*/  @!P4 FMUL R134, R134, 0.5 ;  /* 0x3f0000008686c820 */ /* 0x000fe20000400000 */
[----:B------:R-:W-:Y:S01]  /*5e00*/  FADD R25, R28, R93 ;  /* 0x0000005d1c197221 */ /* 0x000fe20000000000 */
[----:B------:R-:W-:Y:S01]  /*5e10*/  FADD R138, R60, R117 ;  /* 0x000000753c8a7221 */ /* 0x000fe20000000000 */
[----:B------:R-:W-:Y:S01]  /*5e20*/  FADD R146, R29, R140 ;  /* 0x0000008c1d927221 */ /* 0x000fe20000000000 */
[----:B------:R-:W-:Y:S01]  /*5e30*/  MUFU.EX2 R145, R145 ;  /* 0x0000009100917308 */ /* 0x000fe20000000800 */
[----:B-1----:R-:W-:Y:S01]  /*5e40*/  FADD R6, R127, R88 ;  /* 0x000000587f067221 */ /* 0x002fe20000000000 */
[----:B------:R-:W-:Y:S01]  /*5e50*/  FADD R49, R25, R138 ;  /* 0x0000008a19317221 */ /* 0x000fe20000000000 */
[----:B------:R-:W-:Y:S01]  /*5e60*/  FADD R25, R44, R109 ;  /* 0x0000006d2c197221 */ /* 0x000fe20000000000 */
[----:B------:R-:W-:Y:S01]  /*5e70*/  @!P5 FMUL R136, R136, 0.5 ;  /* 0x3f0000008888d820 */ /* 0x000fe20000400000 */
[----:B------:R-:W-:Y:S01]  /*5e80*/  FADD R45, R6, R33 ;  /* 0x00000021062d7221 */ /* 0x000fe20000000000 */
[----:B------:R-:W-:Y:S01]  /*5e90*/  FADD R138, R76, R133 ;  /* 0x000000854c8a7221 */ /* 0x000fe20000000000 */
[----:B------:R-:W-:Y:S01]  /*5ea0*/  FADD R6, R131, R92 ;  /* 0x0000005c83067221 */ /* 0x000fe20000000000 */
[----:B------:R-:W1:Y:S01]  /*5eb0*/  MUFU.EX2 R134, R134 ;  /* 0x0000008600867308 */ /* 0x000e620000000800 */
[----:B------:R-:W-:Y:S01]  /*5ec0*/  FADD R33, R157, R124 ;  /* 0x0000007c9d217221 */ /* 0x000fe20000000000 */
[----:B------:R-:W-:Y:S01]  /*5ed0*/  FADD R29, R147, R108 ;  /* 0x0000006c931d7221 */ /* 0x000fe20000000000 */
[----:B------:R-:W-:Y:S01]  /*5ee0*/  FADD R140, R165, R130 ;  /* 0x00000082a58c7221 */ /* 0x000fe20000000000 */
[----:B------:R-:W-:Y:S01]  /*5ef0*/  FADD R148, R25, R138 ;  /* 0x0000008a19947221 */ /* 0x000fe20000000000 */
[----:B------:R-:W-:Y:S01]  /*5f00*/  FADD R53, R6, R33 ;  /* 0x0000002106357221 */ /* 0x000fe20000000000 */
[----:B------:R-:W-:Y:S01]  /*5f10*/  FADD R6, R32, R97 ;  /* 0x0000006120067221 */ /* 0x000fe20000000000 */
[----:B------:R-:W-:Y:S01]  /*5f20*/  FADD R150, R29, R140 ;  /* 0x0000008c1d967221 */ /* 0x000fe20000000000 */
[----:B------:R-:W4:Y:S01]  /*5f30*/  MUFU.EX2 R136, R136 ;  /* 0x0000008800887308 */ /* 0x000f220000000800 */
[----:B------:R-:W-:Y:S01]  /*5f40*/  FADD R29, R48, R113 ;  /* 0x00000071301d7221 */ /* 0x000fe20000000000 */
[----:B------:R-:W-:Y:S01]  /*5f50*/  FADD R140, R80, R137 ;  /* 0x00000089508c7221 */ /* 0x000fe20000000000 */
[----:B------:R-:W-:Y:S01]  /*5f60*/  FADD R25, R135, R96 ;  /* 0x0000006087197221 */ /* 0x000fe20000000000 */
[----:B------:R-:W-:Y:S01]  /*5f70*/  FADD R138, R159, R126 ;  /* 0x0000007e9f8a7221 */ /* 0x000fe20000000000 */
[----:B------:R-:W-:Y:S01]  /*5f80*/  FADD R33, R151, R112 ;  /* 0x0000007097217221 */ /* 0x000fe20000000000 */
[----:B------:R-:W-:Y:S01]  /*5f90*/  FADD R142, R167, R132 ;  /* 0x00000084a78e7221 */ /* 0x000fe20000000000 */
[----:B--2---:R-:W-:Y:S01]  /*5fa0*/  @!P6 FMUL R120, R120, R120 ;  /* 0x000000787878e220 */ /* 0x004fe20000400000 */
[----:B---3--:R-:W-:Y:S01]  /*5fb0*/  @!P2 FMUL R141, R141, R141 ;  /* 0x0000008d8d8da220 */ /* 0x008fe20000400000 */
[----:B-1----:R-:W-:Y:S01]  /*5fc0*/  @!P4 FMUL R134, R134, R134 ;  /* 0x000000868686c220 */ /* 0x002fe20000400000 */
[----:B------:R-:W-:Y:S01]  /*5fd0*/  @!P1 FMUL R145, R145, R145 ;  /* 0x0000009191919220 */ /* 0x000fe20000400000 */
[----:B------:R-:W-:Y:S01]  /*5fe0*/  FADD R57, R6, R37 ;  /* 0x0000002506397221 */ /* 0x000fe20000000000 */
[----:B------:R-:W-:Y:S01]  /*5ff0*/  FADD R152, R29, R140 ;  /* 0x0000008c1d987221 */ /* 0x000fe20000000000 */
[----:B------:R-:W-:Y:S01]  /*6000*/  FADD R61, R25, R138 ;  /* 0x0000008a193d7221 */ /* 0x000fe20000000000 */
[----:B------:R-:W-:Y:S01]  /*6010*/  FADD R154, R33, R142 ;  /* 0x0000008e219a7221 */ /* 0x000fe20000000000 */
[----:B------:R-:W-:Y:S01]  /*6020*/  FADD R6, R36, R101 ;  /* 0x0000006524067221 */ /* 0x000fe20000000000 */
[----:B------:R-:W-:Y:S01]  /*6030*/  FADD R37, R68, R141 ;  /* 0x0000008d44257221 */ /* 0x000fe20000000000 */
[----:B----4-:R-:W-:Y:S01]  /*6040*/  @!P5 FMUL R136, R136, R136 ;  /* 0x000000888888d220 */ /* 0x010fe20000400000 */
[----:B------:R-:W-:Y:S01]  /*6050*/  FADD R29, R52, R121 ;  /* 0x00000079341d7221 */ /* 0x000fe20000000000 */
        /* <DEDUP_REMOVED lines=33> */
[----:B------:R-:W-:-:S02]  /*6270*/  IMAD.U32 R25, RZ, RZ, UR7 ;  /* 0x00000007ff197e24 */ /* 0x000fc4000f8e00ff */
[----:B------:R-:W-:Y:S01]  /*6280*/  FADD R45, R45, R142 ;  /* 0x0000008e2d2d7221 */ /* 0x000fe20000000000 */
[----:B------:R-:W-:Y:S01]  /*6290*/  FADD R6, R41, R6 ;  /* 0x0000000629067221 */ /* 0x000fe20000000000 */
[----:B------:R-:W-:Y:S01]  /*62a0*/  F2FP.BF16.F32.PACK_AB R37, R26, R19 ;  /* 0x000000131a25723e */ /* 0x000fe200000010ff */
[----:B------:R-:W-:Y:S01]  /*62b0*/  FADD R5, R5, R168 ;  /* 0x000000a805057221 */ /* 0x000fe20000000000 */
[----:B------:R-:W-:Y:S01]  /*62c0*/  FADD R170, R65, R170 ;  /* 0x000000aa41aa7221 */ /* 0x000fe20000000000 */
[----:B------:R-:W-:Y:S01]  /*62d0*/  F2FP.BF16.F32.PACK_AB R39, R30, R39 ;  /* 0x000000271e27723e */ /* 0x000fe200000010ff */
[----:B------:R1:W-:Y:S01]  /*62e0*/  SYNCS.ARRIVE.TRANS64.A1T0 RZ, [R25+UR17], RZ ;  /* 0x000000ff19ff79a7 */ /* 0x0003e20008100011 */
[----:B------:R-:W-:Y:S01]  /*62f0*/  F2FP.BF16.F32.PACK_AB R49, R51, R50 ;  /* 0x000000323331723e */ /* 0x000fe200000010ff */
[----:B------:R-:W-:Y:S01]  /*6300*/  FADD R6, R6, R45 ;  /* 0x0000002d06067221 */ /* 0x000fe20000000000 */
[----:B------:R-:W-:Y:S01]  /*6310*/  F2FP.BF16.F32.PACK_AB R26, R131, R28 ;  /* 0x0000001c831a723e */ /* 0x000fe200000010ff */
[----:B------:R-:W-:Y:S01]  /*6320*/  FADD R5, R5, R170 ;  /* 0x000000aa05057221 */ /* 0x000fe20000000000 */
[----:B------:R-:W-:-:S02]  /*6330*/  F2FP.BF16.F32.PACK_AB R41, R34, R21 ;  /* 0x000000152229723e */ /* 0x000fc400000010ff */
[----:B------:R-:W-:Y:S02]  /*6340*/  F2FP.BF16.F32.PACK_AB R43, R38, R43 ;  /* 0x0000002b262b723e */ /* 0x000fe400000010ff */
[----:B------:R-:W-:Y:S02]  /*6350*/  F2FP.BF16.F32.PACK_AB R51, R55, R54 ;  /* 0x000000363733723e */ /* 0x000fe400000010ff */
[----:B------:R-:W-:Y:S02]  /*6360*/  F2FP.BF16.F32.PACK_AB R28, R135, R32 ;  /* 0x00000020871c723e */ /* 0x000fe400000010ff */
[----:B------:R-:W-:Y:S02]  /*6370*/  F2FP.BF16.F32.PACK_AB R30, R139, R36 ;  /* 0x000000248b1e723e */ /* 0x000fe400000010ff */
[----:B------:R-:W-:Y:S02]  /*6380*/  F2FP.BF16.F32.PACK_AB R45, R42, R23 ;  /* 0x000000172a2d723e */ /* 0x000fe400000010ff */
        /* <DEDUP_REMOVED lines=21> */
[----:B-1----:R-:W-:Y:S02]  /*64e0*/  F2FP.BF16.F32.PACK_AB R25, R13, R12 ;  /* 0x0000000c0d19723e */ /* 0x002fe400000010ff */
        /* <DEDUP_REMOVED lines=29> */
[----:B------:R-:W-:Y:S01]  /*66c0*/  F2FP.BF16.F32.PACK_AB R86, R136, R145 ;  /* 0x000000918856723e */ /* 0x000fe200000010ff */
[----:B------:R-:W-:Y:S06]  /*66d0*/  @!P0 BRA `(.L_x_19) ;  /* 0x0000000000048947 */ /* 0x000fec0003800000 */
[----:B------:R-:W-:Y:S01]  /*66e0*/  BPT.TRAP 0x1 ;  /* 0x000000040000795c */ /* 0x000fe20000300000 */
.L_x_19:
[----:B------:R-:W1:Y:S02]  /*66f0*/  SYNCS.PHASECHK.TRANS64.TRYWAIT P1, [UR38+0x21008], R4 ;  /* 0x02100804ff0075a7 */ /* 0x000e640008020166 */
[----:B-1----:R-:W-:Y:S05]  /*6700*/  @!P1 BRA `(.L_x_20) ;  /* 0x000000f400a49947 */ /* 0x002fea0003800000 */
.L_x_106:
[----:B------:R-:W-:Y:S01]  /*6710*/  UIADD3 UR6, UR16, 0x600, URZ ;  /* 0x0000060010067890 */ /* 0x000fe2000fffe03f */
[----:B------:R-:W-:Y:S01]  /*6720*/  WARPGROUP.ARRIVE ;  /* 0x00000000000079c5 */ /* 0x000fe20000000000 */
[----:B------:R-:W-:Y:S01]  /*6730*/  UMOV UR7, 0xc0000010 ;  /* 0xc000001000077882 */ /* 0x000fe20000000000 */
[----:B------:R-:W-:Y:S01]  /*6740*/  UIADD3 UR10, UR16, 0x800, URZ ;  /* 0x00000800100a7890 */ /* 0x000fe2000fffe03f */
[----:B------:R-:W-:Y:S01]  /*6750*/  F2FP.BF16.F32.PACK_AB R87, R9, R8 ;  /* 0x000000080957723e */ /* 0x000fe200000010ff */
[----:B------:R-:W-:Y:S01]  /*6760*/  UMOV UR11, 0xc0000010 ;  /* 0xc0000010000b7882 */ /* 0x000fe20000000000 */
[----:B------:R-:W-:Y:S01]  /*6770*/  UIADD3 UR14, UR16, 0xa00, URZ ;  /* 0x00000a00100e7890 */ /* 0x000fe2000fffe03f */
[----:B------:R-:W-:Y:S02]  /*6780*/  UMOV UR15, 0xc0000010 ;  /* 0xc0000010000f7882 */ /* 0x000fe40000000000 */
[----:B------:R-:W-:Y:S01]  /*6790*/  HGMMA.64x16x16.F32.BF16 R168, R24, gdesc[UR4].tnspB, RZ, !UPT, gsb0 ;  /* 0x4020000418a87df0 */ /* 0x000fe2000c0018ff */
[----:B------:R-:W-:Y:S01]  /*67a0*/  UIADD3 UR6, UR16, 0x620, URZ ;  /* 0x0000062010067890 */ /* 0x000fe2000fffe03f */
[----:B------:R-:W-:Y:S01]  /*67b0*/  UMOV UR7, 0xc0000010 ;  /* 0xc000001000077882 */ /* 0x000fe20000000000 */
[----:B------:R-:W-:-:S02]  /*67c0*/  WARPGROUP.DEPBAR.LE gsb0, 0x0 ;  /* 0x00008000000079c5 */ /* 0x000fc40000010000 */
[----:B------:R-:W-:-:S06]  /*67d0*/  WARPGROUP.ARRIVE ;  /* 0x00000000000079c5 */ /* 0x000fcc0000000000 */
[----:B------:R-:W-:Y:S01]  /*67e0*/  HGMMA.64x16x16.F32.BF16 R160, R24, gdesc[UR8].tnspB, RZ, !UPT, gsb0 ;  /* 0x4020000818a07df0 */ /* 0x000fe2000c0018ff */
[----:B------:R-:W-:Y:S01]  /*67f0*/  UIADD3 UR10, UR16, 0x820, URZ ;  /* 0x00000820100a7890 */ /* 0x000fe2000fffe03f */
[----:B------:R-:W-:Y:S01]  /*6800*/  UMOV UR11, 0xc0000010 ;  /* 0xc0000010000b7882 */ /* 0x000fe20000000000 */
[----:B------:R-:W-:Y:S02]  /*6810*/  WARPGROUP.DEPBAR.LE gsb0, 0x0 ;  /* 0x00008000000079c5 */ /* 0x000fe40000010000 */
[----:B------:R-:W-:-:S06]  /*6820*/  WARPGROUP.ARRIVE ;  /* 0x00000000000079c5 */ /* 0x000fcc0000000000 */
[----:B------:R-:W-:Y:S01]  /*6830*/  HGMMA.64x16x16.F32.BF16 R152, R24, gdesc[UR12].tnspB, RZ, !UPT, gsb0 ;  /* 0x4020000c18987df0 */ /* 0x000fe2000c0018ff */
[----:B------:R-:W-:Y:S01]  /*6840*/  UIADD3 UR14, UR16, 0xa20, URZ ;  /* 0x00000a20100e7890 */ /* 0x000fe2000fffe03f */
[----:B------:R-:W-:Y:S01]  /*6850*/  UMOV UR15, 0xc0000010 ;  /* 0xc0000010000f7882 */ /* 0x000fe20000000000 */
[----:B------:R-:W-:Y:S02]  /*6860*/  WARPGROUP.DEPBAR.LE gsb0, 0x0 ;  /* 0x00008000000079c5 */ /* 0x000fe40000010000 */
[----:B------:R-:W-:-:S06]  /*6870*/  WARPGROUP.ARRIVE ;  /* 0x00000000000079c5 */ /* 0x000fcc0000000000 */
[----:B------:R-:W-:Y:S01]  /*6880*/  HGMMA.64x16x16.F32.BF16 R168, R28, gdesc[UR4].tnspB, R168, gsb0 ;  /* 0x402000041ca87df0 */ /* 0x000fe200080018a8 */
        /* <DEDUP_REMOVED lines=209> */
[----:B------:R-:W-:Y:S03]  /*75a0*/  HGMMA.64x16x16.F32.BF16 R168, R84, gdesc[UR4].tnspB, R168, gsb0 ;  /* 0x4020000454a87df0 */ /* 0x000fe600080018a8 */
[----:B------:R-:W-:Y:S02]  /*75b0*/  WARPGROUP.DEPBAR.LE gsb0, 0x0 ;  /* 0x00008000000079c5 */ /* 0x000fe40000010000 */
[----:B------:R-:W-:-:S06]  /*75c0*/  WARPGROUP.ARRIVE ;  /* 0x00000000000079c5 */ /* 0x000fcc0000000000 */
[----:B------:R-:W-:Y:S03]  /*75d0*/  HGMMA.64x16x16.F32.BF16 R160, R84, gdesc[UR8].tnspB, R160, gsb0 ;  /* 0x4020000854a07df0 */ /* 0x000fe600080018a0 */
[----:B------:R-:W-:Y:S02]  /*75e0*/  WARPGROUP.DEPBAR.LE gsb0, 0x0 ;  /* 0x00008000000079c5 */ /* 0x000fe40000010000 */
[----:B------:R-:W-:-:S06]  /*75f0*/  WARPGROUP.ARRIVE ;  /* 0x00000000000079c5 */ /* 0x000fcc0000000000 */
[----:B------:R-:W-:Y:S03]  /*7600*/  HGMMA.64x16x16.F32.BF16 R152, R84, gdesc[UR12].tnspB, R152, gsb0 ;  /* 0x4020000c54987df0 */ /* 0x000fe60008001898 */
[----:B------:R-:W-:Y:S02]  /*7610*/  WARPGROUP.DEPBAR.LE gsb0, 0x0 ;  /* 0x00008000000079c5 */ /* 0x000fe40000010000 */
[----:B------:R-:W-:Y:S05]  /*7620*/  @!P0 BRA `(.L_x_21) ;  /* 0x0000000000048947 */ /* 0x000fea0003800000 */
[----:B------:R-:W-:Y:S01]  /*7630*/  BPT.TRAP 0x1 ;  /* 0x000000040000795c */ /* 0x000fe20000300000 */
.L_x_21:
[----:B------:R-:W-:Y:S01]  /*7640*/  UISETP.EQ.AND UP0, UPT, UR36, URZ, !UP0 ;  /* 0x0000003f2400728c */ /* 0x000fe2000c702270 */
[----:B-1----:R-:W-:Y:S01]  /*7650*/  MOV R4, RZ ;  /* 0x000000ff00047202 */ /* 0x002fe20000000f00 */
[----:B------:R-:W-:Y:S02]  /*7660*/  UIADD3 UR6, UR38, 0x21028, URZ ;  /* 0x0002102826067890 */ /* 0x000fe4000fffe03f */
[----:B------:R-:W-:Y:S02]  /*7670*/  USEL UR7, URZ, 0x1, !UP0 ;  /* 0x000000013f077887 */ /* 0x000fe4000c000000 */
[----:B------:R-:W-:Y:S02]  /*7680*/  UPRMT UR6, URZ, 0x654, UR6 ;  /* 0x000006543f067896 */ /* 0x000fe40008000006 */
[----:B------:R-:W-:-:S04]  /*7690*/  USEL UR7, UR7, 0x2, UP1 ;  /* 0x0000000207077887 */ /* 0x000fc80008800000 */
[----:B------:R-:W-:-:S03]  /*76a0*/  UISETP.GT.U32.AND UP0, UPT, UR7, 0x1, UPT ;  /* 0x000000010700788c */ /* 0x000fc6000bf04070 */
[----:B------:R-:W-:Y:S03]  /*76b0*/  SYNCS.ARRIVE.TRANS64.RED.A1T0 RZ, [UR6], RZ ;  /* 0x000000ffffff79a7 */ /* 0x000fe60008100406 */
[----:B------:R-:W-:-:S13]  /*76c0*/  PLOP3.LUT P1, PT, PT, PT, UP0, 0x80, 0x0 ;  /* 0x000000000000781c */ /* 0x000fda0003f2f008 */
[----:B------:R-:W-:Y:S05]  /*76d0*/  @P1 BRA `(.L_x_22) ;  /* 0x0000000000041947 */ /* 0x000fea0003800000 */
[----:B------:R-:W-:Y:S01]  /*76e0*/  BPT.TRAP 0x1 ;  /* 0x000000040000795c */ /* 0x000fe20000300000 */
.L_x_22:
[----:B------:R-:W-:Y:S01]  /*76f0*/  ISETP.GE.AND P2, PT, R7, 0x3, PT ;  /* 0x000000030700780c */ /* 0x000fe20003f46270 */
[----:B------:R-:W-:Y:S01]  /*7700*/  UMOV UR17, 0x1 ;  /* 0x0000000100117882 */ /* 0x000fe20000000000 */
[----:B------:R-:W-:Y:S01]  /*7710*/  UMOV UR20, 0x2 ;  /* 0x0000000200147882 */ /* 0x000fe20000000000 */
[----:B------:R-:W-:Y:S01]  /*7720*/  VIADD R3, R3, 0x100 ;  /* 0x0000010003037836 */ /* 0x000fe20000000000 */
[----:B------:R-:W-:-:S09]  /*7730*/  IADD3 R7, R7, -0x1, RZ ;  /* 0xffffffff07077810 */ /* 0x000fd20007ffe0ff */
[----:B------:R-:W-:Y:S05]  /*7740*/  @!P2 BRA `(.L_x_23) ;  /* 0x0000005000fca947 */ /* 0x000fea0003800000 */
[----:B------:R-:W-:Y:S01]  /*7750*/  IMAD.MOV.U32 R13, RZ, RZ, R10 ;  /* 0x000000ffff0d7224 */ /* 0x000fe200078e000a */
[----:B------:R-:W-:Y:S01]  /*7760*/  MOV R9, R11 ;  /* 0x0000000b00097202 */ /* 0x000fe20000000f00 */
[----:B------:R-:W-:Y:S01]  /*7770*/  IMAD.MOV.U32 R4, RZ, RZ, RZ ;  /* 0x000000ffff047224 */ /* 0x000fe200078e00ff */
[----:B------:R-:W-:Y:S01]  /*7780*/  UMOV UR20, 0x2 ;  /* 0x0000000200147882 */ /* 0x000fe20000000000 */
[----:B------:R-:W-:Y:S01]  /*7790*/  UMOV UR17, 0x1 ;  /* 0x0000000100117882 */ /* 0x000fe20000000000 */
[----:B------:R-:W-:-:S05]  /*77a0*/  ULDC UR21, c[0x0][0x604] ;  /* 0x0001810000157ab9 */ /* 0x000fca0000000800 */
.L_x_34:
[----:B------:R-:W-:-:S13]  /*77b0*/  PLOP3.LUT P3, PT, PT, PT, UP1, 0x80, 0x0 ;  /* 0x000000000000781c */ /* 0x000fda0003f6f018 */
[----:B------:R-:W-:Y:S05]  /*77c0*/  @!P3 BRA `(.L_x_24) ;  /* 0x000000000004b947 */ /* 0x000fea0003800000 */
[----:B------:R-:W-:Y:S01]  /*77d0*/  BPT.TRAP 0x1 ;  /* 0x000000040000795c */ /* 0x000fe20000300000 */
.L_x_24:
[----:B------:R-:W-:Y:S01]  /*77e0*/  ULEA UR6, UR20, UR38, 0x3 ;  /* 0x0000002614067291 */ /* 0x000fe2000f8e183f */
[----:B------:R-:W-:-:S08]  /*77f0*/  SHF.L.U32 R8, R4, 0x1f, RZ ;  /* 0x0000001f04087819 */ /* 0x000fd000000006ff */
[----:B------:R-:W1:Y:S02]  /*7800*/  SYNCS.PHASECHK.TRANS64.TRYWAIT P2, [UR6+0x21000], R8 ;  /* 0x02100008ff0075a7 */ /* 0x000e640008040146 */
[----:B-1----:R-:W-:Y:S05]  /*7810*/  @!P2 BRA `(.L_x_25) ;  /* 0x000000e40078a947 */ /* 0x002fea0003800000 */
.L_x_107:
[----:B------:R-:W-:Y:S01]  /*7820*/  UIMAD UR14, UR20, 0x600, UR18 ;  /* 0x00000600140e78a4 */ /* 0x000fe2000f8e0212 */
[----:B------:R-:W-:Y:S01]  /*7830*/  WARPGROUP.ARRIVE ;  /* 0x00000000000079c5 */ /* 0x000fe20000000000 */
[----:B------:R-:W-:Y:S01]  /*7840*/  UMOV UR15, 0xc0000010 ;  /* 0xc0000010000f7882 */ /* 0x000fe20000000000 */
[----:B------:R-:W-:Y:S01]  /*7850*/  UMOV UR7, 0xc0000010 ;  /* 0xc000001000077882 */ /* 0x000fe20000000000 */
[----:B------:R-:W-:Y:S02]  /*7860*/  UIADD3 UR6, UR14, 0x200, URZ ;  /* 0x000002000e067890 */ /* 0x000fe4000fffe03f */
[----:B------:R-:W-:Y:S01]  /*7870*/  UIADD3 UR10, UR14, 0x400, URZ ;  /* 0x000004000e0a7890 */ /* 0x000fe2000fffe03f */
[----:B------:R-:W-:Y:S02]  /*7880*/  UMOV UR11, 0xc0000010 ;  /* 0xc0000010000b7882 */ /* 0x000fe40000000000 */
[----:B------:R-:W-:Y:S03]  /*7890*/  HGMMA.64x256x16.F32.BF16 R24, gdesc[UR12], RZ, !UPT, gsb0 ;  /* 0x03e000000c1879f0 */ /* 0x000fe6000c0018ff */
[----:B------:R-:W-:-:S02]  /*78a0*/  WARPGROUP.DEPBAR.LE gsb0, 0x0 ;  /* 0x00008000000079c5 */ /* 0x000fc40000010000 */
[----:B------:R-:W-:-:S15]  /*78b0*/  WARPGROUP.ARRIVE ;  /* 0x00000000000079c5 */ /* 0x000fde0000000000 */
[----:B------:R-:W-:-:S08]  /*78c0*/  NOP ;  /* 0x0000000000007918 */ /* 0x000fd00000000000 */
[----:B------:R-:W-:Y:S01]  /*78d0*/  HGMMA.64x256x16.F32.BF16 R24, gdesc[UR4], R24, gsb0 ;  /* 0x03e00000041879f0 */ /* 0x000fe20008001818 */
[----:B------:R-:W-:-:S04]  /*78e0*/  UIADD3 UR6, UR20, 0x1, URZ ;  /* 0x0000000114067890 */ /* 0x000fc8000fffe03f */
[----:B------:R-:W-:-:S04]  /*78f0*/  UISETP.NE.AND UP0, UPT, UR6, 0x5, UPT ;  /* 0x000000050600788c */ /* 0x000fc8000bf05270 */
[----:B------:R-:W-:Y:S02]  /*7900*/  USEL UR7, URZ, 0x1, UP0 ;  /* 0x000000013f077887 */ /* 0x000fe40008000000 */
[----:B------:R-:W-:-:S04]  /*7910*/  USEL UR6, UR6, URZ, UP0 ;  /* 0x0000003f06067287 */ /* 0x000fc80008000000 */
[----:B------:R-:W-:Y:S01]  /*7920*/  LOP3.LUT R4, R4, UR7, RZ, 0x3c, !PT ;  /* 0x0000000704047c12 */ /* 0x000fe2000f8e3cff */
[----:B------:R-:W-:Y:S02]  /*7930*/  WARPGROUP.DEPBAR.LE gsb0, 0x0 ;  /* 0x00008000000079c5 */ /* 0x000fe40000010000 */
[----:B------:R-:W-:-:S10]  /*7940*/  WARPGROUP.ARRIVE ;  /* 0x00000000000079c5 */ /* 0x000fd40000000000 */
[----:B------:R-:W-:Y:S03]  /*7950*/  HGMMA.64x256x16.F32.BF16 R24, gdesc[UR8], R24, gsb0 ;  /* 0x03e00000081879f0 */ /* 0x000fe60008001818 */
[----:B------:R-:W-:Y:S02]  /*7960*/  WARPGROUP.DEPBAR.LE gsb0, 0x0 ;  /* 0x00008000000079c5 */ /* 0x000fe40000010000 */
[----:B------:R-:W-:Y:S05]  /*7970*/  @!P3 BRA `(.L_x_26) ;  /* 0x000000000004b947 */ /* 0x000fea0003800000 */
[----:B------:R-:W-:Y:S01]  /*7980*/  BPT.TRAP 0x1 ;  /* 0x000000040000795c */ /* 0x000fe20000300000 */
.L_x_26:
[----:B-1----:R-:W-:Y:S01]  /*7990*/  FMNMX R8, R24, R13, !PT ;  /* 0x0000000d18087209 */ /* 0x002fe20007800000 */
[----:B------:R-:W-:-:S03]  /*79a0*/  ULEA UR7, UR6, UR38, 0x3 ;  /* 0x0000002606077291 */ /* 0x000fc6000f8e183f */
[----:B------:R-:W-:-:S04]  /*79b0*/  FMNMX R11, R25, R8, !PT ;  /* 0x00000008190b7209 */ /* 0x000fc80007800000 */
        /* <DEDUP_REMOVED lines=61> */
[----:B------:R-:W-:-:S05]  /*7d90*/  FMNMX R11, R149, R8, !PT ;  /* 0x00000008950b7209 */ /* 0x000fca0007800000 */
[----:B------:R-:W1:Y:S02]  /*7da0*/  SHFL.BFLY PT, R8, R11, 0x1, 0x1f ;  /* 0x0c201f000b087f89 */ /* 0x000e6400000e0000 */
[----:B-1----:R-:W-:-:S05]  /*7db0*/  FMNMX R12, R11, R8, !PT ;  /* 0x000000080b0c7209 */ /* 0x002fca0007800000 */
[----:B------:R-:W1:Y:S02]  /*7dc0*/  SHFL.BFLY PT, R15, R12, 0x2, 0x1f ;  /* 0x0c401f000c0f7f89 */ /* 0x000e6400000e0000 */
[----:B-1----:R-:W-:Y:S02]  /*7dd0*/  FMNMX R10, R12, R15, !PT ;  /* 0x0000000f0c0a7209 */ /* 0x002fe40007800000 */
[----:B------:R-:W-:Y:S02]  /*7de0*/  FMNMX R12, R26, R9, !PT ;  /* 0x000000091a0c7209 */ /* 0x000fe40007800000 */
[C---:B------:R-:W-:Y:S02]  /*7df0*/  FSETP.NEU.AND P2, PT, R10.reuse, -INF , PT ;  /* 0xff8000000a00780b */ /* 0x040fe40003f4d000 */
[----:B------:R-:W-:Y:S02]  /*7e00*/  FMNMX R11, R27, R12, !PT ;  /* 0x0000000c1b0b7209 */ /* 0x000fe40007800000 */
[----:B------:R-:W-:-:S02]  /*7e10*/  FSEL R8, R10, RZ, P2 ;  /* 0x000000ff0a087208 */ /* 0x000fc40001000000 */
[----:B------:R-:W-:-:S03]  /*7e20*/  FMNMX R12, R30, R11, !PT ;  /* 0x0000000b1e0c7209 */ /* 0x000fc60007800000 */
[----:B------:R-:W-:Y:S01]  /*7e30*/  FMUL R184, R8, UR21 ;  /* 0x0000001508b87c20 */ /* 0x000fe20008400000 */
[----:B------:R-:W-:-:S03]  /*7e40*/  FMNMX R11, R31, R12, !PT ;  /* 0x0000000c1f0b7209 */ /* 0x000fc60007800000 */
[--C-:B------:R-:W-:Y:S01]  /*7e50*/  FFMA R24, R24, UR21, -R184.reuse ;  /* 0x0000001518187c23 */ /* 0x100fe200080008b8 */
[--C-:B------:R-:W-:Y:S01]  /*7e60*/  FFMA R182, R29, UR21, -R184.reuse ;  /* 0x000000151db67c23 */ /* 0x100fe200080008b8 */
[--C-:B------:R-:W-:Y:S01]  /*7e70*/  FFMA R14, R25, UR21, -R184.reuse ;  /* 0x00000015190e7c23 */ /* 0x100fe200080008b8 */
[--C-:B------:R-:W-:Y:S01]  /*7e80*/  FFMA R25, R28, UR21, -R184.reuse ;  /* 0x000000151c197c23 */ /* 0x100fe200080008b8 */
[--C-:B------:R-:W-:Y:S01]  /*7e90*/  FFMA R33, R33, UR21, -R184.reuse ;  /* 0x0000001521217c23 */ /* 0x100fe200080008b8 */
[----:B------:R-:W-:Y:S01]  /*7ea0*/  FSETP.GEU.AND P5, PT, R24, -126, PT ;  /* 0xc2fc00001800780b */ /* 0x000fe20003fae000 */
        /* <DEDUP_REMOVED lines=9> */
[--C-:B------:R-:W-:Y:S01]  /*7f40*/  FFMA R15, R45, UR21, -R184.reuse ;  /* 0x000000152d0f7c23 */ /* 0x100fe200080008b8 */
[--C-:B------:R-:W-:Y:S01]  /*7f50*/  FFMA R16, R53, UR21, -R184.reuse ;  /* 0x0000001535107c23 */ /* 0x100fe200080008b8 */
[--C-:B------:R-:W-:Y:S01]  /*7f60*/  FFMA R52, R52, UR21, -R184.reuse ;  /* 0x0000001534347c23 */ /* 0x100fe200080008b8 */
[----:B------:R-:W-:Y:S01]  /*7f70*/  @!P5 FMUL R24, R24, 0.5 ;  /* 0x3f0000001818d820 */ /* 0x000fe20000400000 */
[--C-:B------:R-:W-:Y:S01]  /*7f80*/  FFMA R60, R60, UR21, -R184.reuse ;  /* 0x000000153c3c7c23 */ /* 0x100fe200080008b8 */
[----:B------:R-:W-:Y:S01]  /*7f90*/  @!P3 FMUL R182, R182, 0.5 ;  /* 0x3f000000b6b6b820 */ /* 0x000fe20000400000 */
[--C-:B------:R-:W-:Y:S01]  /*7fa0*/  FFMA R45, R64, UR21, -R184.reuse ;  /* 0x00000015402d7c23 */ /* 0x100fe200080008b8 */
[----:B------:R-:W1:Y:S01]  /*7fb0*/  MUFU.EX2 R28, R24 ;  /* 0x00000018001c7308 */ /* 0x000e620000000800 */
[----:B------:R-:W-:Y:S01]  /*7fc0*/  @!P2 FMUL R14, R14, 0.5 ;  /* 0x3f0000000e0ea820 */ /* 0x000fe20000400000 */
[----:B------:R-:W-:Y:S01]  /*7fd0*/  @!P6 FMUL R25, R25, 0.5 ;  /* 0x3f0000001919e820 */ /* 0x000fe20000400000 */
[--C-:B------:R-:W-:Y:S01]  /*7fe0*/  FFMA R17, R61, UR21, -R184.reuse ;  /* 0x000000153d117c23 */ /* 0x100fe200080008b8 */
[----:B------:R-:W-:Y:S01]  /*7ff0*/  @!P4 FMUL R32, R32, 0.5 ;  /* 0x3f0000002020c820 */ /* 0x000fe20000400000 */
[--C-:B------:R-:W-:Y:S01]  /*8000*/  FFMA R18, R69, UR21, -R184.reuse ;  /* 0x0000001545127c23 */ /* 0x100fe200080008b8 */
[----:B------:R-:W-:Y:S01]  /*8010*/  FMNMX R12, R34, R11, !PT ;  /* 0x0000000b220c7209 */ /* 0x000fe20007800000 */
[--C-:B------:R-:W-:Y:S01]  /*8020*/  FFMA R68, R68, UR21, -R184.reuse ;  /* 0x0000001544447c23 */ /* 0x100fe200080008b8 */
[----:B------:R-:W2:Y:S01]  /*8030*/  MUFU.EX2 R182, R182 ;  /* 0x000000b600b67308 */ /* 0x000ea20000000800 */
[--C-:B------:R-:W-:Y:S01]  /*8040*/  FFMA R53, R80, UR21, -R184.reuse ;  /* 0x0000001550357c23 */ /* 0x100fe200080008b8 */
[----:B------:R-:W-:Y:S01]  /*8050*/  FMNMX R11, R35, R12, !PT ;  /* 0x0000000c230b7209 */ /* 0x000fe20007800000 */
[--C-:B------:R-:W-:Y:S01]  /*8060*/  FFMA R76, R76, UR21, -R184.reuse ;  /* 0x000000154c4c7c23 */ /* 0x100fe200080008b8 */
[--C-:B------:R-:W-:Y:S01]  /*8070*/  FFMA R19, R77, UR21, -R184.reuse ;  /* 0x000000154d137c23 */ /* 0x100fe200080008b8 */
[--C-:B------:R-:W-:Y:S01]  /*8080*/  FFMA R20, R85, UR21, -R184.reuse ;  /* 0x0000001555147c23 */ /* 0x100fe200080008b8 */
[----:B------:R-:W-:Y:S01]  /*8090*/  FMNMX R12, R38, R11, !PT ;  /* 0x0000000b260c7209 */ /* 0x000fe20007800000 */
[--C-:B------:R-:W-:Y:S01]  /*80a0*/  FFMA R21, R93, UR21, -R184.reuse ;  /* 0x000000155d157c23 */ /* 0x100fe200080008b8 */
[----:B------:R3:W4:Y:S01]  /*80b0*/  MUFU.EX2 R29, R14 ;  /* 0x0000000e001d7308 */ /* 0x0007220000000800 */
[----:B-1----:R-:W-:Y:S01]  /*80c0*/  @!P5 FMUL R28, R28, R28 ;  /* 0x0000001c1c1cd220 */ /* 0x002fe20000400000 */
[----:B------:R-:W-:Y:S01]  /*80d0*/  FSETP.GEU.AND P5, PT, R33, -126, PT ;  /* 0xc2fc00002100780b */ /* 0x000fe20003fae000 */
[--C-:B------:R-:W-:Y:S01]  /*80e0*/  FFMA R61, R96, UR21, -R184.reuse ;  /* 0x00000015603d7c23 */ /* 0x100fe200080008b8 */
[----:B------:R-:W-:Y:S01]  /*80f0*/  FMNMX R11, R39, R12, !PT ;  /* 0x0000000c270b7209 */ /* 0x000fe20007800000 */
[--C-:B------:R-:W-:Y:S01]  /*8100*/  FFMA R64, R104, UR21, -R184.reuse ;  /* 0x0000001568407c23 */ /* 0x100fe200080008b8 */
[--C-:B------:R-:W-:Y:S01]  /*8110*/  FFMA R23, R101, UR21, -R184.reuse ;  /* 0x0000001565177c23 */ /* 0x100fe200080008b8 */
[--C-:B------:R-:W-:Y:S01]  /*8120*/  FFMA R22, R109, UR21, -R184.reuse ;  /* 0x000000156d167c23 */ /* 0x100fe200080008b8 */
[----:B------:R-:W1:Y:S01]  /*8130*/  MUFU.EX2 R25, R25 ;  /* 0x0000001900197308 */ /* 0x000e620000000800 */
[----:B--2---:R-:W-:Y:S01]  /*8140*/  @!P3 FMUL R182, R182, R182 ;  /* 0x000000b6b6b6b220 */ /* 0x004fe20000400000 */
[----:B------:R-:W-:Y:S01]  /*8150*/  FSETP.GEU.AND P3, PT, R40, -126, PT ;  /* 0xc2fc00002800780b */ /* 0x000fe20003f6e000 */
[--C-:B---3--:R-:W-:Y:S01]  /*8160*/  FFMA R14, R37, UR21, -R184.reuse ;  /* 0x00000015250e7c23 */ /* 0x108fe200080008b8 */
[--C-:B------:R-:W-:Y:S01]  /*8170*/  FFMA R37, R48, UR21, -R184.reuse ;  /* 0x0000001530257c23 */ /* 0x100fe200080008b8 */
[--C-:B------:R-:W-:Y:S01]  /*8180*/  FFMA R48, R73, UR21, -R184.reuse ;  /* 0x0000001549307c23 */ /* 0x100fe200080008b8 */
[----:B------:R-:W-:Y:S01]  /*8190*/  FMNMX R12, R42, R11, !PT ;  /* 0x0000000b2a0c7209 */ /* 0x000fe20007800000 */
[----:B------:R-:W-:Y:S01]  /*81a0*/  @!P5 FMUL R33, R33, 0.5 ;  /* 0x3f0000002121d820 */ /* 0x000fe20000400000 */
[----:B------:R-:W2:Y:S01]  /*81b0*/  MUFU.EX2 R24, R32 ;  /* 0x0000002000187308 */ /* 0x000ea20000000800 */
[----:B----4-:R-:W-:Y:S01]  /*81c0*/  @!P2 FMUL R29, R29, R29 ;  /* 0x0000001d1d1da220 */ /* 0x010fe20000400000 */
[----:B------:R-:W-:Y:S01]  /*81d0*/  FSETP.GEU.AND P2, PT, R36, -126, PT ;  /* 0xc2fc00002400780b */ /* 0x000fe20003f4e000 */
[--C-:B------:R-:W-:Y:S01]  /*81e0*/  FFMA R77, R108, UR21, -R184.reuse ;  /* 0x000000156c4d7c23 */ /* 0x100fe200080008b8 */
[----:B------:R-:W-:Y:S01]  /*81f0*/  FMNMX R11, R43, R12, !PT ;  /* 0x0000000c2b0b7209 */ /* 0x000fe20007800000 */
[--C-:B------:R-:W-:Y:S01]  /*8200*/  FFMA R69, R113, UR21, -R184.reuse ;  /* 0x0000001571457c23 */ /* 0x100fe200080008b8 */
[--C-:B------:R-:W-:Y:S01]  /*8210*/  FFMA R80, R112, UR21, -R184.reuse ;  /* 0x0000001570507c23 */ /* 0x100fe200080008b8 */
[----:B------:R-:W-:Y:S01]  /*8220*/  @!P3 FMUL R40, R40, 0.5 ;  /* 0x3f0000002828b820 */ /* 0x000fe20000400000 */
[----:B------:R-:W3:Y:S01]  /*8230*/  MUFU.EX2 R183, R33 ;  /* 0x0000002100b77308 */ /* 0x000ee20000000800 */
[----:B-1----:R-:W-:Y:S01]  /*8240*/  @!P6 FMUL R25, R25, R25 ;  /* 0x000000191919e220 */ /* 0x002fe20000400000 */
[----:B------:R-:W-:Y:S01]  /*8250*/  FSETP.GEU.AND P6, PT, R14, -126, PT ;  /* 0xc2fc00000e00780b */ /* 0x000fe20003fce000 */
[--C-:B------:R-:W-:Y:S01]  /*8260*/  FFMA R73, R117, UR21, -R184.reuse ;  /* 0x0000001575497c23 */ /* 0x100fe200080008b8 */
[----:B------:R-:W-:Y:S01]  /*8270*/  FMNMX R12, R46, R11, !PT ;  /* 0x0000000b2e0c7209 */ /* 0x000fe20007800000 */
[--C-:B------:R-:W-:Y:S01]  /*8280*/  FFMA R85, R121, UR21, -R184.reuse ;  /* 0x0000001579557c23 */ /* 0x100fe200080008b8 */
[--C-:B------:R-:W-:Y:S01]  /*8290*/  FFMA R93, R129, UR21, -R184.reuse ;  /* 0x00000015815d7c23 */ /* 0x100fe200080008b8 */
[----:B------:R-:W-:Y:S01]  /*82a0*/  @!P2 FMUL R36, R36, 0.5 ;  /* 0x3f0000002424a820 */ /* 0x000fe20000400000 */
[----:B------:R1:W4:Y:S01]  /*82b0*/  MUFU.EX2 R33, R40 ;  /* 0x0000002800217308 */ /* 0x0003220000000800 */
[----:B--2---:R-:W-:Y:S01]  /*82c0*/  @!P4 FMUL R24, R24, R24 ;  /* 0x000000181818c220 */ /* 0x004fe20000400000 */
[----:B------:R-:W-:Y:S01]  /*82d0*/  FSETP.GEU.AND P4, PT, R41, -126, PT ;  /* 0xc2fc00002900780b */ /* 0x000fe20003f8e000 */
[--C-:B------:R-:W-:Y:S01]  /*82e0*/  FFMA R96, R136, UR21, -R184.reuse ;  /* 0x0000001588607c23 */ /* 0x100fe200080008b8 */
[----:B------:R-:W-:Y:S01]  /*82f0*/  FMNMX R11, R47, R12, !PT ;  /* 0x0000000c2f0b7209 */ /* 0x000fe20007800000 */
[--C-:B------:R-:W-:Y:S01]  /*8300*/  FFMA R101, R137, UR21, -R184.reuse ;  /* 0x0000001589657c23 */ /* 0x100fe200080008b8 */
[--C-:B------:R-:W-:Y:S01]  /*8310*/  FFMA R104, R144, UR21, -R184.reuse ;  /* 0x0000001590687c23 */ /* 0x100fe200080008b8 */
[----:B------:R-:W-:Y:S01]  /*8320*/  @!P6 FMUL R14, R14, 0.5 ;  /* 0x3f0000000e0ee820 */ /* 0x000fe20000400000 */
[----:B------:R2:W5:Y:S01]  /*8330*/  MUFU.EX2 R181, R36 ;  /* 0x0000002400b57308 */ /* 0x0005620000000800 */
[----:B---3--:R-:W-:Y:S01]  /*8340*/  @!P5 FMUL R183, R183, R183 ;  /* 0x000000b7b7b7d220 */ /* 0x008fe20000400000 */
[----:B------:R-:W-:Y:S01]  /*8350*/  FSETP.GEU.AND P5, PT, R44, -126, PT ;  /* 0xc2fc00002c00780b */ /* 0x000fe20003fae000 */
[--C-:B-1----:R-:W-:Y:S01]  /*8360*/  FFMA R40, R57, UR21, -R184.reuse ;  /* 0x0000001539287c23 */ /* 0x102fe200080008b8 */
[----:B------:R-:W-:Y:S01]  /*8370*/  FMNMX R12, R50, R11, !PT ;  /* 0x0000000b320c7209 */ /* 0x000fe20007800000 */
[--C-:B------:R-:W-:Y:S01]  /*8380*/  FFMA R57, R88, UR21, -R184.reuse ;  /* 0x0000001558397c23 */ /* 0x100fe200080008b8 */
[--C-:B------:R-:W-:Y:S01]  /*8390*/  FFMA R88, R92, UR21, -R184.reuse ;  /* 0x000000155c587c23 */ /* 0x100fe200080008b8 */
[----:B------:R-:W-:Y:S01]  /*83a0*/  @!P4 FMUL R41, R41, 0.5 ;  /* 0x3f0000002929c820 */ /* 0x000fe20000400000 */
[----:B------:R-:W1:Y:S01]  /*83b0*/  MUFU.EX2 R14, R14 ;  /* 0x0000000e000e7308 */ /* 0x000e620000000800 */
[--C-:B--2---:R-:W-:Y:S01]  /*83c0*/  FFMA R36, R49, UR21, -R184.reuse ;  /* 0x0000001531247c23 */ /* 0x104fe200080008b8 */
[----:B----4-:R-:W-:Y:S01]  /*83d0*/  @!P3 FMUL R33, R33, R33 ;  /* 0x000000212121b220 */ /* 0x010fe20000400000 */
[--C-:B------:R-:W-:Y:S01]  /*83e0*/  FFMA R49, R72, UR21, -R184.reuse ;  /* 0x0000001548317c23 */ /* 0x100fe200080008b8 */
[----:B------:R-:W-:Y:S01]  /*83f0*/  FMNMX R11, R51, R12, !PT ;  /* 0x0000000c330b7209 */ /* 0x000fe20007800000 */
[--C-:B------:R-:W-:Y:S01]  /*8400*/  FFMA R72, R120, UR21, -R184.reuse ;  /* 0x0000001578487c23 */ /* 0x100fe200080008b8 */
[----:B------:R-:W-:Y:S01]  /*8410*/  FSETP.GEU.AND P3, PT, R36, -126, PT ;  /* 0xc2fc00002400780b */ /* 0x000fe20003f6e000 */
[----:B------:R-:W-:Y:S01]  /*8420*/  @!P5 FMUL R44, R44, 0.5 ;  /* 0x3f0000002c2cd820 */ /* 0x000fe20000400000 */
[----:B------:R2:W3:Y:S01]  /*8430*/  MUFU.EX2 R32, R41 ;  /* 0x0000002900207308 */ /* 0x0004e20000000800 */
[----:B-----5:R-:W-:Y:S01]  /*8440*/  @!P2 FMUL R181, R181, R181 ;  /* 0x000000b5b5b5a220 */ /* 0x020fe20000400000 */
[----:B------:R-:W-:Y:S01]  /*8450*/  FSETP.GEU.AND P2, PT, R15, -126, PT ;  /* 0xc2fc00000f00780b */ /* 0x000fe20003f4e000 */
[--C-:B------:R-:W-:Y:S01]  /*8460*/  FFMA R113, R149, UR21, -R184.reuse ;  /* 0x0000001595717c23 */ /* 0x100fe200080008b8 */
[----:B------:R-:W-:Y:S01]  /*8470*/  FMNMX R12, R54, R11, !PT ;  /* 0x0000000b360c7209 */ /* 0x000fe20007800000 */
[----:B------:R-:W-:-:S03]  /*8480*/  FFMA R109, R145, UR21, -R184 ;  /* 0x00000015916d7c23 */ /* 0x000fc600080008b8 */
[----:B------:R4:W5:Y:S01]  /*8490*/  MUFU.EX2 R180, R44 ;  /* 0x0000002c00b47308 */ /* 0x0009620000000800 */
[----:B-1----:R-:W-:Y:S01]  /*84a0*/  @!P6 FMUL R14, R14, R14 ;  /* 0x0000000e0e0ee220 */ /* 0x002fe20000400000 */
[----:B------:R-:W-:Y:S01]  /*84b0*/  FSETP.GEU.AND P6, PT, R37, -126, PT ;  /* 0xc2fc00002500780b */ /* 0x000fe20003fce000 */
[----:B------:R-:W-:Y:S01]  /*84c0*/  @!P3 FMUL R36, R36, 0.5 ;  /* 0x3f0000002424b820 */ /* 0x000fe20000400000 */
[--C-:B--2---:R-:W-:Y:S01]  /*84d0*/  FFMA R41, R56, UR21, -R184.reuse ;  /* 0x0000001538297c23 */ /* 0x104fe200080008b8 */
[----:B------:R-:W-:Y:S01]  /*84e0*/  FMNMX R11, R55, R12, !PT ;  /* 0x0000000c370b7209 */ /* 0x000fe20007800000 */
[--C-:B------:R-:W-:Y:S01]  /*84f0*/  FFMA R56, R89, UR21, -R184.reuse ;  /* 0x0000001559387c23 */ /* 0x100fe200080008b8 */
[----:B------:R-:W-:Y:S01]  /*8500*/  @!P2 FMUL R15, R15, 0.5 ;  /* 0x3f0000000f0fa820 */ /* 0x000fe20000400000 */
[--C-:B------:R-:W-:Y:S01]  /*8510*/  FFMA R89, R125, UR21, -R184.reuse ;  /* 0x000000157d597c23 */ /* 0x100fe200080008b8 */
[----:B------:R-:W1:Y:S01]  /*8520*/  MUFU.EX2 R36, R36 ;  /* 0x0000002400247308 */ /* 0x000e620000000800 */
[----:B---3--:R-:W-:Y:S01]  /*8530*/  @!P4 FMUL R32, R32, R32 ;  /* 0x000000202020c220 */ /* 0x008fe20000400000 */
[----:B------:R-:W-:Y:S01]  /*8540*/  FSETP.GEU.AND P4, PT, R52, -126, PT ;  /* 0xc2fc00003400780b */ /* 0x000fe20003f8e000 */
[--C-:B----4-:R-:W-:Y:S01]  /*8550*/  FFMA R44, R65, UR21, -R184.reuse ;  /* 0x00000015412c7c23 */ /* 0x110fe200080008b8 */
[----:B------:R-:W-:Y:S01]  /*8560*/  FMNMX R12, R58, R11, !PT ;  /* 0x0000000b3a0c7209 */ /* 0x000fe20007800000 */
[--C-:B------:R-:W-:Y:S01]  /*8570*/  FFMA R65, R105, UR21, -R184.reuse ;  /* 0x0000001569417c23 */ /* 0x100fe200080008b8 */
[----:B------:R-:W-:Y:S01]  /*8580*/  @!P6 FMUL R37, R37, 0.5 ;  /* 0x3f0000002525e820 */ /* 0x000fe20000400000 */
[----:B------:R-:W-:Y:S01]  /*8590*/  FFMA R105, R140, UR21, -R184 ;  /* 0x000000158c697c23 */ /* 0x000fe200080008b8 */
[----:B-----5:R-:W-:Y:S01]  /*85a0*/  @!P5 FMUL R180, R180, R180 ;  /* 0x000000b4b4b4d220 */ /* 0x020fe20000400000 */
[----:B------:R-:W-:Y:S01]  /*85b0*/  FSETP.GEU.AND P5, PT, R16, -126, PT ;  /* 0xc2fc00001000780b */ /* 0x000fe20003fae000 */
[----:B------:R-:W2:Y:S01]  /*85c0*/  MUFU.EX2 R15, R15 ;  /* 0x0000000f000f7308 */ /* 0x000ea20000000800 */
[----:B------:R-:W-:-:S04]  /*85d0*/  FMNMX R11, R59, R12, !PT ;  /* 0x0000000c3b0b7209 */ /* 0x000fc80007800000 */
[----:B------:R-:W-:Y:S01]  /*85e0*/  @!P4 FMUL R52, R52, 0.5 ;  /* 0x3f0000003434c820 */ /* 0x000fe20000400000 */
[----:B------:R-:W-:Y:S01]  /*85f0*/  FMNMX R12, R62, R11, !PT ;  /* 0x0000000b3e0c7209 */ /* 0x000fe20007800000 */
[----:B-1----:R-:W-:Y:S01]  /*8600*/  @!P3 FMUL R36, R36, R36 ;  /* 0x000000242424b220 */ /* 0x002fe20000400000 */
[----:B------:R-:W1:Y:S01]  /*8610*/  MUFU.EX2 R37, R37 ;  /* 0x0000002500257308 */ /* 0x000e620000000800 */
[----:B------:R-:W-:Y:S02]  /*8620*/  FSETP.GEU.AND P3, PT, R60, -126, PT ;  /* 0xc2fc00003c00780b */ /* 0x000fe40003f6e000 */
[----:B------:R-:W-:Y:S01]  /*8630*/  FMNMX R11, R63, R12, !PT ;  /* 0x0000000c3f0b7209 */ /* 0x000fe20007800000 */
[----:B------:R-:W-:-:S03]  /*8640*/  @!P5 FMUL R16, R16, 0.5 ;  /* 0x3f0000001010d820 */ /* 0x000fc60000400000 */
[----:B------:R-:W-:Y:S01]  /*8650*/  FMNMX R12, R66, R11, !PT ;  /* 0x0000000b420c7209 */ /* 0x000fe20007800000 */
[----:B------:R3:W4:Y:S01]  /*8660*/  MUFU.EX2 R179, R52 ;  /* 0x0000003400b37308 */ /* 0x0007220000000800 */
[----:B--2---:R-:W-:Y:S01]  /*8670*/  @!P2 FMUL R15, R15, R15 ;  /* 0x0000000f0f0fa220 */ /* 0x004fe20000400000 */
[----:B------:R-:W-:Y:S02]  /*8680*/  FSETP.GEU.AND P2, PT, R41, -126, PT ;  /* 0xc2fc00002900780b */ /* 0x000fe40003f4e000 */
[----:B------:R-:W-:Y:S02]  /*8690*/  FMNMX R11, R67, R12, !PT ;  /* 0x0000000c430b7209 */ /* 0x000fe40007800000 */
[----:B------:R-:W-:Y:S02]  /*86a0*/  @!P3 FMUL R60, R60, 0.5 ;  /* 0x3f0000003c3cb820 */ /* 0x000fe40000400000 */
[----:B------:R-:W2:Y:S01]  /*86b0*/  MUFU.EX2 R16, R16 ;  /* 0x0000001000107308 */ /* 0x000ea20000000800 */
[----:B-1----:R-:W-:Y:S01]  /*86c0*/  @!P6 FMUL R37, R37, R37 ;  /* 0x000000252525e220 */ /* 0x002fe20000400000 */
[----:B------:R-:W-:Y:S01]  /*86d0*/  FSETP.GEU.AND P6, PT, R40, -126, PT ;  /* 0xc2fc00002800780b */ /* 0x000fe20003fce000 */
[--C-:B---3--:R-:W-:Y:S01]  /*86e0*/  FFMA R52, R81, UR21, -R184.reuse ;  /* 0x0000001551347c23 */ /* 0x108fe200080008b8 */
[--C-:B------:R-:W-:Y:S01]  /*86f0*/  FFMA R81, R84, UR21, -R184.reuse ;  /* 0x0000001554517c23 */ /* 0x100fe200080008b8 */
[----:B------:R-:W-:Y:S01]  /*8700*/  FMNMX R12, R70, R11, !PT ;  /* 0x0000000b460c7209 */ /* 0x000fe20007800000 */
[----:B------:R-:W-:Y:S01]  /*8710*/  FFMA R84, R100, UR21, -R184 ;  /* 0x0000001564547c23 */ /* 0x000fe200080008b8 */
[----:B------:R-:W-:Y:S01]  /*8720*/  @!P2 FMUL R41, R41, 0.5 ;  /* 0x3f0000002929a820 */ /* 0x000fe20000400000 */
[----:B------:R1:W3:Y:S01]  /*8730*/  MUFU.EX2 R178, R60 ;  /* 0x0000003c00b27308 */ /* 0x0002e20000000800 */
[----:B----4-:R-:W-:Y:S01]  /*8740*/  @!P4 FMUL R179, R179, R179 ;  /* 0x000000b3b3b3c220 */ /* 0x010fe20000400000 */
[----:B------:R-:W-:-:S02]  /*8750*/  FSETP.GEU.AND P4, PT, R17, -126, PT ;  /* 0xc2fc00001100780b */ /* 0x000fc40003f8e000 */
[----:B------:R-:W-:-:S03]  /*8760*/  FMNMX R11, R71, R12, !PT ;  /* 0x0000000c470b7209 */ /* 0x000fc60007800000 */
[----:B------:R-:W-:Y:S01]  /*8770*/  @!P6 FMUL R40, R40, 0.5 ;  /* 0x3f0000002828e820 */ /* 0x000fe20000400000 */
[----:B------:R-:W4:Y:S01]  /*8780*/  MUFU.EX2 R41, R41 ;  /* 0x0000002900297308 */ /* 0x000f220000000800 */
[----:B--2---:R-:W-:Y:S01]  /*8790*/  @!P5 FMUL R16, R16, R16 ;  /* 0x000000101010d220 */ /* 0x004fe20000400000 */
[----:B------:R-:W-:Y:S01]  /*87a0*/  FSETP.GEU.AND P5, PT, R45, -126, PT ;  /* 0xc2fc00002d00780b */ /* 0x000fe20003fae000 */
[--C-:B-1----:R-:W-:Y:S01]  /*87b0*/  FFMA R60, R97, UR21, -R184.reuse ;  /* 0x00000015613c7c23 */ /* 0x102fe200080008b8 */
[----:B------:R-:W-:Y:S01]  /*87c0*/  FMNMX R12, R74, R11, !PT ;  /* 0x0000000b4a0c7209 */ /* 0x000fe20007800000 */
[----:B------:R-:W-:Y:S02]  /*87d0*/  FFMA R97, R133, UR21, -R184 ;  /* 0x0000001585617c23 */ /* 0x000fe400080008b8 */
[----:B------:R-:W-:Y:S01]  /*87e0*/  @!P4 FMUL R17, R17, 0.5 ;  /* 0x3f0000001111c820 */ /* 0x000fe20000400000 */
[----:B------:R-:W1:Y:S01]  /*87f0*/  MUFU.EX2 R40, R40 ;  /* 0x0000002800287308 */ /* 0x000e620000000800 */
[----:B---3--:R-:W-:Y:S01]  /*8800*/  @!P3 FMUL R178, R178, R178 ;  /* 0x000000b2b2b2b220 */ /* 0x008fe20000400000 */
[----:B------:R-:W-:-:S02]  /*8810*/  FSETP.GEU.AND P3, PT, R18, -126, PT ;  /* 0xc2fc00001200780b */ /* 0x000fc40003f6e000 */
[----:B------:R-:W-:-:S03]  /*8820*/  FMNMX R11, R75, R12, !PT ;  /* 0x0000000c4b0b7209 */ /* 0x000fc60007800000 */
[----:B------:R-:W-:Y:S01]  /*8830*/  @!P5 FMUL R45, R45, 0.5 ;  /* 0x3f0000002d2dd820 */ /* 0x000fe20000400000 */
[----:B------:R-:W2:Y:S01]  /*8840*/  MUFU.EX2 R17, R17 ;  /* 0x0000001100117308 */ /* 0x000ea20000000800 */
[----:B----4-:R-:W-:Y:S01]  /*8850*/  @!P2 FMUL R41, R41, R41 ;  /* 0x000000292929a220 */ /* 0x010fe20000400000 */
[----:B------:R-:W-:Y:S02]  /*8860*/  FSETP.GEU.AND P2, PT, R44, -126, PT ;  /* 0xc2fc00002c00780b */ /* 0x000fe40003f4e000 */
[----:B------:R-:W-:-:S03]  /*8870*/  FMNMX R12, R78, R11, !PT ;  /* 0x0000000b4e0c7209 */ /* 0x000fc60007800000 */
[----:B------:R-:W-:Y:S01]  /*8880*/  @!P3 FMUL R18, R18, 0.5 ;  /* 0x3f0000001212b820 */ /* 0x000fe20000400000 */
[----:B------:R-:W3:Y:S01]  /*8890*/  MUFU.EX2 R45, R45 ;  /* 0x0000002d002d7308 */ /* 0x000ee20000000800 */
[----:B-1----:R-:W-:Y:S01]  /*88a0*/  @!P6 FMUL R40, R40, R40 ;  /* 0x000000282828e220 */ /* 0x002fe20000400000 */
[----:B------:R-:W-:Y:S02]  /*88b0*/  FSETP.GEU.AND P6, PT, R68, -126, PT ;  /* 0xc2fc00004400780b */ /* 0x000fe40003fce000 */
[----:B------:R-:W-:-:S03]  /*88c0*/  FMNMX R11, R79, R12, !PT ;  /* 0x0000000c4f0b7209 */ /* 0x000fc60007800000 */
[----:B------:R-:W-:Y:S01]  /*88d0*/  @!P2 FMUL R44, R44, 0.5 ;  /* 0x3f0000002c2ca820 */ /* 0x000fe20000400000 */
[----:B------:R-:W1:Y:S01]  /*88e0*/  MUFU.EX2 R18, R18 ;  /* 0x0000001200127308 */ /* 0x000e620000000800 */
[----:B--2---:R-:W-:Y:S01]  /*88f0*/  @!P4 FMUL R17, R17, R17 ;  /* 0x000000111111c220 */ /* 0x004fe20000400000 */
[----:B------:R-:W-:Y:S02]  /*8900*/  FSETP.GEU.AND P4, PT, R49, -126, PT ;  /* 0xc2fc00003100780b */ /* 0x000fe40003f8e000 */
[----:B------:R-:W-:-:S03]  /*8910*/  FMNMX R12, R82, R11, !PT ;  /* 0x0000000b520c7209 */ /* 0x000fc60007800000 */
[----:B------:R-:W-:Y:S01]  /*8920*/  @!P6 FMUL R68, R68, 0.5 ;  /* 0x3f0000004444e820 */ /* 0x000fe20000400000 */
[----:B------:R-:W2:Y:S01]  /*8930*/  MUFU.EX2 R44, R44 ;  /* 0x0000002c002c7308 */ /* 0x000ea20000000800 */
[----:B---3--:R-:W-:Y:S01]  /*8940*/  @!P5 FMUL R45, R45, R45 ;  /* 0x0000002d2d2dd220 */ /* 0x008fe20000400000 */
[----:B------:R-:W-:Y:S02]  /*8950*/  FSETP.GEU.AND P5, PT, R48, -126, PT ;  /* 0xc2fc00003000780b */ /* 0x000fe40003fae000 */
[----:B------:R-:W-:-:S03]  /*8960*/  FMNMX R11, R83, R12, !PT ;  /* 0x0000000c530b7209 */ /* 0x000fc60007800000 */
[----:B------:R-:W-:Y:S01]  /*8970*/  @!P4 FMUL R49, R49, 0.5 ;  /* 0x3f0000003131c820 */ /* 0x000fe20000400000 */
[----:B------:R3:W4:Y:S01]  /*8980*/  MUFU.EX2 R177, R68 ;  /* 0x0000004400b17308 */ /* 0x0007220000000800 */
[----:B-1----:R-:W-:Y:S01]  /*8990*/  @!P3 FMUL R18, R18, R18 ;  /* 0x000000121212b220 */ /* 0x002fe20000400000 */
[----:B------:R-:W-:Y:S02]  /*89a0*/  FSETP.GEU.AND P3, PT, R53, -126, PT ;  /* 0xc2fc00003500780b */ /* 0x000fe40003f6e000 */
[----:B------:R-:W-:-:S03]  /*89b0*/  FMNMX R12, R86, R11, !PT ;  /* 0x0000000b560c7209 */ /* 0x000fc60007800000 */
[----:B------:R-:W-:Y:S01]  /*89c0*/  @!P5 FMUL R48, R48, 0.5 ;  /* 0x3f0000003030d820 */ /* 0x000fe20000400000 */
[----:B------:R-:W1:Y:S01]  /*89d0*/  MUFU.EX2 R49, R49 ;  /* 0x0000003100317308 */ /* 0x000e620000000800 */
[----:B--2---:R-:W-:Y:S01]  /*89e0*/  @!P2 FMUL R44, R44, R44 ;  /* 0x0000002c2c2ca220 */ /* 0x004fe20000400000 */
[----:B------:R-:W-:Y:S01]  /*89f0*/  FSETP.GEU.AND P2, PT, R76, -126, PT ;  /* 0xc2fc00004c00780b */ /* 0x000fe20003f4e000 */
[----:B---3--:R-:W-:Y:S01]  /*8a00*/  FFMA R68, R124, UR21, -R184 ;  /* 0x000000157c447c23 */ /* 0x008fe200080008b8 */
        /* <DEDUP_REMOVED lines=12> */
[----:B------:R1:W4:Y:S01]  /*8ad0*/  MUFU.EX2 R176, R76 ;  /* 0x0000004c00b07308 */ /* 0x0003220000000800 */
[----:B--2---:R-:W-:Y:S01]  /*8ae0*/  @!P5 FMUL R48, R48, R48 ;  /* 0x000000303030d220 */ /* 0x004fe20000400000 */
[----:B------:R-:W-:Y:S02]  /*8af0*/  FSETP.GEU.AND P5, PT, R81, -126, PT ;  /* 0xc2fc00005100780b */ /* 0x000fe40003fae000 */
[----:B------:R-:W-:-:S03]  /*8b00*/  FMNMX R12, R94, R11, !PT ;  /* 0x0000000b5e0c7209 */ /* 0x000fc60007800000 */
[----:B------:R-:W-:Y:S01]  /*8b10*/  @!P4 FMUL R52, R52, 0.5 ;  /* 0x3f0000003434c820 */ /* 0x000fe20000400000 */
[----:B------:R-:W2:Y:S01]  /*8b20*/  MUFU.EX2 R19, R19 ;  /* 0x0000001300137308 */ /* 0x000ea20000000800 */
[----:B---3--:R-:W-:Y:S01]  /*8b30*/  @!P3 FMUL R53, R53, R53 ;  /* 0x000000353535b220 */ /* 0x008fe20000400000 */
[----:B------:R-:W-:Y:S01]  /*8b40*/  FSETP.GEU.AND P3, PT, R56, -126, PT ;  /* 0xc2fc00003800780b */ /* 0x000fe20003f6e000 */
[----:B-1----:R-:W-:Y:S01]  /*8b50*/  FFMA R76, R116, UR21, -R184 ;  /* 0x00000015744c7c23 */ /* 0x002fe200080008b8 */
[----:B------:R-:W-:-:S03]  /*8b60*/  FMNMX R11, R95, R12, !PT ;  /* 0x0000000c5f0b7209 */ /* 0x000fc60007800000 */
[----:B------:R-:W-:Y:S01]  /*8b70*/  @!P5 FMUL R81, R81, 0.5 ;  /* 0x3f0000005151d820 */ /* 0x000fe20000400000 */
[----:B------:R-:W1:Y:S01]  /*8b80*/  MUFU.EX2 R52, R52 ;  /* 0x0000003400347308 */ /* 0x000e620000000800 */
[----:B----4-:R-:W-:Y:S01]  /*8b90*/  @!P2 FMUL R176, R176, R176 ;  /* 0x000000b0b0b0a220 */ /* 0x010fe20000400000 */
[----:B------:R-:W-:Y:S02]  /*8ba0*/  FSETP.GEU.AND P2, PT, R20, -126, PT ;  /* 0xc2fc00001400780b */ /* 0x000fe40003f4e000 */
[----:B------:R-:W-:-:S03]  /*8bb0*/  FMNMX R12, R98, R11, !PT ;  /* 0x0000000b620c7209 */ /* 0x000fc60007800000 */
[----:B------:R-:W-:Y:S01]  /*8bc0*/  @!P3 FMUL R56, R56, 0.5 ;  /* 0x3f0000003838b820 */ /* 0x000fe20000400000 */
[----:B------:R-:W3:Y:S01]  /*8bd0*/  MUFU.EX2 R81, R81 ;  /* 0x0000005100517308 */ /* 0x000ee20000000800 */
[----:B--2---:R-:W-:Y:S01]  /*8be0*/  @!P6 FMUL R19, R19, R19 ;  /* 0x000000131313e220 */ /* 0x004fe20000400000 */
[----:B------:R-:W-:Y:S02]  /*8bf0*/  FSETP.GEU.AND P6, PT, R57, -126, PT ;  /* 0xc2fc00003900780b */ /* 0x000fe40003fce000 */
[----:B------:R-:W-:-:S03]  /*8c00*/  FMNMX R11, R99, R12, !PT ;  /* 0x0000000c630b7209 */ /* 0x000fc60007800000 */
[----:B------:R-:W-:Y:S01]  /*8c10*/  @!P2 FMUL R20, R20, 0.5 ;  /* 0x3f0000001414a820 */ /* 0x000fe20000400000 */
[----:B------:R-:W2:Y:S01]  /*8c20*/  MUFU.EX2 R56, R56 ;  /* 0x0000003800387308 */ /* 0x000ea20000000800 */
[----:B-1----:R-:W-:Y:S01]  /*8c30*/  @!P4 FMUL R52, R52, R52 ;  /* 0x000000343434c220 */ /* 0x002fe20000400000 */
[----:B------:R-:W-:Y:S02]  /*8c40*/  FSETP.GEU.AND P4, PT, R88, -126, PT ;  /* 0xc2fc00005800780b */ /* 0x000fe40003f8e000 */
[----:B------:R-:W-:-:S03]  /*8c50*/  FMNMX R12, R102, R11, !PT ;  /* 0x0000000b660c7209 */ /* 0x000fc60007800000 */
[----:B------:R-:W-:Y:S01]  /*8c60*/  @!P6 FMUL R57, R57, 0.5 ;  /* 0x3f0000003939e820 */ /* 0x000fe20000400000 */
[----:B------:R-:W1:Y:S01]  /*8c70*/  MUFU.EX2 R20, R20 ;  /* 0x0000001400147308 */ /* 0x000e620000000800 */
[----:B---3--:R-:W-:Y:S01]  /*8c80*/  @!P5 FMUL R81, R81, R81 ;  /* 0x000000515151d220 */ /* 0x008fe20000400000 */
        /* <DEDUP_REMOVED lines=54> */
[----:B------:R-:W-:Y:S01]  /*8ff0*/  FMNMX R12, R126, R11, !PT ;  /* 0x0000000b7e0c7209 */ /* 0x000fe20007800000 */
[----:B-1----:R-:W-:Y:S01]  /*9000*/  @!P3 FMUL R22, R22, R22 ;  /* 0x000000161616b220 */ /* 0x002fe20000400000 */
[----:B------:R-:W-:Y:S02]  /*9010*/  FSETP.GEU.AND P3, PT, R72, -126, PT ;  /* 0xc2fc00004800780b */ /* 0x000fe40003f6e000 */
[----:B------:R-:W-:Y:S02]  /*9020*/  FMNMX R11, R127, R12, !PT ;  /* 0x0000000c7f0b7209 */ /* 0x000fe40007800000 */
[----:B------:R-:W-:Y:S01]  /*9030*/  @!P5 FMUL R69, R69, 0.5 ;  /* 0x3f0000004545d820 */ /* 0x000fe20000400000 */
[----:B------:R-:W1:Y:S01]  /*9040*/  MUFU.EX2 R80, R80 ;  /* 0x0000005000507308 */ /* 0x000e620000000800 */
[----:B---3--:R-:W-:Y:S01]  /*9050*/  @!P2 FMUL R65, R65, R65 ;  /* 0x000000414141a220 */ /* 0x008fe20000400000 */
[----:B------:R-:W-:-:S02]  /*9060*/  FSETP.GEU.AND P2, PT, R76, -126, PT ;  /* 0xc2fc00004c00780b */ /* 0x000fc40003f4e000 */
[----:B------:R-:W-:-:S04]  /*9070*/  FMNMX R12, R130, R11, !PT ;  /* 0x0000000b820c7209 */ /* 0x000fc80007800000 */
[----:B------:R-:W3:Y:S01]  /*9080*/  MUFU.EX2 R69, R69 ;  /* 0x0000004500457308 */ /* 0x000ee20000000800 */
[----:B------:R-:W-:Y:S01]  /*9090*/  FMNMX R11, R131, R12, !PT ;  /* 0x0000000c830b7209 */ /* 0x000fe20007800000 */
[----:B--2---:R-:W-:Y:S01]  /*90a0*/  @!P6 FMUL R77, R77, R77 ;  /* 0x0000004d4d4de220 */ /* 0x004fe20000400000 */
[----:B------:R-:W-:Y:S01]  /*90b0*/  FSETP.GEU.AND P6, PT, R73, -126, PT ;  /* 0xc2fc00004900780b */ /* 0x000fe20003fce000 */
[----:B------:R-:W-:Y:S01]  /*90c0*/  @!P3 FMUL R72, R72, 0.5 ;  /* 0x3f0000004848b820 */ /* 0x000fe20000400000 */
[----:B------:R-:W-:Y:S02]  /*90d0*/  FMNMX R12, R134, R11, !PT ;  /* 0x0000000b860c7209 */ /* 0x000fe40007800000 */
[----:B------:R-:W-:Y:S02]  /*90e0*/  @!P2 FMUL R76, R76, 0.5 ;  /* 0x3f0000004c4ca820 */ /* 0x000fe40000400000 */
[----:B------:R-:W-:Y:S01]  /*90f0*/  FMNMX R11, R135, R12, !PT ;  /* 0x0000000c870b7209 */ /* 0x000fe20007800000 */
[----:B------:R-:W2:Y:S01]  /*9100*/  MUFU.EX2 R72, R72 ;  /* 0x0000004800487308 */ /* 0x000ea20000000800 */
[----:B-1----:R-:W-:Y:S01]  /*9110*/  @!P4 FMUL R80, R80, R80 ;  /* 0x000000505050c220 */ /* 0x002fe20000400000 */
[----:B------:R-:W-:-:S02]  /*9120*/  FSETP.GEU.AND P4, PT, R85, -126, PT ;  /* 0xc2fc00005500780b */ /* 0x000fc40003f8e000 */
[----:B------:R-:W-:Y:S02]  /*9130*/  FMNMX R12, R138, R11, !PT ;  /* 0x0000000b8a0c7209 */ /* 0x000fe40007800000 */
[----:B------:R-:W-:Y:S01]  /*9140*/  @!P6 FMUL R73, R73, 0.5 ;  /* 0x3f0000004949e820 */ /* 0x000fe20000400000 */
[----:B---3--:R-:W-:Y:S01]  /*9150*/  @!P5 FMUL R69, R69, R69 ;  /* 0x000000454545d220 */ /* 0x008fe20000400000 */
[----:B------:R-:W-:Y:S01]  /*9160*/  FSETP.GEU.AND P5, PT, R68, -126, PT ;  /* 0xc2fc00004400780b */ /* 0x000fe20003fae000 */
[----:B------:R-:W1:Y:S01]  /*9170*/  MUFU.EX2 R76, R76 ;  /* 0x0000004c004c7308 */ /* 0x000e620000000800 */
[----:B------:R-:W-:Y:S01]  /*9180*/  FMNMX R11, R139, R12, !PT ;  /* 0x0000000c8b0b7209 */ /* 0x000fe20007800000 */
[C---:B------:R-:W-:Y:S01]  /*9190*/  FADD R144, R36.reuse, R69 ;  /* 0x0000004524907221 */ /* 0x040fe20000000000 */
[----:B------:R-:W-:Y:S02]  /*91a0*/  F2FP.BF16.F32.PACK_AB R36, R36, R37 ;  /* 0x000000252424723e */ /* 0x000fe400000010ff */
[----:B------:R-:W-:Y:S01]  /*91b0*/  FMNMX R12, R142, R11, !PT ;  /* 0x0000000b8e0c7209 */ /* 0x000fe20007800000 */
[----:B------:R-:W-:-:S02]  /*91c0*/  @!P4 FMUL R85, R85, 0.5 ;  /* 0x3f0000005555c820 */ /* 0x000fc40000400000 */
[----:B------:R-:W3:Y:S01]  /*91d0*/  MUFU.EX2 R73, R73 ;  /* 0x0000004900497308 */ /* 0x000ee20000000800 */
[----:B------:R-:W-:Y:S01]  /*91e0*/  FMNMX R11, R143, R12, !PT ;  /* 0x0000000c8f0b7209 */ /* 0x000fe20007800000 */
[----:B--2---:R-:W-:Y:S01]  /*91f0*/  @!P3 FMUL R72, R72, R72 ;  /* 0x000000484848b220 */ /* 0x004fe20000400000 */
[----:B------:R-:W-:Y:S01]  /*9200*/  FSETP.GEU.AND P3, PT, R93, -126, PT ;  /* 0xc2fc00005d00780b */ /* 0x000fe20003f6e000 */
[----:B------:R-:W-:Y:S01]  /*9210*/  @!P5 FMUL R68, R68, 0.5 ;  /* 0x3f0000004444d820 */ /* 0x000fe20000400000 */
[----:B------:R-:W-:-:S03]  /*9220*/  FMNMX R12, R146, R11, !PT ;  /* 0x0000000b920c7209 */ /* 0x000fc60007800000 */
[----:B------:R-:W2:Y:S01]  /*9230*/  MUFU.EX2 R85, R85 ;  /* 0x0000005500557308 */ /* 0x000ea20000000800 */
[----:B-1----:R-:W-:Y:S01]  /*9240*/  @!P2 FMUL R76, R76, R76 ;  /* 0x0000004c4c4ca220 */ /* 0x002fe20000400000 */
[----:B------:R-:W-:Y:S02]  /*9250*/  FSETP.GEU.AND P2, PT, R89, -126, PT ;  /* 0xc2fc00005900780b */ /* 0x000fe40003f4e000 */
[----:B------:R-:W-:Y:S01]  /*9260*/  FMNMX R11, R147, R12, !PT ;  /* 0x0000000c930b7209 */ /* 0x000fe20007800000 */
[----:B------:R-:W-:-:S03]  /*9270*/  FFMA R12, R128, UR21, -R184 ;  /* 0x00000015800c7c23 */ /* 0x000fc600080008b8 */
[----:B------:R-:W1:Y:S01]  /*9280*/  MUFU.EX2 R68, R68 ;  /* 0x0000004400447308 */ /* 0x000e620000000800 */
[----:B------:R-:W-:Y:S01]  /*9290*/  FMNMX R92, R150, R11, !PT ;  /* 0x0000000b965c7209 */ /* 0x000fe20007800000 */
[----:B---3--:R-:W-:Y:S01]  /*92a0*/  @!P6 FMUL R73, R73, R73 ;  /* 0x000000494949e220 */ /* 0x008fe20000400000 */
[----:B------:R-:W-:Y:S01]  /*92b0*/  FSETP.GEU.AND P6, PT, R12, -126, PT ;  /* 0xc2fc00000c00780b */ /* 0x000fe20003fce000 */
[----:B------:R-:W-:Y:S01]  /*92c0*/  @!P3 FMUL R93, R93, 0.5 ;  /* 0x3f0000005d5db820 */ /* 0x000fe20000400000 */
[----:B------:R-:W-:Y:S01]  /*92d0*/  FMNMX R11, R151, R92, !PT ;  /* 0x0000005c970b7209 */ /* 0x000fe20007800000 */
[----:B------:R-:W-:Y:S01]  /*92e0*/  FFMA R92, R132, UR21, -R184 ;  /* 0x00000015845c7c23 */ /* 0x000fe200080008b8 */
[----:B------:R-:W-:Y:S01]  /*92f0*/  @!P2 FMUL R89, R89, 0.5 ;  /* 0x3f0000005959a820 */ /* 0x000fe20000400000 */
[----:B--2---:R-:W-:Y:S02]  /*9300*/  @!P4 FMUL R85, R85, R85 ;  /* 0x000000555555c220 */ /* 0x004fe40000400000 */
[----:B------:R-:W2:Y:S01]  /*9310*/  SHFL.BFLY PT, R100, R11, 0x1, 0x1f ;  /* 0x0c201f000b647f89 */ /* 0x000ea200000e0000 */
[----:B------:R-:W3:Y:S01]  /*9320*/  MUFU.EX2 R93, R93 ;  /* 0x0000005d005d7308 */ /* 0x000ee20000000800 */
[----:B------:R-:W-:-:S04]  /*9330*/  FSETP.GEU.AND P4, PT, R92, -126, PT ;  /* 0xc2fc00005c00780b */ /* 0x000fc80003f8e000 */
[----:B------:R-:W-:Y:S01]  /*9340*/  @!P6 FMUL R12, R12, 0.5 ;  /* 0x3f0000000c0ce820 */ /* 0x000fe20000400000 */
[----:B-1----:R-:W-:Y:S01]  /*9350*/  @!P5 FMUL R68, R68, R68 ;  /* 0x000000444444d220 */ /* 0x002fe20000400000 */
[----:B------:R-:W-:Y:S01]  /*9360*/  FSETP.GEU.AND P5, PT, R97, -126, PT ;  /* 0xc2fc00006100780b */ /* 0x000fe20003fae000 */
[----:B------:R-:W1:Y:S06]  /*9370*/  MUFU.EX2 R89, R89 ;  /* 0x0000005900597308 */ /* 0x000e6c0000000800 */
[----:B------:R-:W-:Y:S02]  /*9380*/  @!P4 FMUL R92, R92, 0.5 ;  /* 0x3f0000005c5cc820 */ /* 0x000fe40000400000 */
[----:B------:R-:W4:Y:S01]  /*9390*/  MUFU.EX2 R12, R12 ;  /* 0x0000000c000c7308 */ /* 0x000f220000000800 */
[----:B---3--:R-:W-:Y:S01]  /*93a0*/  @!P3 FMUL R93, R93, R93 ;  /* 0x0000005d5d5db220 */ /* 0x008fe20000400000 */
[----:B------:R-:W-:-:S02]  /*93b0*/  FSETP.GEU.AND P3, PT, R105, -126, PT ;  /* 0xc2fc00006900780b */ /* 0x000fc40003f6e000 */
[----:B------:R-:W-:Y:S01]  /*93c0*/  @!P5 FMUL R97, R97, 0.5 ;  /* 0x3f0000006161d820 */ /* 0x000fe20000400000 */
[----:B--2---:R-:W-:-:S03]  /*93d0*/  FMNMX R11, R11, R100, !PT ;  /* 0x000000640b0b7209 */ /* 0x004fc60007800000 */
[----:B------:R-:W2:Y:S01]  /*93e0*/  MUFU.EX2 R92, R92 ;  /* 0x0000005c005c7308 */ /* 0x000ea20000000800 */
[----:B-1----:R-:W-:Y:S01]  /*93f0*/  @!P2 FMUL R89, R89, R89 ;  /* 0x000000595959a220 */ /* 0x002fe20000400000 */
[----:B------:R-:W-:Y:S01]  /*9400*/  FSETP.GEU.AND P2, PT, R96, -126, PT ;  /* 0xc2fc00006000780b */ /* 0x000fe20003f4e000 */
[----:B------:R-:W-:Y:S01]  /*9410*/  FFMA R100, R141, UR21, -R184 ;  /* 0x000000158d647c23 */ /* 0x000fe200080008b8 */
[----:B------:R-:W1:Y:S03]  /*9420*/  SHFL.BFLY PT, R108, R11, 0x2, 0x1f ;  /* 0x0c401f000b6c7f89 */ /* 0x000e6600000e0000 */
[----:B------:R-:W-:Y:S01]  /*9430*/  @!P3 FMUL R105, R105, 0.5 ;  /* 0x3f0000006969b820 */ /* 0x000fe20000400000 */
[----:B------:R-:W3:Y:S01]  /*9440*/  MUFU.EX2 R97, R97 ;  /* 0x0000006100617308 */ /* 0x000ee20000000800 */
[----:B----4-:R-:W-:Y:S01]  /*9450*/  @!P6 FMUL R12, R12, R12 ;  /* 0x0000000c0c0ce220 */ /* 0x010fe20000400000 */
[----:B------:R-:W-:-:S05]  /*9460*/  FSETP.GEU.AND P6, PT, R101, -126, PT ;  /* 0xc2fc00006500780b */ /* 0x000fca0003fce000 */
[----:B------:R-:W-:Y:S01]  /*9470*/  @!P2 FMUL R96, R96, 0.5 ;  /* 0x3f0000006060a820 */ /* 0x000fe20000400000 */
[----:B------:R-:W4:Y:S01]  /*9480*/  MUFU.EX2 R105, R105 ;  /* 0x0000006900697308 */ /* 0x000f220000000800 */
[----:B--2---:R-:W-:Y:S01]  /*9490*/  @!P4 FMUL R92, R92, R92 ;  /* 0x0000005c5c5cc220 */ /* 0x004fe20000400000 */
[----:B------:R-:W-:-:S05]  /*94a0*/  FSETP.GEU.AND P4, PT, R100, -126, PT ;  /* 0xc2fc00006400780b */ /* 0x000fca0003f8e000 */
[----:B------:R-:W-:Y:S01]  /*94b0*/  @!P6 FMUL R101, R101, 0.5 ;  /* 0x3f0000006565e820 */ /* 0x000fe20000400000 */
[----:B------:R-:W2:Y:S01]  /*94c0*/  MUFU.EX2 R96, R96 ;  /* 0x0000006000607308 */ /* 0x000ea20000000800 */
[----:B---3--:R-:W-:Y:S01]  /*94d0*/  @!P5 FMUL R97, R97, R97 ;  /* 0x000000616161d220 */ /* 0x008fe20000400000 */
[----:B------:R-:W-:Y:S02]  /*94e0*/  FSETP.GEU.AND P5, PT, R104, -126, PT ;  /* 0xc2fc00006800780b */ /* 0x000fe40003fae000 */
[----:B-1----:R-:W-:Y:S01]  /*94f0*/  FMNMX R11, R11, R108, !PT ;  /* 0x0000006c0b0b7209 */ /* 0x002fe20007800000 */
[----:B------:R-:W-:Y:S02]  /*9500*/  FFMA R108, R148, UR21, -R184 ;  /* 0x00000015946c7c23 */ /* 0x000fe400080008b8 */
[----:B------:R-:W-:Y:S01]  /*9510*/  @!P4 FMUL R100, R100, 0.5 ;  /* 0x3f0000006464c820 */ /* 0x000fe20000400000 */
[----:B------:R-:W1:Y:S01]  /*9520*/  MUFU.EX2 R101, R101 ;  /* 0x0000006500657308 */ /* 0x000e620000000800 */
[----:B----4-:R-:W-:Y:S01]  /*9530*/  @!P3 FMUL R105, R105, R105 ;  /* 0x000000696969b220 */ /* 0x010fe20000400000 */
[----:B------:R-:W-:-:S05]  /*9540*/  FSETP.GEU.AND P3, PT, R113, -126, PT ;  /* 0xc2fc00007100780b */ /* 0x000fca0003f6e000 */
[----:B------:R-:W-:Y:S01]  /*9550*/  @!P5 FMUL R104, R104, 0.5 ;  /* 0x3f0000006868d820 */ /* 0x000fe20000400000 */
[----:B------:R-:W3:Y:S01]  /*9560*/  MUFU.EX2 R100, R100 ;  /* 0x0000006400647308 */ /* 0x000ee20000000800 */
[----:B--2---:R-:W-:Y:S01]  /*9570*/  @!P2 FMUL R96, R96, R96 ;  /* 0x000000606060a220 */ /* 0x004fe20000400000 */
[----:B------:R-:W-:-:S04]  /*9580*/  FSETP.NEU.AND P2, PT, R11, -INF , PT ;  /* 0xff8000000b00780b */ /* 0x000fc80003f4d000 */
[----:B------:R-:W-:Y:S01]  /*9590*/  FSEL R140, R11, RZ, P2 ;  /* 0x000000ff0b8c7208 */ /* 0x000fe20001000000 */
[----:B------:R-:W-:Y:S01]  /*95a0*/  @!P3 FMUL R113, R113, 0.5 ;  /* 0x3f0000007171b820 */ /* 0x000fe20000400000 */
[----:B------:R-:W2:Y:S01]  /*95b0*/  MUFU.EX2 R104, R104 ;  /* 0x0000006800687308 */ /* 0x000ea20000000800 */
[----:B-1----:R-:W-:Y:S01]  /*95c0*/  @!P6 FMUL R101, R101, R101 ;  /* 0x000000656565e220 */ /* 0x002fe20000400000 */
[----:B------:R-:W-:Y:S01]  /*95d0*/  FSETP.GEU.AND P6, PT, R109, -126, PT ;  /* 0xc2fc00006d00780b */ /* 0x000fe20003fce000 */
[----:B------:R-:W-:Y:S01]  /*95e0*/  FMUL R136, R140, UR21 ;  /* 0x000000158c887c20 */ /* 0x000fe20008400000 */
[----:B------:R-:W-:Y:S01]  /*95f0*/  FSETP.GEU.AND P2, PT, R108, -126, PT ;  /* 0xc2fc00006c00780b */ /* 0x000fe20003f4e000 */
[----:B------:R-:W-:Y:S02]  /*9600*/  FADD R140, -R140, R9 ;  /* 0x000000098c8c7221 */ /* 0x000fe40000000100 */
[--C-:B------:R-:W-:Y:S01]  /*9610*/  FFMA R27, R27, UR21, -R136.reuse ;  /* 0x000000151b1b7c23 */ /* 0x100fe20008000888 */
[--C-:B------:R-:W-:Y:S01]  /*9620*/  FFMA R26, R26, UR21, -R136.reuse ;  /* 0x000000151a1a7c23 */ /* 0x100fe20008000888 */
[----:B------:R-:W1:Y:S01]  /*9630*/  MUFU.EX2 R113, R113 ;  /* 0x0000007100717308 */ /* 0x000e620000000800 */
[----:B---3--:R-:W-:Y:S01]  /*9640*/  @!P4 FMUL R100, R100, R100 ;  /* 0x000000646464c220 */ /* 0x008fe20000400000 */
[--C-:B------:R-:W-:Y:S01]  /*9650*/  FFMA R121, R34, UR21, -R136.reuse ;  /* 0x0000001522797c23 */ /* 0x100fe20008000888 */
[--C-:B------:R-:W-:Y:S01]  /*9660*/  FFMA R30, R30, UR21, -R136.reuse ;  /* 0x000000151e1e7c23 */ /* 0x100fe20008000888 */
[----:B------:R-:W-:Y:S01]  /*9670*/  FSETP.GEU.AND P4, PT, R26, -126, PT ;  /* 0xc2fc00001a00780b */ /* 0x000fe20003f8e000 */
[--C-:B------:R-:W-:Y:S01]  /*9680*/  FFMA R34, R38, UR21, -R136.reuse ;  /* 0x0000001526227c23 */ /* 0x100fe20008000888 */
[----:B------:R-:W-:Y:S01]  /*9690*/  @!P6 FMUL R109, R109, 0.5 ;  /* 0x3f0000006d6de820 */ /* 0x000fe20000400000 */
[--C-:B------:R-:W-:Y:S01]  /*96a0*/  FFMA R35, R35, UR21, -R136.reuse ;  /* 0x0000001523237c23 */ /* 0x100fe20008000888 */
[----:B--2---:R-:W-:Y:S01]  /*96b0*/  @!P5 FMUL R104, R104, R104 ;  /* 0x000000686868d220 */ /* 0x004fe20000400000 */
[----:B------:R-:W-:Y:S01]  /*96c0*/  FSETP.GEU.AND P5, PT, R27, -126, PT ;  /* 0xc2fc00001b00780b */ /* 0x000fe20003fae000 */
[--C-:B------:R-:W-:Y:S01]  /*96d0*/  FFMA R39, R39, UR21, -R136.reuse ;  /* 0x0000001527277c23 */ /* 0x100fe20008000888 */
[----:B------:R-:W-:Y:S01]  /*96e0*/  @!P2 FMUL R108, R108, 0.5 ;  /* 0x3f0000006c6ca820 */ /* 0x000fe20000400000 */
[----:B------:R-:W2:Y:S01]  /*96f0*/  MUFU.EX2 R109, R109 ;  /* 0x0000006d006d7308 */ /* 0x000ea20000000800 */
[--C-:B------:R-:W-:Y:S01]  /*9700*/  FFMA R38, R46, UR21, -R136.reuse ;  /* 0x000000152e267c23 */ /* 0x100fe20008000888 */
[--C-:B------:R-:W-:Y:S01]  /*9710*/  FFMA R47, R47, UR21, -R136.reuse ;  /* 0x000000152f2f7c23 */ /* 0x100fe20008000888 */
[--C-:B------:R-:W-:Y:S01]  /*9720*/  FFMA R31, R31, UR21, -R136.reuse ;  /* 0x000000151f1f7c23 */ /* 0x100fe20008000888 */
[--C-:B------:R-:W-:Y:S01]  /*9730*/  FFMA R50, R50, UR21, -R136.reuse ;  /* 0x0000001532327c23 */ /* 0x100fe20008000888 */
[----:B------:R-:W-:Y:S01]  /*9740*/  @!P4 FMUL R26, R26, 0.5 ;  /* 0x3f0000001a1ac820 */ /* 0x000fe20000400000 */
[----:B-1----:R-:W-:Y:S01]  /*9750*/  @!P3 FMUL R113, R113, R113 ;  /* 0x000000717171b220 */ /* 0x002fe20000400000 */
[----:B------:R-:W-:Y:S01]  /*9760*/  FSETP.GEU.AND P3, PT, R121, -126, PT ;  /* 0xc2fc00007900780b */ /* 0x000fe20003f6e000 */
[----:B------:R-:W1:Y:S01]  /*9770*/  MUFU.EX2 R108, R108 ;  /* 0x0000006c006c7308 */ /* 0x000e620000000800 */
[--C-:B------:R-:W-:Y:S01]  /*9780*/  FFMA R55, R55, UR21, -R136.reuse ;  /* 0x0000001537377c23 */ /* 0x100fe20008000888 */
[----:B------:R-:W-:Y:S01]  /*9790*/  @!P5 FMUL R27, R27, 0.5 ;  /* 0x3f0000001b1bd820 */ /* 0x000fe20000400000 */
[--C-:B------:R-:W-:Y:S01]  /*97a0*/  FFMA R63, R63, UR21, -R136.reuse ;  /* 0x000000153f3f7c23 */ /* 0x100fe20008000888 */
[--C-:B------:R-:W-:Y:S01]  /*97b0*/  FFMA R59, R59, UR21, -R136.reuse ;  /* 0x000000153b3b7c23 */ /* 0x100fe20008000888 */
[--C-:B------:R-:W-:Y:S01]  /*97c0*/  FFMA R46, R66, UR21, -R136.reuse ;  /* 0x00000015422e7c23 */ /* 0x100fe20008000888 */
[--C-:B------:R-:W-:Y:S01]  /*97d0*/  FFMA R67, R67, UR21, -R136.reuse ;  /* 0x0000001543437c23 */ /* 0x100fe20008000888 */
[--C-:B------:R-:W-:Y:S01]  /*97e0*/  FFMA R51, R51, UR21, -R136.reuse ;  /* 0x0000001533337c23 */ /* 0x100fe20008000888 */
[----:B------:R-:W3:Y:S01]  /*97f0*/  MUFU.EX2 R27, R27 ;  /* 0x0000001b001b7308 */ /* 0x000ee20000000800 */
[----:B--2---:R-:W-:Y:S01]  /*9800*/  @!P6 FMUL R109, R109, R109 ;  /* 0x0000006d6d6de220 */ /* 0x004fe20000400000 */
[----:B------:R-:W-:Y:S01]  /*9810*/  FSETP.GEU.AND P6, PT, R30, -126, PT ;  /* 0xc2fc00001e00780b */ /* 0x000fe20003fce000 */
[--C-:B------:R-:W-:Y:S01]  /*9820*/  FFMA R75, R75, UR21, -R136.reuse ;  /* 0x000000154b4b7c23 */ /* 0x100fe20008000888 */
[----:B------:R-:W-:Y:S01]  /*9830*/  @!P3 FMUL R121, R121, 0.5 ;  /* 0x3f0000007979b820 */ /* 0x000fe20000400000 */
[--C-:B------:R-:W-:Y:S01]  /*9840*/  FFMA R83, R83, UR21, -R136.reuse ;  /* 0x0000001553537c23 */ /* 0x100fe20008000888 */
[--C-:B------:R-:W-:Y:S01]  /*9850*/  FFMA R71, R71, UR21, -R136.reuse ;  /* 0x0000001547477c23 */ /* 0x100fe20008000888 */
[--C-:B------:R-:W-:Y:S01]  /*9860*/  FFMA R66, R106, UR21, -R136.reuse ;  /* 0x000000156a427c23 */ /* 0x100fe20008000888 */
[----:B------:R-:W2:Y:S01]  /*9870*/  MUFU.EX2 R26, R26 ;  /* 0x0000001a001a7308 */ /* 0x000ea20000000800 */
[----:B-1----:R-:W-:Y:S01]  /*9880*/  @!P2 FMUL R108, R108, R108 ;  /* 0x0000006c6c6ca220 */ /* 0x002fe20000400000 */
[----:B------:R-:W-:Y:S01]  /*9890*/  FSETP.GEU.AND P2, PT, R31, -126, PT ;  /* 0xc2fc00001f00780b */ /* 0x000fe20003f4e000 */
[--C-:B------:R-:W-:Y:S01]  /*98a0*/  FFMA R127, R127, UR21, -R136.reuse ;  /* 0x000000157f7f7c23 */ /* 0x100fe20008000888 */
[--C-:B------:R-:W-:Y:S01]  /*98b0*/  FFMA R130, R130, UR21, -R136.reuse ;  /* 0x0000001582827c23 */ /* 0x100fe20008000888 */
[--C-:B------:R-:W-:Y:S01]  /*98c0*/  FFMA R106, R131, UR21, -R136.reuse ;  /* 0x00000015836a7c23 */ /* 0x100fe20008000888 */
[--C-:B------:R-:W-:Y:S01]  /*98d0*/  FFMA R138, R138, UR21, -R136.reuse ;  /* 0x000000158a8a7c23 */ /* 0x100fe20008000888 */
[----:B------:R-:W-:Y:S01]  /*98e0*/  @!P6 FMUL R30, R30, 0.5 ;  /* 0x3f0000001e1ee820 */ /* 0x000fe20000400000 */
[----:B------:R-:W1:Y:S01]  /*98f0*/  MUFU.EX2 R121, R121 ;  /* 0x0000007900797308 */ /* 0x000e620000000800 */
[----:B---3--:R-:W-:Y:S01]  /*9900*/  @!P5 FMUL R27, R27, R27 ;  /* 0x0000001b1b1bd220 */ /* 0x008fe20000400000 */
[----:B------:R-:W-:Y:S01]  /*9910*/  FSETP.GEU.AND P5, PT, R34, -126, PT ;  /* 0xc2fc00002200780b */ /* 0x000fe20003fae000 */
[--C-:B------:R-:W-:Y:S01]  /*9920*/  FFMA R139, R139, UR21, -R136.reuse ;  /* 0x000000158b8b7c23 */ /* 0x100fe20008000888 */
[--C-:B------:R-:W-:Y:S01]  /*9930*/  FFMA R148, R143, UR21, -R136.reuse ;  /* 0x000000158f947c23 */ /* 0x100fe20008000888 */
[--C-:B------:R-:W-:Y:S01]  /*9940*/  FFMA R149, R146, UR21, -R136.reuse ;  /* 0x0000001592957c23 */ /* 0x100fe20008000888 */
[----:B------:R-:W-:Y:S01]  /*9950*/  FFMA R184, R147, UR21, -R136 ;  /* 0x0000001593b87c23 */ /* 0x000fe20008000888 */
[----:B------:R-:W-:Y:S01]  /*9960*/  @!P2 FMUL R31, R31, 0.5 ;  /* 0x3f0000001f1fa820 */ /* 0x000fe20000400000 */
[----:B------:R3:W4:Y:S01]  /*9970*/  MUFU.EX2 R112, R30 ;  /* 0x0000001e00707308 */ /* 0x0007220000000800 */
[----:B--2---:R-:W-:Y:S01]  /*9980*/  @!P4 FMUL R26, R26, R26 ;  /* 0x0000001a1a1ac220 */ /* 0x004fe20000400000 */
[----:B------:R-:W-:Y:S01]  /*9990*/  FSETP.GEU.AND P4, PT, R35, -126, PT ;  /* 0xc2fc00002300780b */ /* 0x000fe20003f8e000 */
[----:B------:R-:W-:Y:S01]  /*99a0*/  FADD R131, R182, R21 ;  /* 0x00000015b6837221 */ /* 0x000fe20000000000 */
[----:B------:R-:W-:Y:S01]  /*99b0*/  FADD R143, R181, R84 ;  /* 0x00000054b58f7221 */ /* 0x000fe20000000000 */
[----:B------:R-:W-:Y:S01]  /*99c0*/  FADD R146, R179, R76 ;  /* 0x0000004cb3927221 */ /* 0x000fe20000000000 */
[----:B------:R-:W-:Y:S01]  /*99d0*/  FADD R145, R81, R108 ;  /* 0x0000006c51917221 */ /* 0x000fe20000000000 */
[----:B------:R-:W-:Y:S01]  /*99e0*/  @!P5 FMUL R34, R34, 0.5 ;  /* 0x3f0000002222d820 */ /* 0x000fe20000400000 */
[----:B------:R-:W2:Y:S01]  /*99f0*/  MUFU.EX2 R31, R31 ;  /* 0x0000001f001f7308 */ /* 0x000ea20000000800 */
[--C-:B---3--:R-:W-:Y:S01]  /*9a00*/  FFMA R30, R42, UR21, -R136.reuse ;  /* 0x000000152a1e7c23 */ /* 0x108fe20008000888 */
[--C-:B------:R-:W-:Y:S01]  /*9a10*/  FFMA R42, R43, UR21, -R136.reuse ;  /* 0x000000152b2a7c23 */ /* 0x100fe20008000888 */
[----:B-1----:R-:W-:Y:S01]  /*9a20*/  @!P3 FMUL R121, R121, R121 ;  /* 0x000000797979b220 */ /* 0x002fe20000400000 */
[--C-:B------:R-:W-:Y:S01]  /*9a30*/  FFMA R43, R58, UR21, -R136.reuse ;  /* 0x000000153a2b7c23 */ /* 0x100fe20008000888 */
[--C-:B------:R-:W-:Y:S01]  /*9a40*/  FFMA R58, R62, UR21, -R136.reuse ;  /* 0x000000153e3a7c23 */ /* 0x100fe20008000888 */
[--C-:B------:R-:W-:Y:S01]  /*9a50*/  FFMA R62, R98, UR21, -R136.reuse ;  /* 0x00000015623e7c23 */ /* 0x100fe20008000888 */
[----:B------:R-:W-:Y:S01]  /*9a60*/  @!P4 FMUL R35, R35, 0.5 ;  /* 0x3f0000002323c820 */ /* 0x000fe20000400000 */
[----:B------:R-:W-:Y:S01]  /*9a70*/  FSETP.GEU.AND P3, PT, R42, -126, PT ;  /* 0xc2fc00002a00780b */ /* 0x000fe20003f6e000 */
[----:B------:R-:W1:Y:S01]  /*9a80*/  MUFU.EX2 R34, R34 ;  /* 0x0000002200227308 */ /* 0x000e620000000800 */
[----:B----4-:R-:W-:Y:S01]  /*9a90*/  @!P6 FMUL R112, R112, R112 ;  /* 0x000000707070e220 */ /* 0x010fe20000400000 */
[----:B------:R-:W-:Y:S01]  /*9aa0*/  FSETP.GEU.AND P6, PT, R39, -126, PT ;  /* 0xc2fc00002700780b */ /* 0x000fe20003fce000 */
[--C-:B------:R-:W-:Y:S01]  /*9ab0*/  FFMA R98, R111, UR21, -R136.reuse ;  /* 0x000000156f627c23 */ /* 0x100fe20008000888 */
[----:B------:R-:W-:Y:S01]  /*9ac0*/  FFMA R111, R151, UR21, -R136 ;  /* 0x00000015976f7c23 */ /* 0x000fe20008000888 */
[----:B------:R-:W-:Y:S01]  /*9ad0*/  FADD R146, R146, R145 ;  /* 0x0000009192927221 */ /* 0x000fe20000000000 */
[----:B------:R-:W-:Y:S01]  /*9ae0*/  FADD R145, R14, R23 ;  /* 0x000000170e917221 */ /* 0x000fe20000000000 */
[----:B------:R-:W-:Y:S01]  /*9af0*/  FADD R147, R20, R113 ;  /* 0x0000007114937221 */ /* 0x000fe20000000000 */
[----:B------:R-:W3:Y:S01]  /*9b00*/  MUFU.EX2 R116, R35 ;  /* 0x0000002300747308 */ /* 0x000ee20000000800 */
[----:B--2---:R-:W-:Y:S01]  /*9b10*/  @!P2 FMUL R31, R31, R31 ;  /* 0x0000001f1f1fa220 */ /* 0x004fe20000400000 */
[----:B------:R-:W-:Y:S01]  /*9b20*/  FSETP.GEU.AND P2, PT, R30, -126, PT ;  /* 0xc2fc00001e00780b */ /* 0x000fe20003f4e000 */
[----:B------:R-:W-:Y:S01]  /*9b30*/  FMUL R140, R140, UR21 ;  /* 0x000000158c8c7c20 */ /* 0x000fe20008400000 */
[----:B------:R-:W-:-:S03]  /*9b40*/  @!P3 FMUL R42, R42, 0.5 ;  /* 0x3f0000002a2ab820 */ /* 0x000fc60000400000 */
[----:B------:R-:W-:Y:S01]  /*9b50*/  @!P6 FMUL R39, R39, 0.5 ;  /* 0x3f0000002727e820 */ /* 0x000fe20000400000 */
[----:B-1----:R-:W-:Y:S01]  /*9b60*/  @!P5 FMUL R34, R34, R34 ;  /* 0x000000222222d220 */ /* 0x002fe20000400000 */
[C---:B------:R-:W-:Y:S01]  /*9b70*/  FSETP.GEU.AND P5, PT, R47.reuse, -126, PT ;  /* 0xc2fc00002f00780b */ /* 0x040fe20003fae000 */
[----:B------:R-:W1:Y:S05]  /*9b80*/  MUFU.EX2 R42, R42 ;  /* 0x0000002a002a7308 */ /* 0x000e6a0000000800 */
[----:B------:R-:W-:Y:S01]  /*9b90*/  @!P2 FMUL R30, R30, 0.5 ;  /* 0x3f0000001e1ea820 */ /* 0x000fe20000400000 */
[----:B---3--:R-:W-:Y:S01]  /*9ba0*/  @!P4 FMUL R116, R116, R116 ;  /* 0x000000747474c220 */ /* 0x008fe20000400000 */
[----:B------:R-:W-:Y:S01]  /*9bb0*/  FSETP.GEU.AND P4, PT, R38, -126, PT ;  /* 0xc2fc00002600780b */ /* 0x000fe20003f8e000 */
[----:B------:R2:W3:Y:S04]  /*9bc0*/  MUFU.EX2 R125, R39 ;  /* 0x00000027007d7308 */ /* 0x0004e80000000800 */
[----:B------:R-:W-:-:S04]  /*9bd0*/  @!P5 FMUL R47, R47, 0.5 ;  /* 0x3f0000002f2fd820 */ /* 0x000fc80000400000 */
[----:B------:R4:W5:Y:S01]  /*9be0*/  MUFU.EX2 R129, R47 ;  /* 0x0000002f00817308 */ /* 0x0009620000000800 */
[--C-:B--2---:R-:W-:Y:S01]  /*9bf0*/  FFMA R39, R54, UR21, -R136.reuse ;  /* 0x0000001536277c23 */ /* 0x104fe20008000888 */
[----:B-1----:R-:W-:Y:S01]  /*9c00*/  @!P3 FMUL R42, R42, R42 ;  /* 0x0000002a2a2ab220 */ /* 0x002fe20000400000 */
[--C-:B------:R-:W-:Y:S01]  /*9c10*/  FFMA R54, R82, UR21, -R136.reuse ;  /* 0x0000001552367c23 */ /* 0x100fe20008000888 */
[----:B------:R-:W-:Y:S01]  /*9c20*/  @!P4 FMUL R38, R38, 0.5 ;  /* 0x3f0000002626c820 */ /* 0x000fe20000400000 */
[--C-:B------:R-:W-:Y:S01]  /*9c30*/  FFMA R82, R87, UR21, -R136.reuse ;  /* 0x0000001557527c23 */ /* 0x100fe20008000888 */
[----:B------:R-:W-:Y:S01]  /*9c40*/  FSETP.GEU.AND P3, PT, R39, -126, PT ;  /* 0xc2fc00002700780b */ /* 0x000fe20003f6e000 */
[--C-:B------:R-:W-:Y:S01]  /*9c50*/  FFMA R87, R99, UR21, -R136.reuse ;  /* 0x0000001563577c23 */ /* 0x100fe20008000888 */
[----:B------:R1:W2:Y:S01]  /*9c60*/  MUFU.EX2 R35, R30 ;  /* 0x0000001e00237308 */ /* 0x0002a20000000800 */
[----:B---3--:R-:W-:Y:S01]  /*9c70*/  @!P6 FMUL R125, R125, R125 ;  /* 0x0000007d7d7de220 */ /* 0x008fe20000400000 */
[----:B------:R-:W-:Y:S01]  /*9c80*/  FSETP.GEU.AND P6, PT, R50, -126, PT ;  /* 0xc2fc00003200780b */ /* 0x000fe20003fce000 */
[--C-:B----4-:R-:W-:Y:S01]  /*9c90*/  FFMA R47, R70, UR21, -R136.reuse ;  /* 0x00000015462f7c23 */ /* 0x110fe20008000888 */
[--C-:B------:R-:W-:Y:S01]  /*9ca0*/  FFMA R70, R122, UR21, -R136.reuse ;  /* 0x000000157a467c23 */ /* 0x100fe20008000888 */
[----:B------:R-:W-:Y:S01]  /*9cb0*/  FFMA R122, R134, UR21, -R136 ;  /* 0x00000015867a7c23 */ /* 0x000fe20008000888 */
[----:B------:R-:W-:Y:S01]  /*9cc0*/  FADD R134, R32, R65 ;  /* 0x0000004120867221 */ /* 0x000fe20000000000 */
[----:B------:R-:W-:Y:S01]  /*9cd0*/  FADD R99, R48, R101 ;  /* 0x0000006530637221 */ /* 0x000fe20000000000 */
[----:B------:R-:W3:Y:S01]  /*9ce0*/  MUFU.EX2 R38, R38 ;  /* 0x0000002600267308 */ /* 0x000ee20000000800 */
[----:B-----5:R-:W-:Y:S01]  /*9cf0*/  @!P5 FMUL R129, R129, R129 ;  /* 0x000000818181d220 */ /* 0x020fe20000400000 */
[----:B------:R-:W-:Y:S01]  /*9d00*/  FSETP.GEU.AND P5, PT, R43, -126, PT ;  /* 0xc2fc00002b00780b */ /* 0x000fe20003fae000 */
[----:B------:R-:W-:Y:S01]  /*9d10*/  @!P3 FMUL R39, R39, 0.5 ;  /* 0x3f0000002727b820 */ /* 0x000fe20000400000 */
[----:B-1----:R-:W-:Y:S01]  /*9d20*/  FADD R30, -R8, R13 ;  /* 0x0000000d081e7221 */ /* 0x002fe20000000100 */
[----:B------:R-:W-:Y:S01]  /*9d30*/  FADD R13, R49, R96 ;  /* 0x00000060310d7221 */ /* 0x000fe20000000000 */
[----:B------:R-:W-:Y:S01]  /*9d40*/  FADD R134, R134, R99 ;  /* 0x0000006386867221 */ /* 0x000fe20000000000 */
[----:B------:R-:W-:Y:S01]  /*9d50*/  @!P6 FMUL R50, R50, 0.5 ;  /* 0x3f0000003232e820 */ /* 0x000fe20000400000 */
[----:B------:R-:W-:Y:S01]  /*9d60*/  FADD R99, R176, R105 ;  /* 0x00000069b0637221 */ /* 0x000fe20000000000 */
[----:B------:R-:W1:Y:S01]  /*9d70*/  MUFU.EX2 R39, R39 ;  /* 0x0000002700277308 */ /* 0x000e620000000800 */
[----:B--2---:R-:W-:Y:S01]  /*9d80*/  @!P2 FMUL R35, R35, R35 ;  /* 0x000000232323a220 */ /* 0x004fe20000400000 */
[----:B------:R-:W-:Y:S01]  /*9d90*/  FSETP.GEU.AND P2, PT, R51, -126, PT ;  /* 0xc2fc00003300780b */ /* 0x000fe20003f4e000 */
[----:B------:R-:W-:Y:S01]  /*9da0*/  FMUL R30, R30, UR21 ;  /* 0x000000151e1e7c20 */ /* 0x000fe20008400000 */
[----:B------:R-:W-:-:S02]  /*9db0*/  F2FP.BF16.F32.PACK_AB R32, R32, R33 ;  /* 0x000000212020723e */ /* 0x000fc400000010ff */
[----:B------:R-:W-:Y:S01]  /*9dc0*/  @!P5 FMUL R43, R43, 0.5 ;  /* 0x3f0000002b2bd820 */ /* 0x000fe20000400000 */
[----:B------:R-:W-:Y:S01]  /*9dd0*/  F2FP.BF16.F32.PACK_AB R48, R48, R49 ;  /* 0x000000313030723e */ /* 0x000fe200000010ff */
[----:B---3--:R-:W-:Y:S01]  /*9de0*/  @!P4 FMUL R38, R38, R38 ;  /* 0x000000262626c220 */ /* 0x008fe20000400000 */
[----:B------:R-:W-:Y:S01]  /*9df0*/  FSETP.GEU.AND P4, PT, R55, -126, PT ;  /* 0xc2fc00003700780b */ /* 0x000fe20003f8e000 */
[----:B------:R2:W3:Y:S01]  /*9e00*/  MUFU.EX2 R117, R50 ;  /* 0x0000003200757308 */ /* 0x0004e20000000800 */
[----:B------:R-:W-:-:S04]  /*9e10*/  F2FP.BF16.F32.PACK_AB R96, R101, R96 ;  /* 0x000000606560723e */ /* 0x000fc800000010ff */
[----:B------:R-:W-:Y:S01]  /*9e20*/  @!P2 FMUL R51, R51, 0.5 ;  /* 0x3f0000003333a820 */ /* 0x000fe20000400000 */
[----:B-1----:R-:W-:Y:S02]  /*9e30*/  @!P3 FMUL R39, R39, R39 ;  /* 0x000000272727b220 */ /* 0x002fe40000400000 */
[----:B------:R-:W1:Y:S01]  /*9e40*/  MUFU.EX2 R43, R43 ;  /* 0x0000002b002b7308 */ /* 0x000e620000000800 */
[----:B------:R-:W-:Y:S01]  /*9e50*/  FSETP.GEU.AND P3, PT, R63, -126, PT ;  /* 0xc2fc00003f00780b */ /* 0x000fe20003f6e000 */
[--C-:B--2---:R-:W-:Y:S01]  /*9e60*/  FFMA R50, R74, UR21, -R136.reuse ;  /* 0x000000154a327c23 */ /* 0x104fe20008000888 */
[----:B------:R-:W-:Y:S01]  /*9e70*/  FFMA R74, R114, UR21, -R136 ;  /* 0x00000015724a7c23 */ /* 0x000fe20008000888 */
[----:B------:R-:W-:Y:S01]  /*9e80*/  @!P4 FMUL R55, R55, 0.5 ;  /* 0x3f0000003737c820 */ /* 0x000fe20000400000 */
[----:B------:R-:W-:-:S03]  /*9e90*/  FADD R114, R17, R89 ;  /* 0x0000005911727221 */ /* 0x000fc60000000000 */
[----:B------:R2:W4:Y:S01]  /*9ea0*/  MUFU.EX2 R124, R55 ;  /* 0x00000037007c7308 */ /* 0x0005220000000800 */
[----:B---3--:R-:W-:Y:S01]  /*9eb0*/  @!P6 FMUL R117, R117, R117 ;  /* 0x000000757575e220 */ /* 0x008fe20000400000 */
[----:B------:R-:W-:Y:S01]  /*9ec0*/  FSETP.GEU.AND P6, PT, R59, -126, PT ;  /* 0xc2fc00003b00780b */ /* 0x000fe20003fce000 */
[----:B------:R-:W-:-:S03]  /*9ed0*/  FADD R131, R131, R114 ;  /* 0x0000007283837221 */ /* 0x000fc60000000000 */
[----:B------:R-:W-:Y:S02]  /*9ee0*/  @!P3 FMUL R63, R63, 0.5 ;  /* 0x3f0000003f3fb820 */ /* 0x000fe40000400000 */
[----:B------:R3:W5:Y:S01]  /*9ef0*/  MUFU.EX2 R120, R51 ;  /* 0x0000003300787308 */ /* 0x0007620000000800 */
[----:B-1----:R-:W-:Y:S01]  /*9f00*/  @!P5 FMUL R43, R43, R43 ;  /* 0x0000002b2b2bd220 */ /* 0x002fe20000400000 */
[----:B------:R-:W-:Y:S01]  /*9f10*/  FSETP.GEU.AND P5, PT, R67, -126, PT ;  /* 0xc2fc00004300780b */ /* 0x000fe20003fae000 */
[--C-:B--2---:R-:W-:Y:S01]  /*9f20*/  FFMA R55, R86, UR21, -R136.reuse ;  /* 0x0000001556377c23 */ /* 0x104fe20008000888 */
[--C-:B------:R-:W-:Y:S01]  /*9f30*/  FFMA R86, R91, UR21, -R136.reuse ;  /* 0x000000155b567c23 */ /* 0x100fe20008000888 */
[--C-:B------:R-:W-:Y:S01]  /*9f40*/  FFMA R91, R107, UR21, -R136.reuse ;  /* 0x000000156b5b7c23 */ /* 0x100fe20008000888 */
[--C-:B------:R-:W-:Y:S01]  /*9f50*/  FFMA R107, R135, UR21, -R136.reuse ;  /* 0x00000015876b7c23 */ /* 0x100fe20008000888 */
[----:B------:R-:W-:Y:S01]  /*9f60*/  @!P6 FMUL R59, R59, 0.5 ;  /* 0x3f0000003b3be820 */ /* 0x000fe20000400000 */
[----:B------:R1:W2:Y:S01]  /*9f70*/  MUFU.EX2 R133, R63 ;  /* 0x0000003f00857308 */ /* 0x0002a20000000800 */
[----:B----4-:R-:W-:Y:S01]  /*9f80*/  @!P4 FMUL R124, R124, R124 ;  /* 0x0000007c7c7cc220 */ /* 0x010fe20000400000 */
[----:B------:R-:W-:Y:S01]  /*9f90*/  FSETP.GEU.AND P4, PT, R46, -126, PT ;  /* 0xc2fc00002e00780b */ /* 0x000fe20003f8e000 */
[--C-:B---3--:R-:W-:Y:S01]  /*9fa0*/  FFMA R51, R78, UR21, -R136.reuse ;  /* 0x000000154e337c23 */ /* 0x108fe20008000888 */
[--C-:B------:R-:W-:Y:S01]  /*9fb0*/  FFMA R78, R79, UR21, -R136.reuse ;  /* 0x000000154f4e7c23 */ /* 0x100fe20008000888 */
[--C-:B------:R-:W-:Y:S01]  /*9fc0*/  FFMA R79, R90, UR21, -R136.reuse ;  /* 0x000000155a4f7c23 */ /* 0x100fe20008000888 */
[--C-:B------:R-:W-:Y:S01]  /*9fd0*/  FFMA R90, R95, UR21, -R136.reuse ;  /* 0x000000155f5a7c23 */ /* 0x100fe20008000888 */
[----:B------:R-:W-:Y:S01]  /*9fe0*/  @!P5 FMUL R67, R67, 0.5 ;  /* 0x3f0000004343d820 */ /* 0x000fe20000400000 */
[----:B------:R3:W4:Y:S01]  /*9ff0*/  MUFU.EX2 R128, R59 ;  /* 0x0000003b00807308 */ /* 0x0007220000000800 */
[----:B-----5:R-:W-:Y:S01]  /*a000*/  @!P2 FMUL R120, R120, R120 ;  /* 0x000000787878a220 */ /* 0x020fe20000400000 */
[----:B------:R-:W-:Y:S01]  /*a010*/  FSETP.GEU.AND P2, PT, R58, -126, PT ;  /* 0xc2fc00003a00780b */ /* 0x000fe20003f4e000 */
[--C-:B------:R-:W-:Y:S01]  /*a020*/  FFMA R95, R115, UR21, -R136.reuse ;  /* 0x00000015735f7c23 */ /* 0x100fe20008000888 */
[--C-:B-1----:R-:W-:Y:S01]  /*a030*/  FFMA R63, R102, UR21, -R136.reuse ;  /* 0x00000015663f7c23 */ /* 0x102fe20008000888 */
[--C-:B------:R-:W-:Y:S01]  /*a040*/  FFMA R115, R119, UR21, -R136.reuse ;  /* 0x0000001577737c23 */ /* 0x100fe20008000888 */
[----:B------:R-:W-:Y:S01]  /*a050*/  FADD R119, R28, R57 ;  /* 0x000000391c777221 */ /* 0x000fe20000000000 */
[----:B------:R-:W-:Y:S01]  /*a060*/  @!P4 FMUL R46, R46, 0.5 ;  /* 0x3f0000002e2ec820 */ /* 0x000fe20000400000 */
[----:B------:R1:W5:Y:S01]  /*a070*/  MUFU.EX2 R137, R67 ;  /* 0x0000004300897308 */ /* 0x0003620000000800 */
[----:B--2---:R-:W-:Y:S01]  /*a080*/  @!P3 FMUL R133, R133, R133 ;  /* 0x000000858585b220 */ /* 0x004fe20000400000 */
[----:B------:R-:W-:Y:S01]  /*a090*/  FSETP.GEU.AND P3, PT, R50, -126, PT ;  /* 0xc2fc00003200780b */ /* 0x000fe20003f6e000 */
[--C-:B---3--:R-:W-:Y:S01]  /*a0a0*/  FFMA R59, R94, UR21, -R136.reuse ;  /* 0x000000155e3b7c23 */ /* 0x108fe20008000888 */
[--C-:B------:R-:W-:Y:S01]  /*a0b0*/  FFMA R94, R103, UR21, -R136.reuse ;  /* 0x00000015675e7c23 */ /* 0x100fe20008000888 */
[--C-:B------:R-:W-:Y:S01]  /*a0c0*/  FFMA R102, R118, UR21, -R136.reuse ;  /* 0x0000001576667c23 */ /* 0x100fe20008000888 */
[--C-:B------:R-:W-:Y:S01]  /*a0d0*/  FFMA R103, R142, UR21, -R136.reuse ;  /* 0x000000158e677c23 */ /* 0x100fe20008000888 */
[----:B------:R-:W-:Y:S01]  /*a0e0*/  @!P2 FMUL R58, R58, 0.5 ;  /* 0x3f0000003a3aa820 */ /* 0x000fe20000400000 */
[----:B------:R-:W2:Y:S01]  /*a0f0*/  MUFU.EX2 R46, R46 ;  /* 0x0000002e002e7308 */ /* 0x000ea20000000800 */
[----:B----4-:R-:W-:Y:S01]  /*a100*/  @!P6 FMUL R128, R128, R128 ;  /* 0x000000808080e220 */ /* 0x010fe20000400000 */
[----:B------:R-:W-:Y:S01]  /*a110*/  FSETP.GEU.AND P6, PT, R47, -126, PT ;  /* 0xc2fc00002f00780b */ /* 0x000fe20003fce000 */
[----:B-1----:R-:W-:Y:S01]  /*a120*/  FFMA R67, R110, UR21, -R136 ;  /* 0x000000156e437c23 */ /* 0x002fe20008000888 */
[----:B------:R-:W-:Y:S01]  /*a130*/  FADD R110, R41, R72 ;  /* 0x00000048296e7221 */ /* 0x000fe20000000000 */
[----:B------:R-:W-:Y:S01]  /*a140*/  FADD R135, R24, R61 ;  /* 0x0000003d18877221 */ /* 0x000fe20000000000 */
[----:B------:R-:W-:Y:S01]  /*a150*/  FADD R118, R45, R12 ;  /* 0x0000000c2d767221 */ /* 0x000fe20000000000 */
[----:B------:R-:W-:Y:S01]  /*a160*/  @!P3 FMUL R50, R50, 0.5 ;  /* 0x3f0000003232b820 */ /* 0x000fe20000400000 */
[----:B------:R-:W1:Y:S01]  /*a170*/  MUFU.EX2 R58, R58 ;  /* 0x0000003a003a7308 */ /* 0x000e620000000800 */
[----:B-----5:R-:W-:Y:S01]  /*a180*/  @!P5 FMUL R137, R137, R137 ;  /* 0x000000898989d220 */ /* 0x020fe20000400000 */
[----:B------:R-:W-:Y:S01]  /*a190*/  FSETP.GEU.AND P5, PT, R51, -126, PT ;  /* 0xc2fc00003300780b */ /* 0x000fe20003fae000 */
        /* <DEDUP_REMOVED lines=8> */
[----:B------:R-:W-:Y:S01]  /*a220*/  FADD R118, R44, R93 ;  /* 0x0000005d2c767221 */ /* 0x000fe20000000000 */
[----:B------:R-:W-:-:S02]  /*a230*/  F2FP.BF16.F32.PACK_AB R28, R29, R28 ;  /* 0x0000001c1d1c723e */ /* 0x000fc400000010ff */
[----:B------:R-:W-:Y:S01]  /*a240*/  F2FP.BF16.F32.PACK_AB R40, R40, R41 ;  /* 0x000000292828723e */ /* 0x000fe200000010ff */
[----:B------:R-:W-:Y:S01]  /*a250*/  @!P5 FMUL R51, R51, 0.5 ;  /* 0x3f0000003333d820 */ /* 0x000fe20000400000 */
[----:B------:R-:W2:Y:S01]  /*a260*/  MUFU.EX2 R47, R47 ;  /* 0x0000002f002f7308 */ /* 0x000ea20000000800 */
[----:B-1----:R-:W-:Y:S01]  /*a270*/  @!P2 FMUL R58, R58, R58 ;  /* 0x0000003a3a3aa220 */ /* 0x002fe20000400000 */
[----:B------:R-:W-:Y:S02]  /*a280*/  FSETP.GEU.AND P2, PT, R71, -126, PT ;  /* 0xc2fc00004700780b */ /* 0x000fe40003f4e000 */
[----:B------:R-:W-:Y:S02]  /*a290*/  F2FP.BF16.F32.PACK_AB R41, R128, R43 ;  /* 0x0000002b8029723e */ /* 0x000fe400000010ff */
[----:B------:R-:W-:Y:S01]  /*a2a0*/  F2FP.BF16.F32.PACK_AB R44, R44, R45 ;  /* 0x0000002d2c2c723e */ /* 0x000fe200000010ff */
[----:B------:R-:W-:Y:S01]  /*a2b0*/  @!P4 FMUL R75, R75, 0.5 ;  /* 0x3f0000004b4bc820 */ /* 0x000fe20000400000 */
[----:B------:R-:W1:Y:S01]  /*a2c0*/  MUFU.EX2 R51, R51 ;  /* 0x0000003300337308 */ /* 0x000e620000000800 */
[----:B---3--:R-:W-:Y:S01]  /*a2d0*/  @!P3 FMUL R50, R50, R50 ;  /* 0x000000323232b220 */ /* 0x008fe20000400000 */
[----:B------:R-:W-:-:S02]  /*a2e0*/  FSETP.GEU.AND P3, PT, R83, -126, PT ;  /* 0xc2fc00005300780b */ /* 0x000fc40003f6e000 */
[----:B------:R-:W-:Y:S02]  /*a2f0*/  F2FP.BF16.F32.PACK_AB R80, R69, R80 ;  /* 0x000000504550723e */ /* 0x000fe400000010ff */
[----:B------:R-:W-:Y:S01]  /*a300*/  F2FP.BF16.F32.PACK_AB R45, R137, R46 ;  /* 0x0000002e892d723e */ /* 0x000fe200000010ff */
[----:B------:R-:W-:Y:S01]  /*a310*/  @!P2 FMUL R71, R71, 0.5 ;  /* 0x3f0000004747a820 */ /* 0x000fe20000400000 */
[----:B------:R3:W4:Y:S01]  /*a320*/  MUFU.EX2 R141, R75 ;  /* 0x0000004b008d7308 */ /* 0x0007220000000800 */
[----:B--2---:R-:W-:Y:S01]  /*a330*/  @!P6 FMUL R47, R47, R47 ;  /* 0x0000002f2f2fe220 */ /* 0x004fe20000400000 */
[----:B------:R-:W-:Y:S02]  /*a340*/  FSETP.GEU.AND P6, PT, R78, -126, PT ;  /* 0xc2fc00004e00780b */ /* 0x000fe40003fce000 */
[----:B------:R-:W-:Y:S02]  /*a350*/  F2FP.BF16.F32.PACK_AB R24, R183, R24 ;  /* 0x00000018b718723e */ /* 0x000fe400000010ff */
[----:B------:R-:W-:Y:S01]  /*a360*/  F2FP.BF16.F32.PACK_AB R37, R120, R117 ;  /* 0x000000757825723e */ /* 0x000fe200000010ff */
[----:B------:R-:W-:Y:S01]  /*a370*/  @!P3 FMUL R83, R83, 0.5 ;  /* 0x3f0000005353b820 */ /* 0x000fe20000400000 */
[----:B------:R2:W5:Y:S01]  /*a380*/  MUFU.EX2 R132, R71 ;  /* 0x0000004700847308 */ /* 0x0005620000000800 */
[----:B-1----:R-:W-:Y:S01]  /*a390*/  @!P5 FMUL R51, R51, R51 ;  /* 0x000000333333d220 */ /* 0x002fe20000400000 */
[----:B------:R-:W-:Y:S01]  /*a3a0*/  FSETP.GEU.AND P5, PT, R82, -126, PT ;  /* 0xc2fc00005200780b */ /* 0x000fe20003fae000 */
[--C-:B---3--:R-:W-:Y:S01]  /*a3b0*/  FFMA R75, R126, UR21, -R136.reuse ;  /* 0x000000157e4b7c23 */ /* 0x108fe20008000888 */
[----:B------:R-:W-:Y:S01]  /*a3c0*/  FFMA R126, R150, UR21, -R136 ;  /* 0x00000015967e7c23 */ /* 0x000fe20008000888 */
[----:B------:R-:W-:-:S02]  /*a3d0*/  F2FP.BF16.F32.PACK_AB R72, R85, R72 ;  /* 0x000000485548723e */ /* 0x000fc400000010ff */
[----:B------:R-:W-:Y:S01]  /*a3e0*/  @!P6 FMUL R78, R78, 0.5 ;  /* 0x3f0000004e4ee820 */ /* 0x000fe20000400000 */
[----:B------:R-:W1:Y:S01]  /*a3f0*/  MUFU.EX2 R83, R83 ;  /* 0x0000005300537308 */ /* 0x000e620000000800 */
[----:B----4-:R-:W-:Y:S01]  /*a400*/  @!P4 FMUL R141, R141, R141 ;  /* 0x0000008d8d8dc220 */ /* 0x010fe20000400000 */
[----:B------:R-:W-:Y:S01]  /*a410*/  FSETP.GEU.AND P4, PT, R55, -126, PT ;  /* 0xc2fc00003700780b */ /* 0x000fe20003f8e000 */
[----:B--2---:R-:W-:Y:S01]  /*a420*/  FFMA R71, R123, UR21, -R136 ;  /* 0x000000157b477c23 */ /* 0x004fe20008000888 */
[----:B------:R-:W-:Y:S01]  /*a430*/  FADD R123, R29, R56 ;  /* 0x000000381d7b7221 */ /* 0x000fe20000000000 */
[----:B------:R-:W-:Y:S01]  /*a440*/  FADD R136, R180, R77 ;  /* 0x0000004db4887221 */ /* 0x000fe20000000000 */
[----:B------:R-:W-:Y:S01]  /*a450*/  F2FP.BF16.F32.PACK_AB R29, R27, R26 ;  /* 0x0000001a1b1d723e */ /* 0x000fe200000010ff */
[----:B------:R-:W-:Y:S01]  /*a460*/  @!P5 FMUL R82, R82, 0.5 ;  /* 0x3f0000005252d820 */ /* 0x000fe20000400000 */
[----:B------:R-:W2:Y:S01]  /*a470*/  MUFU.EX2 R78, R78 ;  /* 0x0000004e004e7308 */ /* 0x000ea20000000800 */
        /* <DEDUP_REMOVED lines=8> */
[----:B-1----:R-:W-:Y:S01]  /*a500*/  @!P3 FMUL R83, R83, R83 ;  /* 0x000000535353b220 */ /* 0x002fe20000400000 */
[----:B------:R-:W-:Y:S01]  /*a510*/  FSETP.GEU.AND P3, PT, R59, -126, PT ;  /* 0xc2fc00003b00780b */ /* 0x000fe20003f6e000 */
[----:B------:R-:W-:Y:S01]  /*a520*/  FADD R123, R123, R134 ;  /* 0x000000867b7b7221 */ /* 0x000fe20000000000 */
[----:B------:R-:W-:-:S02]  /*a530*/  F2FP.BF16.F32.PACK_AB R49, R141, R50 ;  /* 0x000000328d31723e */ /* 0x000fc400000010ff */
[----:B------:R-:W-:Y:S01]  /*a540*/  F2FP.BF16.F32.PACK_AB R56, R56, R57 ;  /* 0x000000393838723e */ /* 0x000fe200000010ff */
        /* <DEDUP_REMOVED lines=35> */
[----:B------:R-:W-:-:S04]  /*a780*/  FSETP.GEU.AND P2, PT, R63, -126, PT ;  /* 0xc2fc00003f00780b */ /* 0x000fc80003f4e000 */
        /* <DEDUP_REMOVED lines=16> */
[----:B------:R-:W-:-:S03]  /*a890*/  FSETP.GEU.AND P4, PT, R95, -126, PT ;  /* 0xc2fc00005f00780b */ /* 0x000fc60003f8e000 */
[----:B------:R-:W-:Y:S02]  /*a8a0*/  FADD R150, R35, R66 ;  /* 0x0000004223967221 */ /* 0x000fe40000000000 */
        /* <DEDUP_REMOVED lines=15> */
[----:B------:R-:W-:-:S03]  /*a9a0*/  FSETP.GEU.AND P5, PT, R130, -126, PT ;  /* 0xc2fc00008200780b */ /* 0x000fc60003fae000 */
[----:B------:R-:W-:Y:S01]  /*a9b0*/  FADD R186, R43, R70 ;  /* 0x000000462bba7221 */ /* 0x000fe20000000000 */
[----:B------:R-:W-:Y:S01]  /*a9c0*/  F2FP.BF16.F32.PACK_AB R43, R133, R58 ;  /* 0x0000003a852b723e */ /* 0x000fe200000010ff */
        /* <DEDUP_REMOVED lines=16> */
[----:B--2---:R-:W-:Y:S01]  /*aad0*/  FADD R130, R33, R64 ;  /* 0x0000004021827221 */ /* 0x004fe20000000000 */
[----:B------:R-:W-:Y:S01]  /*aae0*/  F2FP.BF16.F32.PACK_AB R33, R42, R35 ;  /* 0x000000232a21723e */ /* 0x000fe200000010ff */
[----:B------:R-:W-:Y:S01]  /*aaf0*/  FADD R188, R128, R71 ;  /* 0x0000004780bc7221 */ /* 0x000fe20000000000 */
[----:B------:R-:W-:Y:S01]  /*ab00*/  F2FP.BF16.F32.PACK_AB R64, R65, R64 ;  /* 0x000000404140723e */ /* 0x000fe200000010ff */
[----:B------:R-:W-:Y:S01]  /*ab10*/  @!P3 FMUL R122, R122, 0.5 ;  /* 0x3f0000007a7ab820 */ /* 0x000fe20000400000 */
[----:B------:R-:W-:Y:S01]  /*ab20*/  FADD R130, R130, R13 ;  /* 0x0000000d82827221 */ /* 0x000fe20000000000 */
[----:B----4-:R-:W-:Y:S01]  /*ab30*/  @!P5 FMUL R9, R9, R9 ;  /* 0x000000090909d220 */ /* 0x010fe20000400000 */
[----:B------:R-:W-:Y:S01]  /*ab40*/  FSETP.GEU.AND P5, PT, R139, -126, PT ;  /* 0xc2fc00008b00780b */ /* 0x000fe20003fae000 */
[----:B---3--:R-:W-:Y:S01]  /*ab50*/  FADD R127, R25, R88 ;  /* 0x00000058197f7221 */ /* 0x008fe20000000000 */
[----:B------:R-:W1:Y:S01]  /*ab60*/  MUFU.EX2 R102, R102 ;  /* 0x0000006600667308 */ /* 0x000e620000000800 */
[----:B------:R-:W-:Y:S01]  /*ab70*/  FADD R130, R119, R130 ;  /* 0x0000008277827221 */ /* 0x000fe20000000000 */
[----:B------:R-:W-:Y:S01]  /*ab80*/  F2FP.BF16.F32.PACK_AB R35, R129, R38 ;  /* 0x000000268123723e */ /* 0x000fe200000010ff */
[----:B------:R-:W-:Y:S01]  /*ab90*/  @!P6 FMUL R106, R106, 0.5 ;  /* 0x3f0000006a6ae820 */ /* 0x000fe20000400000 */
[----:B------:R-:W-:Y:S01]  /*aba0*/  FADD R127, R127, R110 ;  /* 0x0000006e7f7f7221 */ /* 0x000fe20000000000 */
[----:B-----5:R-:W-:Y:S01]  /*abb0*/  @!P4 FMUL R8, R8, R8 ;  /* 0x000000080808c220 */ /* 0x020fe20000400000 */
[----:B------:R-:W-:-:S02]  /*abc0*/  FSETP.GEU.AND P4, PT, R138, -126, PT ;  /* 0xc2fc00008a00780b */ /* 0x000fc40003f8e000 */
[----:B------:R-:W2:Y:S01]  /*abd0*/  MUFU.EX2 R122, R122 ;  /* 0x0000007a007a7308 */ /* 0x000ea20000000800 */
[----:B------:R-:W-:Y:S01]  /*abe0*/  FADD R185, R133, R8 ;  /* 0x0000000885b97221 */ /* 0x000fe20000000000 */
[----:B------:R-:W-:Y:S01]  /*abf0*/  FADD R127, R127, R136 ;  /* 0x000000887f7f7221 */ /* 0x000fe20000000000 */
[----:B------:R-:W-:Y:S01]  /*ac00*/  @!P5 FMUL R139, R139, 0.5 ;  /* 0x3f0000008b8bd820 */ /* 0x000fe20000400000 */
[----:B------:R-:W-:Y:S02]  /*ac10*/  F2FP.BF16.F32.PACK_AB R65, R91, R66 ;  /* 0x000000425b41723e */ /* 0x000fe400000010ff */
[----:B------:R-:W-:Y:S02]  /*ac20*/  F2FP.BF16.F32.PACK_AB R66, R22, R77 ;  /* 0x0000004d1642723e */ /* 0x000fe400000010ff */
[----:B------:R-:W3:Y:S01]  /*ac30*/  MUFU.EX2 R106, R106 ;  /* 0x0000006a006a7308 */ /* 0x000ee20000000800 */
[----:B-1----:R-:W-:Y:S01]  /*ac40*/  @!P2 FMUL R102, R102, R102 ;  /* 0x000000666666a220 */ /* 0x002fe20000400000 */
[----:B------:R-:W-:Y:S01]  /*ac50*/  FSETP.GEU.AND P2, PT, R30, -126, PT ;  /* 0xc2fc00001e00780b */ /* 0x000fe20003f4e000 */
[----:B------:R-:W-:-:S05]  /*ac60*/  @!P4 FMUL R138, R138, 0.5 ;  /* 0x3f0000008a8ac820 */ /* 0x000fca0000400000 */
[----:B------:R1:W4:Y:S01]  /*ac70*/  MUFU.EX2 R13, R138 ;  /* 0x0000008a000d7308 */ /* 0x0003220000000800 */
[----:B--2---:R-:W-:Y:S01]  /*ac80*/  @!P3 FMUL R122, R122, R122 ;  /* 0x0000007a7a7ab220 */ /* 0x004fe20000400000 */
[----:B------:R-:W-:-:S05]  /*ac90*/  FSETP.GEU.AND P3, PT, R148, -126, PT ;  /* 0xc2fc00009400780b */ /* 0x000fca0003f6e000 */
[----:B------:R-:W-:Y:S01]  /*aca0*/  @!P2 FMUL R30, R30, 0.5 ;  /* 0x3f0000001e1ea820 */ /* 0x000fe20000400000 */
[----:B------:R2:W5:Y:S01]  /*acb0*/  MUFU.EX2 R110, R139 ;  /* 0x0000008b006e7308 */ /* 0x0005620000000800 */
[----:B---3--:R-:W-:Y:S01]  /*acc0*/  @!P6 FMUL R106, R106, R106 ;  /* 0x0000006a6a6ae220 */ /* 0x008fe20000400000 */
[----:B------:R-:W-:Y:S01]  /*acd0*/  FSETP.GEU.AND P6, PT, R103, -126, PT ;  /* 0xc2fc00006700780b */ /* 0x000fe20003fce000 */
[----:B-1----:R-:W-:-:S03]  /*ace0*/  FADD R138, R15, R22 ;  /* 0x000000160f8a7221 */ /* 0x002fc60000000000 */
[----:B------:R-:W-:Y:S01]  /*acf0*/  F2FP.BF16.F32.PACK_AB R69, R106, R9 ;  /* 0x000000096a45723e */ /* 0x000fe200000010ff */
[----:B------:R-:W-:Y:S01]  /*ad00*/  FADD R138, R138, R99 ;  /* 0x000000638a8a7221 */ /* 0x000fe20000000000 */
[----:B------:R-:W-:Y:S01]  /*ad10*/  FADD R99, R53, R104 ;  /* 0x0000006835637221 */ /* 0x000fe20000000000 */
[----:B----4-:R-:W-:Y:S01]  /*ad20*/  @!P4 FMUL R13, R13, R13 ;  /* 0x0000000d0d0dc220 */ /* 0x010fe20000400000 */
[----:B------:R-:W-:Y:S01]  /*ad30*/  FSETP.GEU.AND P4, PT, R149, -126, PT ;  /* 0xc2fc00009500780b */ /* 0x000fe20003f8e000 */
[----:B------:R-:W-:Y:S01]  /*ad40*/  @!P3 FMUL R148, R148, 0.5 ;  /* 0x3f0000009494b820 */ /* 0x000fe20000400000 */
[----:B--2---:R-:W-:Y:S01]  /*ad50*/  FADD R139, R183, R60 ;  /* 0x0000003cb78b7221 */ /* 0x004fe20000000000 */
[----:B------:R-:W-:Y:S01]  /*ad60*/  FADD R142, R142, R99 ;  /* 0x000000638e8e7221 */ /* 0x000fe20000000000 */
[----:B------:R-:W-:Y:S01]  /*ad70*/  FADD R151, R50, R13 ;  /* 0x0000000d32977221 */ /* 0x000fe20000000000 */
[----:B------:R1:W2:Y:S01]  /*ad80*/  MUFU.EX2 R99, R148 ;  /* 0x0000009400637308 */ /* 0x0002a20000000800 */
[----:B------:R-:W-:Y:S01]  /*ad90*/  FADD R139, R139, R118 ;  /* 0x000000768b8b7221 */ /* 0x000fe20000000000 */
[----:B-----5:R-:W-:Y:S01]  /*ada0*/  @!P5 FMUL R110, R110, R110 ;  /* 0x0000006e6e6ed220 */ /* 0x020fe20000400000 */
[----:B------:R-:W-:Y:S01]  /*adb0*/  FSETP.GEU.AND P5, PT, R184, -126, PT ;  /* 0xc2fc0000b800780b */ /* 0x000fe20003fae000 */
[----:B------:R-:W-:Y:S01]  /*adc0*/  @!P6 FMUL R103, R103, 0.5 ;  /* 0x3f0000006767e820 */ /* 0x000fe20000400000 */
[----:B------:R-:W-:Y:S01]  /*add0*/  FADD R118, R177, R92 ;  /* 0x0000005cb1767221 */ /* 0x000fe20000000000 */
[----:B------:R-:W-:Y:S01]  /*ade0*/  FADD R194, R150, R151 ;  /* 0x0000009796c27221 */ /* 0x000fe20000000000 */
[----:B------:R-:W-:Y:S01]  /*adf0*/  FADD R150, R141, R110 ;  /* 0x0000006e8d967221 */ /* 0x000fe20000000000 */
[----:B------:R3:W4:Y:S01]  /*ae00*/  MUFU.EX2 R114, R103 ;  /* 0x0000006700727308 */ /* 0x0007220000000800 */
[----:B------:R-:W-:Y:S01]  /*ae10*/  FADD R143, R143, R118 ;  /* 0x000000768f8f7221 */ /* 0x000fe20000000000 */
[----:B------:R-:W-:Y:S01]  /*ae20*/  FADD R118, R18, R97 ;  /* 0x0000006112767221 */ /* 0x000fe20000000000 */
[----:B------:R-:W-:Y:S01]  /*ae30*/  @!P4 FMUL R149, R149, 0.5 ;  /* 0x3f0000009595c820 */ /* 0x000fe20000400000 */
[----:B-1----:R-:W-:Y:S01]  /*ae40*/  FADD R148, R16, R73 ;  /* 0x0000004910947221 */ /* 0x002fe20000000000 */
[----:B------:R-:W-:Y:S01]  /*ae50*/  FADD R151, R38, R67 ;  /* 0x0000004326977221 */ /* 0x000fe20000000000 */
[----:B------:R-:W-:Y:S01]  /*ae60*/  FADD R145, R145, R118 ;  /* 0x0000007691917221 */ /* 0x000fe20000000000 */
[----:B------:R-:W-:Y:S01]  /*ae70*/  FADD R131, R131, R138 ;  /* 0x0000008a83837221 */ /* 0x000fe20000000000 */
[----:B------:R-:W-:Y:S01]  /*ae80*/  @!P5 FMUL R184, R184, 0.5 ;  /* 0x3f000000b8b8d820 */ /* 0x000fe20000400000 */
[----:B---3--:R-:W-:Y:S01]  /*ae90*/  FADD R103, R52, R109 ;  /* 0x0000006d34677221 */ /* 0x008fe20000000000 */
[----:B--2---:R-:W-:Y:S01]  /*aea0*/  @!P3 FMUL R99, R99, R99 ;  /* 0x000000636363b220 */ /* 0x004fe20000400000 */
[----:B------:R-:W-:Y:S01]  /*aeb0*/  FSETP.GEU.AND P3, PT, R107, -126, PT ;  /* 0xc2fc00006b00780b */ /* 0x000fe20003f6e000 */
[----:B------:R1:W2:Y:S01]  /*aec0*/  MUFU.EX2 R118, R184 ;  /* 0x000000b800767308 */ /* 0x0002a20000000800 */
[----:B------:R-:W-:Y:S01]  /*aed0*/  FADD R144, R144, R103 ;  /* 0x0000006790907221 */ /* 0x000fe20000000000 */
[----:B------:R-:W-:Y:S01]  /*aee0*/  FADD R148, R148, R147 ;  /* 0x0000009394947221 */ /* 0x000fe20000000000 */
[----:B------:R-:W-:Y:S01]  /*aef0*/  FADD R147, R26, R79 ;  /* 0x0000004f1a937221 */ /* 0x000fe20000000000 */
[----:B------:R-:W-:Y:S01]  /*af00*/  FADD R135, R135, R142 ;  /* 0x0000008e87877221 */ /* 0x000fe20000000000 */
[----:B----4-:R-:W-:Y:S01]  /*af10*/  @!P6 FMUL R114, R114, R114 ;  /* 0x000000727272e220 */ /* 0x010fe20000400000 */
[----:B------:R-:W-:Y:S01]  /*af20*/  FSETP.GEU.AND P6, PT, R115, -126, PT ;  /* 0xc2fc00007300780b */ /* 0x000fe20003fce000 */
[----:B------:R-:W-:Y:S01]  /*af30*/  FADD R147, R147, R186 ;  /* 0x000000ba93937221 */ /* 0x000fe20000000000 */
[----:B------:R3:W4:Y:S01]  /*af40*/  MUFU.EX2 R103, R149 ;  /* 0x0000009500677308 */ /* 0x0007220000000800 */
[----:B-1----:R-:W-:Y:S01]  /*af50*/  FADD R184, R58, R75 ;  /* 0x0000004b3ab87221 */ /* 0x002fe20000000000 */
[----:B------:R-:W-:Y:S01]  /*af60*/  FADD R186, R51, R114 ;  /* 0x0000007233ba7221 */ /* 0x000fe20000000000 */
[----:B------:R-:W-:Y:S01]  /*af70*/  FADD R144, R139, R144 ;  /* 0x000000908b907221 */ /* 0x000fe20000000000 */
[----:B------:R-:W-:Y:S01]  /*af80*/  @!P3 FMUL R107, R107, 0.5 ;  /* 0x3f0000006b6bb820 */ /* 0x000fe20000400000 */
[----:B------:R-:W-:Y:S01]  /*af90*/  FADD R146, R143, R146 ;  /* 0x000000928f927221 */ /* 0x000fe20000000000 */
[----:B------:R-:W-:Y:S01]  /*afa0*/  FADD R196, R151, R186 ;  /* 0x000000ba97c47221 */ /* 0x000fe20000000000 */
[----:B------:R-:W-:Y:S01]  /*afb0*/  FADD R151, R117, R74 ;  /* 0x0000004a75977221 */ /* 0x000fe20000000000 */
[----:B------:R-:W-:Y:S01]  /*afc0*/  MUFU.EX2 R119, R30 ;  /* 0x0000001e00777308 */ /* 0x000fe20000000800 */
[----:B--2---:R-:W-:Y:S01]  /*afd0*/  @!P5 FMUL R118, R118, R118 ;  /* 0x000000767676d220 */ /* 0x004fe20000400000 */
[----:B------:R-:W-:Y:S01]  /*afe0*/  FSETP.GEU.AND P5, PT, R111, -126, PT ;  /* 0xc2fc00006f00780b */ /* 0x000fe20003fae000 */
[----:B------:R-:W-:Y:S01]  /*aff0*/  @!P6 FMUL R115, R115, 0.5 ;  /* 0x3f0000007373e820 */ /* 0x000fe20000400000 */
[----:B---3--:R-:W-:Y:S01]  /*b000*/  FADD R149, R27, R86 ;  /* 0x000000561b957221 */ /* 0x008fe20000000000 */
[----:B------:R-:W-:Y:S01]  /*b010*/  FADD R148, R145, R148 ;  /* 0x0000009491947221 */ /* 0x000fe20000000000 */
[----:B------:R-:W-:Y:S01]  /*b020*/  FADD R147, R147, R194 ;  /* 0x000000c293937221 */ /* 0x000fe20000000000 */
[----:B------:R-:W-:Y:S01]  /*b030*/  FADD R130, R130, R135 ;  /* 0x0000008782827221 */ /* 0x000fe20000000000 */
[----:B------:R-:W1:Y:S01]  /*b040*/  MUFU.EX2 R107, R107 ;  /* 0x0000006b006b7308 */ /* 0x000e620000000800 */
[----:B----4-:R-:W-:Y:S01]  /*b050*/  @!P4 FMUL R103, R103, R103 ;  /* 0x000000676767c220 */ /* 0x010fe20000400000 */
[----:B------:R-:W-:Y:S01]  /*b060*/  FSETP.GEU.AND P4, PT, R126, -126, PT ;  /* 0xc2fc00007e00780b */ /* 0x000fe20003f8e000 */
[----:B------:R-:W-:Y:S01]  /*b070*/  FADD R188, R149, R188 ;  /* 0x000000bc95bc7221 */ /* 0x000fe20000000000 */
[----:B------:R-:W-:Y:S01]  /*b080*/  FADD R149, R42, R91 ;  /* 0x0000005b2a957221 */ /* 0x000fe20000000000 */
[----:B------:R-:W-:Y:S01]  /*b090*/  FADD R186, R54, R103 ;  /* 0x0000006736ba7221 */ /* 0x000fe20000000000 */
[----:B------:R-:W-:Y:S01]  /*b0a0*/  FADD R123, R123, R144 ;  /* 0x000000907b7b7221 */ /* 0x000fe20000000000 */
[----:B------:R-:W-:Y:S01]  /*b0b0*/  @!P5 FMUL R111, R111, 0.5 ;  /* 0x3f0000006f6fd820 */ /* 0x000fe20000400000 */
[----:B------:R-:W2:Y:S01]  /*b0c0*/  MUFU.EX2 R115, R115 ;  /* 0x0000007300737308 */ /* 0x000ea20000000800 */
        /* <DEDUP_REMOVED lines=11> */
[----:B------:R-:W-:Y:S01]  /*b180*/  FADD R150, R129, R98 ;  /* 0x0000006281967221 */ /* 0x000fe20000000000 */
        /* <DEDUP_REMOVED lines=13> */
[----:B------:R-:W-:Y:S01]  /*b260*/  @!P3 FMUL R140, R140, 0.5 ;  /* 0x3f0000008c8cb820 */ /* 0x000fe20000400000 */
[----:B------:R-:W-:Y:S01]  /*b270*/  FADD R191, R149, R184 ;  /* 0x000000b895bf7221 */ /* 0x000fe20000000000 */
[----:B------:R-:W-:Y:S01]  /*b280*/  FADD R200, R151, R186 ;  /* 0x000000ba97c87221 */ /* 0x000fe20000000000 */
[----:B------:R-:W-:Y:S01]  /*b290*/  FADD R192, R150, R185 ;  /* 0x000000b996c07221 */ /* 0x000fe20000000000 */
[----:B------:R-:W-:Y:S01]  /*b2a0*/  FADD R150, R39, R102 ;  /* 0x0000006627967221 */ /* 0x000fe20000000000 */
[----:B------:R-:W-:Y:S01]  /*b2b0*/  FADD R149, R125, R94 ;  /* 0x0000005e7d957221 */ /* 0x000fe20000000000 */
[----:B------:R-:W-:Y:S01]  /*b2c0*/  FADD R184, R132, R107 ;  /* 0x0000006b84b87221 */ /* 0x000fe20000000000 */
[----:B-1----:R-:W-:Y:S01]  /*b2d0*/  @!P4 FMUL R126, R126, R126 ;  /* 0x0000007e7e7ec220 */ /* 0x002fe20000400000 */
        /* <DEDUP_REMOVED lines=24> */
[----:B------:R-:W-:Y:S01]  /*b460*/  F2FP.BF16.F32.PACK_AB R26, R14, R181 ;  /* 0x000000b50e1a723e */ /* 0x000fe200000010ff */
[----:B------:R-:W-:Y:S01]  /*b470*/  FADD R148, R127, R148 ;  /* 0x000000947f947221 */ /* 0x000fe20000000000 */
[----:B------:R-:W-:Y:S01]  /*b480*/  SHF.L.U32 R14, R4, 0x1f, RZ ;  /* 0x0000001f040e7819 */ /* 0x000fe200000006ff */
[----:B------:R-:W-:Y:S01]  /*b490*/  @!P2 FMUL R119, R119, R119 ;  /* 0x000000777777a220 */ /* 0x000fe20000400000 */
[----:B------:R-:W-:Y:S01]  /*b4a0*/  F2FP.BF16.F32.PACK_AB R52, R52, R53 ;  /* 0x000000353434723e */ /* 0x000fe200000010ff */
[----:B------:R-:W-:Y:S01]  /*b4b0*/  FADD R147, R147, R188 ;  /* 0x000000bc93937221 */ /* 0x000fe20000000000 */
[----:B-1----:R-:W-:Y:S01]  /*b4c0*/  @!P3 FMUL R140, R140, R140 ;  /* 0x0000008c8c8cb220 */ /* 0x002fe20000400000 */
[----:B------:R-:W-:Y:S01]  /*b4d0*/  F2FP.BF16.F32.PACK_AB R53, R83, R54 ;  /* 0x000000365335723e */ /* 0x000fe200000010ff */
[----:B------:R1:W2:Y:S01]  /*b4e0*/  SYNCS.PHASECHK.TRANS64.TRYWAIT P2, [UR7+0x21000], R14 ;  /* 0x0210000eff0075a7 */ /* 0x0002a20008040147 */
[----:B------:R-:W-:Y:S01]  /*b4f0*/  F2FP.BF16.F32.PACK_AB R55, R82, R55 ;  /* 0x000000375237723e */ /* 0x000fe200000010ff */
[----:B------:R-:W-:Y:S01]  /*b500*/  FFMA R6, R119, R6, R148 ;  /* 0x0000000677067223 */ /* 0x000fe20000000094 */
[----:B------:R-:W-:Y:S01]  /*b510*/  F2FP.BF16.F32.PACK_AB R54, R20, R81 ;  /* 0x000000511436723e */ /* 0x000fe200000010ff */
[----:B------:R-:W-:Y:S01]  /*b520*/  FMUL R168, R168, R119 ;  /* 0x00000077a8a87220 */ /* 0x000fe20000400000 */
[----:B------:R-:W-:Y:S01]  /*b530*/  F2FP.BF16.F32.PACK_AB R82, R73, R76 ;  /* 0x0000004c4952723e */ /* 0x000fe200000010ff */
[----:B------:R-:W-:Y:S01]  /*b540*/  FFMA R5, R140, R5, R147 ;  /* 0x000000058c057223 */ /* 0x000fe20000000093 */
[----:B------:R-:W-:Y:S01]  /*b550*/  F2FP.BF16.F32.PACK_AB R60, R60, R61 ;  /* 0x0000003d3c3c723e */ /* 0x000fe200000010ff */
[----:B------:R-:W-:Y:S01]  /*b560*/  FMUL R169, R169, R119 ;  /* 0x00000077a9a97220 */ /* 0x000fe20000400000 */
[----:B------:R-:W-:Y:S01]  /*b570*/  F2FP.BF16.F32.PACK_AB R67, R98, R67 ;  /* 0x000000436243723e */ /* 0x000fe200000010ff */
[-C--:B------:R-:W-:Y:S01]  /*b580*/  FMUL R172, R172, R119.reuse ;  /* 0x00000077acac7220 */ /* 0x080fe20000400000 */
[----:B------:R-:W-:Y:S01]  /*b590*/  F2FP.BF16.F32.PACK_AB R81, R95, R74 ;  /* 0x0000004a5f51723e */ /* 0x000fe200000010ff */
[-C--:B------:R-:W-:Y:S01]  /*b5a0*/  FMUL R173, R173, R119.reuse ;  /* 0x00000077adad7220 */ /* 0x080fe20000400000 */
[----:B------:R-:W-:Y:S01]  /*b5b0*/  F2FP.BF16.F32.PACK_AB R73, R71, R70 ;  /* 0x000000464749723e */ /* 0x000fe200000010ff */
[----:B------:R-:W-:Y:S01]  /*b5c0*/  FMUL R160, R160, R119 ;  /* 0x00000077a0a07220 */ /* 0x000fe20000400000 */
[----:B------:R-:W-:Y:S01]  /*b5d0*/  F2FP.BF16.F32.PACK_AB R30, R182, R25 ;  /* 0x00000019b61e723e */ /* 0x000fe200000010ff */
[-C--:B------:R-:W-:Y:S01]  /*b5e0*/  FMUL R161, R161, R119.reuse ;  /* 0x00000077a1a17220 */ /* 0x080fe20000400000 */
[----:B------:R-:W-:Y:S01]  /*b5f0*/  F2FP.BF16.F32.PACK_AB R27, R125, R34 ;  /* 0x000000227d1b723e */ /* 0x000fe200000010ff */
[-C--:B------:R-:W-:Y:S01]  /*b600*/  FMUL R164, R164, R119.reuse ;  /* 0x00000077a4a47220 */ /* 0x080fe20000400000 */
        /* <DEDUP_REMOVED lines=8> */
[----:B------:R-:W-:Y:S01]  /*b690*/  FMUL R157, R157, R119 ;  /* 0x000000779d9d7220 */ /* 0x000fe20000400000 */
[-C--:B------:R-:W-:Y:S01]  /*b6a0*/  FMUL R170, R170, R140.reuse ;  /* 0x0000008caaaa7220 */ /* 0x080fe20000400000 */
        /* <DEDUP_REMOVED lines=10> */
[----:B------:R-:W-:Y:S01]  /*b750*/  FMUL R159, R159, R140 ;  /* 0x0000008c9f9f7220 */ /* 0x000fe20000400000 */
        /* <DEDUP_REMOVED lines=22> */
[----:B------:R-:W-:Y:S01]  /*b8c0*/  F2FP.BF16.F32.PACK_AB R106, R113, R108 ;  /* 0x0000006c716a723e */ /* 0x000fe200000010ff */
[----:B-12---:R-:W-:Y:S06]  /*b8d0*/  @!P0 BRA `(.L_x_27) ;  /* 0x0000000000048947 */ /* 0x006fec0003800000 */
[----:B------:R-:W-:Y:S01]  /*b8e0*/  BPT.TRAP 0x1 ;  /* 0x000000040000795c */ /* 0x000fe20000300000 */
.L_x_27:
[----:B------:R-:W-:Y:S05]  /*b8f0*/  @P2 BRA `(.L_x_28) ;  /* 0x0000000000082947 */ /* 0x000fea0003800000 */
[----:B------:R-:W1:Y:S02]  /*b900*/  SYNCS.PHASECHK.TRANS64.TRYWAIT P2, [UR7+0x21000], R14 ;  /* 0x0210000eff0075a7 */ /* 0x000e640008040147 */
[----:B-1----:R-:W-:Y:S05]  /*b910*/  @!P2 BRA `(.L_x_29) ;  /* 0x000000a40050a947 */ /* 0x002fea0003800000 */
.L_x_28:
[----:B------:R-:W-:Y:S01]  /*b920*/  UIMAD UR10, UR6, 0x600, UR16 ;  /* 0x00000600060a78a4 */ /* 0x000fe2000f8e0210 */
[----:B------:R-:W-:Y:S01]  /*b930*/  WARPGROUP.ARRIVE ;  /* 0x00000000000079c5 */ /* 0x000fe20000000000 */
[----:B------:R-:W-:Y:S01]  /*b940*/  UMOV UR11, 0xc0000010 ;  /* 0xc0000010000b7882 */ /* 0x000fe20000000000 */
[----:B------:R-:W-:Y:S01]  /*b950*/  UMOV UR15, 0xc0000010 ;  /* 0xc0000010000f7882 */ /* 0x000fe20000000000 */
[----:B------:R-:W-:Y:S01]  /*b960*/  UIADD3 UR14, UR10, 0x200, URZ ;  /* 0x000002000a0e7890 */ /* 0x000fe2000fffe03f */
[----:B------:R-:W-:Y:S01]  /*b970*/  F2FP.BF16.F32.PACK_AB R107, R111, R126 ;  /* 0x0000007e6f6b723e */ /* 0x000fe200000010ff */
[----:B------:R-:W-:Y:S02]  /*b980*/  UIADD3 UR20, UR10, 0x400, URZ ;  /* 0x000004000a147890 */ /* 0x000fe4000fffe03f */
[----:B------:R-:W-:Y:S02]  /*b990*/  UIADD3 UR22, UR10, 0x420, URZ ;  /* 0x000004200a167890 */ /* 0x000fe4000fffe03f */
[----:B------:R-:W-:Y:S01]  /*b9a0*/  HGMMA.64x16x16.F32.BF16 R168, R28, gdesc[UR8].tnspB, R168, gsb0 ;  /* 0x402000081ca87df0 */ /* 0x000fe200080018a8 */
[----:B------:R-:W-:Y:S01]  /*b9b0*/  UMOV UR23, 0xc0000010 ;  /* 0xc000001000177882 */ /* 0x000fe20000000000 */
[----:B------:R-:W-:Y:S01]  /*b9c0*/  UMOV UR11, 0xc0000010 ;  /* 0xc0000010000b7882 */ /* 0x000fe20000000000 */
[----:B------:R-:W-:-:S02]  /*b9d0*/  WARPGROUP.DEPBAR.LE gsb0, 0x0 ;  /* 0x00008000000079c5 */ /* 0x000fc40000010000 */
[----:B------:R-:W-:-:S06]  /*b9e0*/  WARPGROUP.ARRIVE ;  /* 0x00000000000079c5 */ /* 0x000fcc0000000000 */
[----:B------:R-:W-:Y:S01]  /*b9f0*/  HGMMA.64x16x16.F32.BF16 R160, R28, gdesc[UR12].tnspB, R160, gsb0 ;  /* 0x4020000c1ca07df0 */ /* 0x000fe200080018a0 */
[----:B------:R-:W-:Y:S01]  /*ba00*/  UMOV UR14, UR20 ;  /* 0x00000014000e7c82 */ /* 0x000fe20008000000 */
[----:B------:R-:W-:Y:S01]  /*ba10*/  UMOV UR15, 0xc0000010 ;  /* 0xc0000010000f7882 */ /* 0x000fe20000000000 */
[----:B------:R-:W-:Y:S01]  /*ba20*/  UIADD3 UR20, UR10, 0x220, URZ ;  /* 0x000002200a147890 */ /* 0x000fe2000fffe03f */
        /* <DEDUP_REMOVED lines=224> */
[----:B------:R-:W-:Y:S01]  /*c830*/  UIADD3 UR10, UR10, 0x5e0, URZ ;  /* 0x000005e00a0a7890 */ /* 0x000fe2000fffe03f */
[----:B------:R-:W-:Y:S02]  /*c840*/  WARPGROUP.DEPBAR.LE gsb0, 0x0 ;  /* 0x00008000000079c5 */ /* 0x000fe40000010000 */
[----:B------:R-:W-:-:S06]  /*c850*/  WARPGROUP.ARRIVE ;  /* 0x00000000000079c5 */ /* 0x000fcc0000000000 */
[----:B------:R-:W-:Y:S03]  /*c860*/  HGMMA.64x16x16.F32.BF16 R152, R96, gdesc[UR20].tnspB, R152, gsb0 ;  /* 0x4020001460987df0 */ /* 0x000fe60008001898 */
[----:B------:R-:W-:Y:S02]  /*c870*/  WARPGROUP.DEPBAR.LE gsb0, 0x0 ;  /* 0x00008000000079c5 */ /* 0x000fe40000010000 */
[----:B------:R-:W-:-:S06]  /*c880*/  WARPGROUP.ARRIVE ;  /* 0x00000000000079c5 */ /* 0x000fcc0000000000 */
[----:B------:R-:W-:Y:S01]  /*c890*/  HGMMA.64x16x16.F32.BF16 R168, R104, gdesc[UR12].tnspB, R168, gsb0 ;  /* 0x4020000c68a87df0 */ /* 0x000fe200080018a8 */
[----:B------:R-:W-:Y:S01]  /*c8a0*/  UMOV UR14, UR20 ;  /* 0x00000014000e7c82 */ /* 0x000fe20008000000 */
        /* <DEDUP_REMOVED lines=10> */
.L_x_30:
[----:B------:R-:W-:-:S04]  /*c950*/  ULEA UR7, UR17, UR38, 0x3 ;  /* 0x0000002611077291 */ /* 0x000fc8000f8e183f */
[----:B------:R-:W-:-:S04]  /*c960*/  UIADD3 UR7, UR7, 0x21028, URZ ;  /* 0x0002102807077890 */ /* 0x000fc8000fffe03f */
[----:B------:R-:W-:-:S09]  /*c970*/  UPRMT UR7, URZ, 0x654, UR7 ;  /* 0x000006543f077896 */ /* 0x000fd20008000007 */
[----:B------:R-:W-:Y:S01]  /*c980*/  SYNCS.ARRIVE.TRANS64.RED.A1T0 RZ, [UR7], RZ ;  /* 0x000000ffffff79a7 */ /* 0x000fe20008100407 */
[----:B------:R-:W-:Y:S05]  /*c990*/  @P1 BRA `(.L_x_31) ;  /* 0x0000000000041947 */ /* 0x000fea0003800000 */
[----:B------:R-:W-:Y:S01]  /*c9a0*/  BPT.TRAP 0x1 ;  /* 0x000000040000795c */ /* 0x000fe20000300000 */
.L_x_31:
[----:B------:R-:W-:-:S04]  /*c9b0*/  UIADD3 UR17, UR17, 0x1, URZ ;  /* 0x0000000111117890 */ /* 0x000fc8000fffe03f */
[----:B------:R-:W-:-:S04]  /*c9c0*/  UISETP.NE.AND UP0, UPT, UR17, 0x5, UPT ;  /* 0x000000051100788c */ /* 0x000fc8000bf05270 */
[----:B------:R-:W-:Y:S01]  /*c9d0*/  USEL UR17, UR17, URZ, UP0 ;  /* 0x0000003f11117287 */ /* 0x000fe20008000000 */
[----:B------:R-:W-:Y:S11]  /*c9e0*/  @!P0 BRA `(.L_x_32) ;  /* 0x0000000000048947 */ /* 0x000ff60003800000 */
[----:B------:R-:W-:Y:S01]  /*c9f0*/  BPT.TRAP 0x1 ;  /* 0x000000040000795c */ /* 0x000fe20000300000 */
.L_x_32:
[----:B------:R-:W-:-:S04]  /*ca00*/  ULEA UR7, UR17, UR38, 0x3 ;  /* 0x0000002611077291 */ /* 0x000fc8000f8e183f */
[----:B------:R-:W-:-:S04]  /*ca10*/  UIADD3 UR7, UR7, 0x21028, URZ ;  /* 0x0002102807077890 */ /* 0x000fc8000fffe03f */
[----:B------:R-:W-:-:S09]  /*ca20*/  UPRMT UR7, URZ, 0x654, UR7 ;  /* 0x000006543f077896 */ /* 0x000fd20008000007 */
[----:B------:R-:W-:Y:S01]  /*ca30*/  SYNCS.ARRIVE.TRANS64.RED.A1T0 RZ, [UR7], RZ ;  /* 0x000000ffffff79a7 */ /* 0x000fe20008100407 */
[----:B------:R-:W-:Y:S05]  /*ca40*/  @P1 BRA `(.L_x_33) ;  /* 0x0000000000041947 */ /* 0x000fea0003800000 */
[----:B------:R-:W-:Y:S01]  /*ca50*/  BPT.TRAP 0x1 ;  /* 0x000000040000795c */ /* 0x000fe20000300000 */
.L_x_33:
[----:B------:R-:W-:Y:S01]  /*ca60*/  UIADD3 UR6, UR6, 0x1, URZ ;  /* 0x0000000106067890 */ /* 0x000fe2000fffe03f */
[C---:B------:R-:W-:Y:S01]  /*ca70*/  ISETP.GT.AND P2, PT, R7.reuse, 0x2, PT ;  /* 0x000000020700780c */ /* 0x040fe20003f44270 */
[----:B------:R-:W-:Y:S01]  /*ca80*/  UIADD3 UR17, UR17, 0x1, URZ ;  /* 0x0000000111117890 */ /* 0x000fe2000fffe03f */
[----:B------:R-:W-:Y:S01]  /*ca90*/  IADD3 R7, R7, -0x1, RZ ;  /* 0xffffffff07077810 */ /* 0x000fe20007ffe0ff */
[----:B------:R-:W-:Y:S01]  /*caa0*/  UISETP.NE.AND UP2, UPT, UR6, 0x5, UPT ;  /* 0x000000050600788c */ /* 0x000fe2000bf45270 */
[----:B------:R-:W-:Y:S01]  /*cab0*/  VIADD R3, R3, 0x100 ;  /* 0x0000010003037836 */ /* 0x000fe20000000000 */
[----:B------:R-:W-:Y:S01]  /*cac0*/  UISETP.NE.AND UP0, UPT, UR17, 0x5, UPT ;  /* 0x000000051100788c */ /* 0x000fe2000bf05270 */
[----:B------:R-:W-:Y:S01]  /*cad0*/  MOV R13, R10 ;  /* 0x0000000a000d7202 */ /* 0x000fe20000000f00 */
[----:B------:R-:W-:Y:S01]  /*cae0*/  USEL UR7, URZ, 0x1, UP2 ;  /* 0x000000013f077887 */ /* 0x000fe20009000000 */
[----:B-1----:R-:W-:Y:S01]  /*caf0*/  IMAD.MOV.U32 R9, RZ, RZ, R11 ;  /* 0x000000ffff097224 */ /* 0x002fe200078e000b */
[----:B------:R-:W-:-:S02]  /*cb00*/  USEL UR17, UR17, URZ, UP0 ;  /* 0x0000003f11117287 */ /* 0x000fc40008000000 */
[----:B------:R-:W-:Y:S02]  /*cb10*/  USEL UR20, UR6, URZ, UP2 ;  /* 0x0000003f06147287 */ /* 0x000fe40009000000 */
[----:B------:R-:W-:Y:S01]  /*cb20*/  LOP3.LUT R4, R4, UR7, RZ, 0x3c, !PT ;  /* 0x0000000704047c12 */ /* 0x000fe2000f8e3cff */
[----:B------:R-:W-:Y:S09]  /*cb30*/  @P2 BRA `(.L_x_34) ;  /* 0xffffffac001c2947 */ /* 0x000ff2000383ffff */
.L_x_23:
[----:B------:R-:W-:-:S13]  /*cb40*/  ISETP.GE.AND P2, PT, R7, 0x1, PT ;  /* 0x000000010700780c */ /* 0x000fda0003f46270 */
[----:B------:R-:W-:Y:S05]  /*cb50*/  @!P2 BRA `(.L_x_35) ;  /* 0x0000006400e8a947 */ /* 0x000fea0003800000 */
[----:B------:R-:W-:Y:S01]  /*cb60*/  MOV R9, R10 ;  /* 0x0000000a00097202 */ /* 0x000fe20000000f00 */
[----:B------:R-:W-:Y:S01]  /*cb70*/  IMAD.MOV.U32 R8, RZ, RZ, R11 ;  /* 0x000000ffff087224 */ /* 0x000fe200078e000b */
[----:B------:R-:W-:-:S06]  /*cb80*/  ULDC UR21, c[0x0][0x604] ;  /* 0x0001810000157ab9 */ /* 0x000fcc0000000800 */
.L_x_46:
[----:B------:R-:W-:Y:S05]  /*cb90*/  @!P0 BRA `(.L_x_36) ;  /* 0x0000000000048947 */ /* 0x000fea0003800000 */
[----:B------:R-:W-:Y:S01]  /*cba0*/  BPT.TRAP 0x1 ;  /* 0x000000040000795c */ /* 0x000fe20000300000 */
.L_x_36:
[----:B------:R-:W-:Y:S01]  /*cbb0*/  ULEA UR6, UR20, UR38, 0x3 ;  /* 0x0000002614067291 */ /* 0x000fe2000f8e183f */
[----:B------:R-:W-:-:S08]  /*cbc0*/  SHF.L.U32 R10, R4, 0x1f, RZ ;  /* 0x0000001f040a7819 */ /* 0x000fd000000006ff */
[----:B------:R-:W1:Y:S02]  /*cbd0*/  SYNCS.PHASECHK.TRANS64.TRYWAIT P2, [UR6+0x21000], R10 ;  /* 0x0210000aff0075a7 */ /* 0x000e640008040146 */
[----:B-1----:R-:W-:Y:S05]  /*cbe0*/  @!P2 BRA `(.L_x_37) ;  /* 0x0000009000b4a947 */ /* 0x002fea0003800000 */
.L_x_108:
        /* <DEDUP_REMOVED lines=23> */
.L_x_38:
[C---:B-1----:R-:W-:Y:S01]  /*cd60*/  IADD3 R11, R3.reuse, 0x1, RZ ;  /* 0x00000001030b7810 */ /* 0x042fe20007ffe0ff */
[C---:B------:R-:W-:Y:S01]  /*cd70*/  VIADD R13, R3.reuse, 0x8 ;  /* 0x00000008030d7836 */ /* 0x040fe20000000000 */
[C---:B------:R-:W-:Y:S01]  /*cd80*/  IADD3 R197, R3.reuse, 0x90, RZ ;  /* 0x0000009003c57810 */ /* 0x040fe20007ffe0ff */
[C---:B------:R-:W-:Y:S01]  /*cd90*/  VIADD R17, R3.reuse, 0x58 ;  /* 0x0000005803117836 */ /* 0x040fe20000000000 */
[-C--:B------:R-:W-:Y:S01]  /*cda0*/  ISETP.GE.AND P6, PT, R0, R11.reuse, PT ;  /* 0x0000000b0000720c */ /* 0x080fe20003fc6270 */
[C---:B------:R-:W-:Y:S01]  /*cdb0*/  VIADD R21, R3.reuse, 0x60 ;  /* 0x0000006003157836 */ /* 0x040fe20000000000 */
[----:B------:R-:W-:Y:S01]  /*cdc0*/  ISETP.GE.AND P3, PT, R2, R11, PT ;  /* 0x0000000b0200720c */ /* 0x000fe20003f66270 */
[C---:B------:R-:W-:Y:S01]  /*cdd0*/  VIADD R177, R3.reuse, 0x68 ;  /* 0x0000006803b17836 */ /* 0x040fe20000000000 */
[C---:B------:R-:W-:Y:S01]  /*cde0*/  IADD3 R11, R3.reuse, 0x9, RZ ;  /* 0x00000009030b7810 */ /* 0x040fe20007ffe0ff */
[----:B------:R-:W-:Y:S01]  /*cdf0*/  VIADD R181, R3, 0x70 ;  /* 0x0000007003b57836 */ /* 0x000fe20000000000 */
[----:B------:R-:W-:Y:S01]  /*ce00*/  FSEL R25, R25, -INF , P6 ;  /* 0xff80000019197808 */ /* 0x000fe20003000000 */
[C---:B------:R-:W-:Y:S01]  /*ce10*/  VIADD R185, R3.reuse, 0x78 ;  /* 0x0000007803b97836 */ /* 0x040fe20000000000 */
[-C--:B------:R-:W-:Y:S01]  /*ce20*/  ISETP.GE.AND P5, PT, R0, R11.reuse, PT ;  /* 0x0000000b0000720c */ /* 0x080fe20003fa6270 */
[C---:B------:R-:W-:Y:S01]  /*ce30*/  VIADD R189, R3.reuse, 0x80 ;  /* 0x0000008003bd7836 */ /* 0x040fe20000000000 */
[C---:B------:R-:W-:Y:S01]  /*ce40*/  ISETP.GE.AND P6, PT, R2.reuse, R11, PT ;  /* 0x0000000b0200720c */ /* 0x040fe20003fc6270 */
[C---:B------:R-:W-:Y:S01]  /*ce50*/  VIADD R193, R3.reuse, 0x88 ;  /* 0x0000008803c17836 */ /* 0x040fe20000000000 */
[C---:B------:R-:W-:Y:S01]  /*ce60*/  IADD3 R11, R3.reuse, 0x11, RZ ;  /* 0x00000011030b7810 */ /* 0x040fe20007ffe0ff */
[----:B------:R-:W-:Y:S01]  /*ce70*/  VIADD R205, R3, 0xa0 ;  /* 0x000000a003cd7836 */ /* 0x000fe20000000000 */
[----:B------:R-:W-:Y:S01]  /*ce80*/  FSEL R29, R29, -INF , P5 ;  /* 0xff8000001d1d7808 */ /* 0x000fe20002800000 */
[C---:B------:R-:W-:Y:S01]  /*ce90*/  VIADD R217, R3.reuse, 0xb8 ;  /* 0x000000b803d97836 */ /* 0x040fe20000000000 */
[----:B------:R-:W-:Y:S01]  /*cea0*/  ISETP.GE.AND P5, PT, R2, R11, PT ;  /* 0x0000000b0200720c */ /* 0x000fe20003fa6270 */
[----:B------:R-:W-:Y:S01]  /*ceb0*/  VIADD R237, R3, 0xe8 ;  /* 0x000000e803ed7836 */ /* 0x000fe20000000000 */
[----:B------:R-:W-:Y:S01]  /*cec0*/  ISETP.GE.AND P4, PT, R0, R13, PT ;  /* 0x0000000d0000720c */ /* 0x000fe20003f86270 */
[----:B------:R-:W-:Y:S01]  /*ced0*/  ULEA UR7, UR6, UR38, 0x3 ;  /* 0x0000002606077291 */ /* 0x000fe2000f8e183f */
[----:B------:R-:W-:-:S02]  /*cee0*/  FSEL R35, R35, -INF , P5 ;  /* 0xff80000023237808 */ /* 0x000fc40002800000 */
[----:B------:R-:W-:Y:S02]  /*cef0*/  ISETP.GE.AND P5, PT, R0, R3, PT ;  /* 0x000000030000720c */ /* 0x000fe40003fa6270 */
[----:B------:R-:W-:Y:S01]  /*cf00*/  ISETP.GE.AND P2, PT, R2, R13, PT ;  /* 0x0000000d0200720c */ /* 0x000fe20003f46270 */
[----:B------:R-:W-:Y:S01]  /*cf10*/  VIADD R13, R3, 0x10 ;  /* 0x00000010030d7836 */ /* 0x000fe20000000000 */
[----:B------:R-:W-:Y:S02]  /*cf20*/  FSEL R24, R24, -INF , P5 ;  /* 0xff80000018187808 */ /* 0x000fe40002800000 */
[----:B------:R-:W-:Y:S02]  /*cf30*/  FSEL R27, R27, -INF , P3 ;  /* 0xff8000001b1b7808 */ /* 0x000fe40001800000 */
[----:B------:R-:W-:Y:S02]  /*cf40*/  FSEL R28, R28, -INF , P4 ;  /* 0xff8000001c1c7808 */ /* 0x000fe40002000000 */
[----:B------:R-:W-:-:S02]  /*cf50*/  FSEL R30, R30, -INF , P2 ;  /* 0xff8000001e1e7808 */ /* 0x000fc40001000000 */
[----:B------:R-:W-:Y:S02]  /*cf60*/  FMNMX R10, R24, R9, !PT ;  /* 0x00000009180a7209 */ /* 0x000fe40007800000 */
[-C--:B------:R-:W-:Y:S02]  /*cf70*/  ISETP.GE.AND P3, PT, R0, R13.reuse, PT ;  /* 0x0000000d0000720c */ /* 0x080fe40003f66270 */
[----:B------:R-:W-:Y:S01]  /*cf80*/  ISETP.GE.AND P4, PT, R2, R13, PT ;  /* 0x0000000d0200720c */ /* 0x000fe20003f86270 */
[C---:B------:R-:W-:Y:S01]  /*cf90*/  VIADD R13, R3.reuse, 0x18 ;  /* 0x00000018030d7836 */ /* 0x040fe20000000000 */
[----:B------:R-:W-:Y:S02]  /*cfa0*/  ISETP.GE.AND P2, PT, R0, R11, PT ;  /* 0x0000000b0000720c */ /* 0x000fe40003f46270 */
[----:B------:R-:W-:Y:S02]  /*cfb0*/  IADD3 R11, R3, 0x19, RZ ;  /* 0x00000019030b7810 */ /* 0x000fe40007ffe0ff */
[----:B------:R-:W-:-:S02]  /*cfc0*/  FMNMX R15, R25, R10, !PT ;  /* 0x0000000a190f7209 */ /* 0x000fc40007800000 */
[----:B------:R-:W-:Y:S02]  /*cfd0*/  FSEL R34, R34, -INF , P4 ;  /* 0xff80000022227808 */ /* 0x000fe40002000000 */
[----:B------:R-:W-:Y:S02]  /*cfe0*/  FSEL R33, R33, -INF , P2 ;  /* 0xff80000021217808 */ /* 0x000fe40001000000 */
[----:B------:R-:W-:Y:S02]  /*cff0*/  FSEL R31, R31, -INF , P6 ;  /* 0xff8000001f1f7808 */ /* 0x000fe40003000000 */
[----:B------:R-:W-:Y:S02]  /*d000*/  FSEL R32, R32, -INF , P3 ;  /* 0xff80000020207808 */ /* 0x000fe40001800000 */
[-C--:B------:R-:W-:Y:S02]  /*d010*/  ISETP.GE.AND P4, PT, R0, R11.reuse, PT ;  /* 0x0000000b0000720c */ /* 0x080fe40003f86270 */
[----:B------:R-:W-:Y:S01]  /*d020*/  ISETP.GE.AND P2, PT, R2, R11, PT ;  /* 0x0000000b0200720c */ /* 0x000fe20003f46270 */
[----:B------:R-:W-:Y:S01]  /*d030*/  VIADD R11, R3, 0x20 ;  /* 0x00000020030b7836 */ /* 0x000fe20000000000 */
[----:B------:R-:W-:-:S02]  /*d040*/  ISETP.GE.AND P6, PT, R0, R13, PT ;  /* 0x0000000d0000720c */ /* 0x000fc40003fc6270 */
[----:B------:R-:W-:Y:S01]  /*d050*/  ISETP.GE.AND P3, PT, R2, R13, PT ;  /* 0x0000000d0200720c */ /* 0x000fe20003f66270 */
[----:B------:R-:W-:Y:S01]  /*d060*/  VIADD R13, R3, 0x28 ;  /* 0x00000028030d7836 */ /* 0x000fe20000000000 */
[----:B------:R-:W-:Y:S02]  /*d070*/  FMNMX R10, R28, R15, !PT ;  /* 0x0000000f1c0a7209 */ /* 0x000fe40007800000 */
[----:B------:R-:W-:Y:S02]  /*d080*/  FSEL R36, R36, -INF , P6 ;  /* 0xff80000024247808 */ /* 0x000fe40003000000 */
[----:B------:R-:W-:Y:S02]  /*d090*/  FSEL R38, R38, -INF , P3 ;  /* 0xff80000026267808 */ /* 0x000fe40001800000 */
[-C--:B------:R-:W-:Y:S02]  /*d0a0*/  ISETP.GE.AND P6, PT, R0, R11.reuse, PT ;  /* 0x0000000b0000720c */ /* 0x080fe40003fc6270 */
[----:B------:R-:W-:-:S02]  /*d0b0*/  ISETP.GE.AND P3, PT, R2, R11, PT ;  /* 0x0000000b0200720c */ /* 0x000fc40003f66270 */
[----:B------:R-:W-:Y:S02]  /*d0c0*/  FMNMX R15, R29, R10, !PT ;  /* 0x0000000a1d0f7209 */ /* 0x000fe40007800000 */
[----:B------:R-:W-:Y:S02]  /*d0d0*/  IADD3 R11, R3, 0x21, RZ ;  /* 0x00000021030b7810 */ /* 0x000fe40007ffe0ff */
[----:B------:R-:W-:Y:S02]  /*d0e0*/  FSEL R37, R37, -INF , P4 ;  /* 0xff80000025257808 */ /* 0x000fe40002000000 */
[----:B------:R-:W-:Y:S02]  /*d0f0*/  FMNMX R10, R32, R15, !PT ;  /* 0x0000000f200a7209 */ /* 0x000fe40007800000 */
[-C--:B------:R-:W-:Y:S02]  /*d100*/  ISETP.GE.AND P5, PT, R0, R11.reuse, PT ;  /* 0x0000000b0000720c */ /* 0x080fe40003fa6270 */
[----:B------:R-:W-:-:S02]  /*d110*/  ISETP.GE.AND P4, PT, R2, R11, PT ;  /* 0x0000000b0200720c */ /* 0x000fc40003f86270 */
[----:B------:R-:W-:Y:S02]  /*d120*/  IADD3 R11, R3, 0x29, RZ ;  /* 0x00000029030b7810 */ /* 0x000fe40007ffe0ff */
[----:B------:R-:W-:Y:S02]  /*d130*/  FMNMX R15, R33, R10, !PT ;  /* 0x0000000a210f7209 */ /* 0x000fe40007800000 */
[----:B------:R-:W-:Y:S02]  /*d140*/  FSEL R40, R40, -INF , P6 ;  /* 0xff80000028287808 */ /* 0x000fe40003000000 */
[----:B------:R-:W-:Y:S02]  /*d150*/  FSEL R42, R42, -INF , P3 ;  /* 0xff8000002a2a7808 */ /* 0x000fe40001800000 */
[----:B------:R-:W-:Y:S02]  /*d160*/  FSEL R41, R41, -INF , P5 ;  /* 0xff80000029297808 */ /* 0x000fe40002800000 */
[----:B------:R-:W-:-:S02]  /*d170*/  ISETP.GE.AND P6, PT, R2, R13, PT ;  /* 0x0000000d0200720c */ /* 0x000fc40003fc6270 */
[-C--:B------:R-:W-:Y:S02]  /*d180*/  ISETP.GE.AND P3, PT, R0, R11.reuse, PT ;  /* 0x0000000b0000720c */ /* 0x080fe40003f66270 */
[----:B------:R-:W-:Y:S02]  /*d190*/  ISETP.GE.AND P5, PT, R2, R11, PT ;  /* 0x0000000b0200720c */ /* 0x000fe40003fa6270 */
[----:B------:R-:W-:Y:S02]  /*d1a0*/  IADD3 R11, R3, 0x31, RZ ;  /* 0x00000031030b7810 */ /* 0x000fe40007ffe0ff */
[----:B------:R-:W-:Y:S02]  /*d1b0*/  FMNMX R10, R36, R15, !PT ;  /* 0x0000000f240a7209 */ /* 0x000fe40007800000 */
[----:B------:R-:W-:Y:S02]  /*d1c0*/  FSEL R46, R46, -INF , P6 ;  /* 0xff8000002e2e7808 */ /* 0x000fe40003000000 */
[----:B------:R-:W-:-:S02]  /*d1d0*/  FSEL R45, R45, -INF , P3 ;  /* 0xff8000002d2d7808 */ /* 0x000fc40001800000 */
[-C--:B------:R-:W-:Y:S02]  /*d1e0*/  ISETP.GE.AND P6, PT, R0, R11.reuse, PT ;  /* 0x0000000b0000720c */ /* 0x080fe40003fc6270 */
[----:B------:R-:W-:Y:S02]  /*d1f0*/  ISETP.GE.AND P3, PT, R2, R11, PT ;  /* 0x0000000b0200720c */ /* 0x000fe40003f66270 */
        /* <DEDUP_REMOVED lines=10> */
[----:B------:R-:W-:Y:S01]  /*d2a0*/  ISETP.GE.AND P2, PT, R2, R13, PT ;  /* 0x0000000d0200720c */ /* 0x000fe20003f46270 */
[----:B------:R-:W-:Y:S01]  /*d2b0*/  VIADD R13, R3, 0x38 ;  /* 0x00000038030d7836 */ /* 0x000fe20000000000 */
[----:B------:R-:W-:-:S02]  /*d2c0*/  FSEL R48, R48, -INF , P4 ;  /* 0xff80000030307808 */ /* 0x000fc40002000000 */
[----:B------:R-:W-:Y:S02]  /*d2d0*/  FMNMX R15, R45, R10, !PT ;  /* 0x0000000a2d0f7209 */ /* 0x000fe40007800000 */
[----:B------:R-:W-:Y:S02]  /*d2e0*/  FSEL R47, R47, -INF , P5 ;  /* 0xff8000002f2f7808 */ /* 0x000fe40002800000 */
[----:B------:R-:W-:Y:S02]  /*d2f0*/  ISETP.GE.AND P5, PT, R0, R13, PT ;  /* 0x0000000d0000720c */ /* 0x000fe40003fa6270 */
[----:B------:R-:W-:Y:S02]  /*d300*/  IADD3 R11, R3, 0x39, RZ ;  /* 0x00000039030b7810 */ /* 0x000fe40007ffe0ff */
[----:B------:R-:W-:Y:S02]  /*d310*/  FSEL R49, R49, -INF , P6 ;  /* 0xff80000031317808 */ /* 0x000fe40003000000 */
[----:B------:R-:W-:-:S02]  /*d320*/  FMNMX R10, R48, R15, !PT ;  /* 0x0000000f300a7209 */ /* 0x000fc40007800000 */
[----:B------:R-:W-:Y:S01]  /*d330*/  ISETP.GE.AND P4, PT, R2, R13, PT ;  /* 0x0000000d0200720c */ /* 0x000fe20003f86270 */
[----:B------:R-:W-:Y:S01]  /*d340*/  VIADD R13, R3, 0x40 ;  /* 0x00000040030d7836 */ /* 0x000fe20000000000 */
[----:B------:R-:W-:Y:S02]  /*d350*/  FSEL R50, R50, -INF , P2 ;  /* 0xff80000032327808 */ /* 0x000fe40001000000 */
[-C--:B------:R-:W-:Y:S02]  /*d360*/  ISETP.GE.AND P2, PT, R0, R11.reuse, PT ;  /* 0x0000000b0000720c */ /* 0x080fe40003f46270 */
[----:B------:R-:W-:Y:S02]  /*d370*/  FSEL R52, R52, -INF , P5 ;  /* 0xff80000034347808 */ /* 0x000fe40002800000 */
[----:B------:R-:W-:Y:S02]  /*d380*/  FMNMX R15, R49, R10, !PT ;  /* 0x0000000a310f7209 */ /* 0x000fe40007800000 */
[----:B------:R-:W-:-:S02]  /*d390*/  ISETP.GE.AND P6, PT, R2, R11, PT ;  /* 0x0000000b0200720c */ /* 0x000fc40003fc6270 */
[----:B------:R-:W-:Y:S02]  /*d3a0*/  FSEL R51, R51, -INF , P3 ;  /* 0xff80000033337808 */ /* 0x000fe40001800000 */
[----:B------:R-:W-:Y:S02]  /*d3b0*/  ISETP.GE.AND P3, PT, R0, R13, PT ;  /* 0x0000000d0000720c */ /* 0x000fe40003f66270 */
[----:B------:R-:W-:Y:S02]  /*d3c0*/  IADD3 R11, R3, 0x41, RZ ;  /* 0x00000041030b7810 */ /* 0x000fe40007ffe0ff */
[----:B------:R-:W-:Y:S02]  /*d3d0*/  FSEL R53, R53, -INF , P2 ;  /* 0xff80000035357808 */ /* 0x000fe40001000000 */
[----:B------:R-:W-:Y:S02]  /*d3e0*/  FMNMX R10, R52, R15, !PT ;  /* 0x0000000f340a7209 */ /* 0x000fe40007800000 */
[----:B------:R-:W-:Y:S01]  /*d3f0*/  ISETP.GE.AND P5, PT, R2, R13, PT ;  /* 0x0000000d0200720c */ /* 0x000fe20003fa6270 */
[----:B------:R-:W-:Y:S01]  /*d400*/  VIADD R13, R3, 0x48 ;  /* 0x00000048030d7836 */ /* 0x000fe20000000000 */
[----:B------:R-:W-:-:S02]  /*d410*/  FSEL R54, R54, -INF , P4 ;  /* 0xff80000036367808 */ /* 0x000fc40002000000 */
[-C--:B------:R-:W-:Y:S02]  /*d420*/  ISETP.GE.AND P4, PT, R0, R11.reuse, PT ;  /* 0x0000000b0000720c */ /* 0x080fe40003f86270 */
[----:B------:R-:W-:Y:S02]  /*d430*/  FSEL R56, R56, -INF , P3 ;  /* 0xff80000038387808 */ /* 0x000fe40001800000 */
[----:B------:R-:W-:Y:S02]  /*d440*/  FMNMX R15, R53, R10, !PT ;  /* 0x0000000a350f7209 */ /* 0x000fe40007800000 */
[----:B------:R-:W-:Y:S02]  /*d450*/  ISETP.GE.AND P2, PT, R2, R11, PT ;  /* 0x0000000b0200720c */ /* 0x000fe40003f46270 */
[----:B------:R-:W-:Y:S02]  /*d460*/  FSEL R55, R55, -INF , P6 ;  /* 0xff80000037377808 */ /* 0x000fe40003000000 */
[----:B------:R-:W-:-:S02]  /*d470*/  ISETP.GE.AND P6, PT, R0, R13, PT ;  /* 0x0000000d0000720c */ /* 0x000fc40003fc6270 */
[----:B------:R-:W-:Y:S02]  /*d480*/  IADD3 R11, R3, 0x49, RZ ;  /* 0x00000049030b7810 */ /* 0x000fe40007ffe0ff */
[----:B------:R-:W-:Y:S02]  /*d490*/  FSEL R57, R57, -INF , P4 ;  /* 0xff80000039397808 */ /* 0x000fe40002000000 */
[----:B------:R-:W-:Y:S02]  /*d4a0*/  FMNMX R10, R56, R15, !PT ;  /* 0x0000000f380a7209 */ /* 0x000fe40007800000 */
[----:B------:R-:W-:Y:S01]  /*d4b0*/  ISETP.GE.AND P3, PT, R2, R13, PT ;  /* 0x0000000d0200720c */ /* 0x000fe20003f66270 */
[----:B------:R-:W-:Y:S01]  /*d4c0*/  VIADD R13, R3, 0x50 ;  /* 0x00000050030d7836 */ /* 0x000fe20000000000 */
[----:B------:R-:W-:Y:S02]  /*d4d0*/  ISETP.GE.AND P4, PT, R0, R11, PT ;  /* 0x0000000b0000720c */ /* 0x000fe40003f86270 */
[----:B------:R-:W-:-:S02]  /*d4e0*/  FSEL R60, R60, -INF , P6 ;  /* 0xff8000003c3c7808 */ /* 0x000fc40003000000 */
[----:B------:R-:W-:Y:S02]  /*d4f0*/  FMNMX R19, R57, R10, !PT ;  /* 0x0000000a39137209 */ /* 0x000fe40007800000 */
[----:B------:R-:W-:Y:S02]  /*d500*/  IADD3 R15, R3, 0x51, RZ ;  /* 0x00000051030f7810 */ /* 0x000fe40007ffe0ff */
[----:B------:R-:W-:Y:S02]  /*d510*/  ISETP.GE.AND P6, PT, R0, R13, PT ;  /* 0x0000000d0000720c */ /* 0x000fe40003fc6270 */
[----:B------:R-:W-:Y:S02]  /*d520*/  FSEL R61, R61, -INF , P4 ;  /* 0xff8000003d3d7808 */ /* 0x000fe40002000000 */
[----:B------:R-:W-:Y:S02]  /*d530*/  FMNMX R10, R60, R19, !PT ;  /* 0x000000133c0a7209 */ /* 0x000fe40007800000 */
[----:B------:R-:W-:-:S02]  /*d540*/  ISETP.GE.AND P4, PT, R0, R15, PT ;  /* 0x0000000f0000720c */ /* 0x000fc40003f86270 */
[----:B------:R-:W-:Y:S02]  /*d550*/  FSEL R64, R64, -INF , P6 ;  /* 0xff80000040407808 */ /* 0x000fe40003000000 */
[----:B------:R-:W-:Y:S02]  /*d560*/  FMNMX R23, R61, R10, !PT ;  /* 0x0000000a3d177209 */ /* 0x000fe40007800000 */
[----:B------:R-:W-:Y:S02]  /*d570*/  IADD3 R19, R3, 0x59, RZ ;  /* 0x0000005903137810 */ /* 0x000fe40007ffe0ff */
[----:B------:R-:W-:Y:S02]  /*d580*/  ISETP.GE.AND P6, PT, R0, R17, PT ;  /* 0x000000110000720c */ /* 0x000fe40003fc6270 */
[----:B------:R-:W-:Y:S02]  /*d590*/  FSEL R65, R65, -INF , P4 ;  /* 0xff80000041417808 */ /* 0x000fe40002000000 */
[----:B------:R-:W-:-:S02]  /*d5a0*/  FMNMX R10, R64, R23, !PT ;  /* 0x00000017400a7209 */ /* 0x000fc40007800000 */
[----:B------:R-:W-:Y:S02]  /*d5b0*/  ISETP.GE.AND P4, PT, R0, R19, PT ;  /* 0x000000130000720c */ /* 0x000fe40003f86270 */
[----:B------:R-:W-:Y:S02]  /*d5c0*/  FSEL R68, R68, -INF , P6 ;  /* 0xff80000044447808 */ /* 0x000fe40003000000 */
[----:B------:R-:W-:Y:S02]  /*d5d0*/  FMNMX R179, R65, R10, !PT ;  /* 0x0000000a41b37209 */ /* 0x000fe40007800000 */
[----:B------:R-:W-:Y:S02]  /*d5e0*/  IADD3 R23, R3, 0x61, RZ ;  /* 0x0000006103177810 */ /* 0x000fe40007ffe0ff */
[----:B------:R-:W-:Y:S02]  /*d5f0*/  ISETP.GE.AND P6, PT, R0, R21, PT ;  /* 0x000000150000720c */ /* 0x000fe40003fc6270 */
[----:B------:R-:W-:-:S02]  /*d600*/  FSEL R69, R69, -INF , P4 ;  /* 0xff80000045457808 */ /* 0x000fc40002000000 */
[----:B------:R-:W-:Y:S02]  /*d610*/  FMNMX R10, R68, R179, !PT ;  /* 0x000000b3440a7209 */ /* 0x000fe40007800000 */
[----:B------:R-:W-:Y:S02]  /*d620*/  ISETP.GE.AND P4, PT, R0, R23, PT ;  /* 0x000000170000720c */ /* 0x000fe40003f86270 */
[----:B------:R-:W-:Y:S02]  /*d630*/  FSEL R72, R72, -INF , P6 ;  /* 0xff80000048487808 */ /* 0x000fe40003000000 */
[----:B------:R-:W-:Y:S02]  /*d640*/  FMNMX R183, R69, R10, !PT ;  /* 0x0000000a45b77209 */ /* 0x000fe40007800000 */
[----:B------:R-:W-:Y:S02]  /*d650*/  IADD3 R179, R3, 0x69, RZ ;  /* 0x0000006903b37810 */ /* 0x000fe40007ffe0ff */
[----:B------:R-:W-:-:S02]  /*d660*/  ISETP.GE.AND P6, PT, R0, R177, PT ;  /* 0x000000b10000720c */ /* 0x000fc40003fc6270 */
[----:B------:R-:W-:Y:S02]  /*d670*/  FSEL R73, R73, -INF , P4 ;  /* 0xff80000049497808 */ /* 0x000fe40002000000 */
[----:B------:R-:W-:Y:S02]  /*d680*/  FMNMX R10, R72, R183, !PT ;  /* 0x000000b7480a7209 */ /* 0x000fe40007800000 */
[----:B------:R-:W-:Y:S02]  /*d690*/  ISETP.GE.AND P4, PT, R0, R179, PT ;  /* 0x000000b30000720c */ /* 0x000fe40003f86270 */
[----:B------:R-:W-:Y:S02]  /*d6a0*/  FSEL R76, R76, -INF , P6 ;  /* 0xff8000004c4c7808 */ /* 0x000fe40003000000 */
[----:B------:R-:W-:Y:S02]  /*d6b0*/  FMNMX R187, R73, R10, !PT ;  /* 0x0000000a49bb7209 */ /* 0x000fe40007800000 */
[----:B------:R-:W-:-:S02]  /*d6c0*/  IADD3 R183, R3, 0x71, RZ ;  /* 0x0000007103b77810 */ /* 0x000fc40007ffe0ff */
[----:B------:R-:W-:Y:S02]  /*d6d0*/  ISETP.GE.AND P6, PT, R0, R181, PT ;  /* 0x000000b50000720c */ /* 0x000fe40003fc6270 */
[----:B------:R-:W-:Y:S02]  /*d6e0*/  FSEL R77, R77, -INF , P4 ;  /* 0xff8000004d4d7808 */ /* 0x000fe40002000000 */
[----:B------:R-:W-:Y:S02]  /*d6f0*/  FMNMX R10, R76, R187, !PT ;  /* 0x000000bb4c0a7209 */ /* 0x000fe40007800000 */
[----:B------:R-:W-:Y:S02]  /*d700*/  ISETP.GE.AND P4, PT, R0, R183, PT ;  /* 0x000000b70000720c */ /* 0x000fe40003f86270 */
[----:B------:R-:W-:Y:S02]  /*d710*/  FSEL R80, R80, -INF , P6 ;  /* 0xff80000050507808 */ /* 0x000fe40003000000 */
[----:B------:R-:W-:-:S02]  /*d720*/  FMNMX R191, R77, R10, !PT ;  /* 0x0000000a4dbf7209 */ /* 0x000fc40007800000 */
[----:B------:R-:W-:Y:S02]  /*d730*/  IADD3 R187, R3, 0x79, RZ ;  /* 0x0000007903bb7810 */ /* 0x000fe40007ffe0ff */
[----:B------:R-:W-:Y:S02]  /*d740*/  ISETP.GE.AND P6, PT, R0, R185, PT ;  /* 0x000000b90000720c */ /* 0x000fe40003fc6270 */
[----:B------:R-:W-:Y:S02]  /*d750*/  FSEL R81, R81, -INF , P4 ;  /* 0xff80000051517808 */ /* 0x000fe40002000000 */
[----:B------:R-:W-:Y:S02]  /*d760*/  FMNMX R10, R80, R191, !PT ;  /* 0x000000bf500a7209 */ /* 0x000fe40007800000 */
        /* <DEDUP_REMOVED lines=13> */
[----:B------:R-:W-:Y:S01]  /*d840*/  FMNMX R10, R88, R199, !PT ;  /* 0x000000c7580a7209 */ /* 0x000fe20007800000 */
[----:B------:R-:W-:Y:S01]  /*d850*/  VIADD R199, R3, 0x91 ;  /* 0x0000009103c77836 */ /* 0x000fe20000000000 */
        /* <DEDUP_REMOVED lines=20> */
[----:B------:R-:W-:Y:S01]  /*d9a0*/  FMNMX R10, R100, R211, !PT ;  /* 0x000000d3640a7209 */ /* 0x000fe20007800000 */
[C---:B------:R-:W-:Y:S01]  /*d9b0*/  VIADD R211, R3.reuse, 0xa9 ;  /* 0x000000a903d37836 */ /* 0x040fe20000000000 */
        /* <DEDUP_REMOVED lines=22> */
[C---:B------:R-:W-:Y:S01]  /*db20*/  VIADD R223, R3.reuse, 0xc1 ;  /* 0x000000c103df7836 */ /* 0x040fe20000000000 */
[----:B------:R-:W-:-:S02]  /*db30*/  IADD3 R221, R3, 0xc0, RZ ;  /* 0x000000c003dd7810 */ /* 0x000fc40007ffe0ff */
[----:B------:R-:W-:Y:S02]  /*db40*/  ISETP.GE.AND P4, PT, R0, R219, PT ;  /* 0x000000db0000720c */ /* 0x000fe40003f86270 */
[----:B------:R-:W-:Y:S02]  /*db50*/  FSEL R116, R116, -INF , P6 ;  /* 0xff80000074747808 */ /* 0x000fe40003000000 */
[----:B------:R-:W-:Y:S02]  /*db60*/  FMNMX R227, R113, R10, !PT ;  /* 0x0000000a71e37209 */ /* 0x000fe40007800000 */
[----:B------:R-:W-:Y:S02]  /*db70*/  ISETP.GE.AND P6, PT, R0, R221, PT ;  /* 0x000000dd0000720c */ /* 0x000fe40003fc6270 */
[----:B------:R-:W-:Y:S02]  /*db80*/  FSEL R12, R117, -INF , P4 ;  /* 0xff800000750c7808 */ /* 0x000fe40002000000 */
[----:B------:R-:W-:-:S02]  /*db90*/  FMNMX R227, R116, R227, !PT ;  /* 0x000000e374e37209 */ /* 0x000fc40007800000 */
[C---:B------:R-:W-:Y:S02]  /*dba0*/  IADD3 R225, R3.reuse, 0xc8, RZ ;  /* 0x000000c803e17810 */ /* 0x040fe40007ffe0ff */
[----:B------:R-:W-:Y:S02]  /*dbb0*/  ISETP.GE.AND P4, PT, R0, R223, PT ;  /* 0x000000df0000720c */ /* 0x000fe40003f86270 */
[----:B------:R-:W-:Y:S02]  /*dbc0*/  FSEL R120, R120, -INF , P6 ;  /* 0xff80000078787808 */ /* 0x000fe40003000000 */
[----:B------:R-:W-:Y:S01]  /*dbd0*/  FMNMX R229, R12, R227, !PT ;  /* 0x000000e30ce57209 */ /* 0x000fe20007800000 */
[C---:B------:R-:W-:Y:S01]  /*dbe0*/  VIADD R227, R3.reuse, 0xd0 ;  /* 0x000000d003e37836 */ /* 0x040fe20000000000 */
        /* <DEDUP_REMOVED lines=9> */
[----:B------:R-:W-:Y:S01]  /*dc80*/  FSEL R14, R125, -INF , P4 ;  /* 0xff8000007d0e7808 */ /* 0x000fe20002000000 */
[C---:B------:R-:W-:Y:S01]  /*dc90*/  VIADD R125, R3.reuse, 0xd9 ;  /* 0x000000d9037d7836 */ /* 0x040fe20000000000 */
        /* <DEDUP_REMOVED lines=21> */
[----:B------:R-:W-:Y:S01]  /*ddf0*/  FSEL R20, R137, -INF , P4 ;  /* 0xff80000089147808 */ /* 0x000fe20002000000 */
[----:B------:R-:W-:Y:S01]  /*de00*/  VIADD R137, R3, 0xf1 ;  /* 0x000000f103897836 */ /* 0x000fe20000000000 */
        /* <DEDUP_REMOVED lines=12> */
[----:B------:R-:W-:-:S02]  /*ded0*/  IADD3 R176, R3, 0xf9, RZ ;  /* 0x000000f903b07810 */ /* 0x000fc40007ffe0ff */
[----:B------:R-:W-:Y:S02]  /*dee0*/  ISETP.GE.AND P6, PT, R0, R22, PT ;  /* 0x000000160000720c */ /* 0x000fe40003fc6270 */
[----:B------:R-:W-:Y:S02]  /*def0*/  FSEL R145, R145, -INF , P4 ;  /* 0xff80000091917808 */ /* 0x000fe40002000000 */
[----:B------:R-:W-:Y:S02]  /*df00*/  FMNMX R10, R144, R10, !PT ;  /* 0x0000000a900a7209 */ /* 0x000fe40007800000 */
[----:B------:R-:W-:Y:S02]  /*df10*/  FSEL R58, R58, -INF , P5 ;  /* 0xff8000003a3a7808 */ /* 0x000fe40002800000 */
[----:B------:R-:W-:Y:S02]  /*df20*/  ISETP.GE.AND P5, PT, R2, R11, PT ;  /* 0x0000000b0200720c */ /* 0x000fe40003fa6270 */
[----:B------:R-:W-:-:S02]  /*df30*/  ISETP.GE.AND P4, PT, R0, R176, PT ;  /* 0x000000b00000720c */ /* 0x000fc40003f86270 */
[----:B------:R-:W-:Y:S02]  /*df40*/  FSEL R148, R148, -INF , P6 ;  /* 0xff80000094947808 */ /* 0x000fe40003000000 */
[----:B------:R-:W-:Y:S02]  /*df50*/  FMNMX R11, R145, R10, !PT ;  /* 0x0000000a910b7209 */ /* 0x000fe40007800000 */
[----:B------:R-:W-:Y:S02]  /*df60*/  FSEL R149, R149, -INF , P4 ;  /* 0xff80000095957808 */ /* 0x000fe40002000000 */
[----:B------:R-:W-:Y:S02]  /*df70*/  FMNMX R10, R148, R11, !PT ;  /* 0x0000000b940a7209 */ /* 0x000fe40007800000 */
[----:B------:R-:W-:Y:S02]  /*df80*/  ISETP.GE.AND P6, PT, R2, R19, PT ;  /* 0x000000130200720c */ /* 0x000fe40003fc6270 */
[----:B------:R-:W-:-:S02]  /*df90*/  FMNMX R10, R149, R10, !PT ;  /* 0x0000000a950a7209 */ /* 0x000fc40007800000 */
[----:B------:R-:W-:Y:S02]  /*dfa0*/  FSEL R71, R71, -INF , P6 ;  /* 0xff80000047477808 */ /* 0x000fe40003000000 */
[C---:B------:R-:W-:Y:S01]  /*dfb0*/  ISETP.GE.AND P6, PT, R2.reuse, R181, PT ;  /* 0x000000b50200720c */ /* 0x040fe20003fc6270 */
[----:B------:R-:W1:Y:S01]  /*dfc0*/  SHFL.BFLY PT, R11, R10, 0x1, 0x1f ;  /* 0x0c201f000a0b7f89 */ /* 0x000e6200000e0000 */
[----:B------:R-:W-:Y:S02]  /*dfd0*/  ISETP.GE.AND P4, PT, R2, R15, PT ;  /* 0x0000000f0200720c */ /* 0x000fe40003f86270 */
[----:B------:R-:W-:Y:S02]  /*dfe0*/  FSEL R82, R82, -INF , P6 ;  /* 0xff80000052527808 */ /* 0x000fe40003000000 */
[----:B------:R-:W-:Y:S02]  /*dff0*/  ISETP.GE.AND P6, PT, R2, R191, PT ;  /* 0x000000bf0200720c */ /* 0x000fe40003fc6270 */
[----:B------:R-:W-:-:S02]  /*e000*/  FSEL R67, R67, -INF , P4 ;  /* 0xff80000043437808 */ /* 0x000fc40002000000 */
[----:B------:R-:W-:Y:S02]  /*e010*/  FSEL R63, R63, -INF , P5 ;  /* 0xff8000003f3f7808 */ /* 0x000fe40002800000 */
[C---:B------:R-:W-:Y:S02]  /*e020*/  ISETP.GE.AND P4, PT, R2.reuse, R177, PT ;  /* 0x000000b10200720c */ /* 0x040fe40003f86270 */
[----:B------:R-:W-:Y:S02]  /*e030*/  FSEL R59, R59, -INF , P2 ;  /* 0xff8000003b3b7808 */ /* 0x000fe40001000000 */
[C---:B------:R-:W-:Y:S02]  /*e040*/  ISETP.GE.AND P5, PT, R2.reuse, R21, PT ;  /* 0x000000150200720c */ /* 0x040fe40003fa6270 */
[----:B------:R-:W-:Y:S02]  /*e050*/  FSEL R91, R91, -INF , P6 ;  /* 0xff8000005b5b7808 */ /* 0x000fe40003000000 */
[----:B------:R-:W-:-:S02]  /*e060*/  ISETP.GE.AND P2, PT, R2, R13, PT ;  /* 0x0000000d0200720c */ /* 0x000fc40003f46270 */
[----:B------:R-:W-:Y:S02]  /*e070*/  ISETP.GE.AND P6, PT, R2, R201, PT ;  /* 0x000000c90200720c */ /* 0x000fe40003fc6270 */
[----:B------:R-:W-:Y:S02]  /*e080*/  FSEL R78, R78, -INF , P4 ;  /* 0xff8000004e4e7808 */ /* 0x000fe40002000000 */
[----:B-1----:R-:W-:Y:S02]  /*e090*/  FMNMX R10, R10, R11, !PT ;  /* 0x0000000b0a0a7209 */ /* 0x002fe40007800000 */
[----:B------:R-:W-:Y:S02]  /*e0a0*/  FSEL R74, R74, -INF , P5 ;  /* 0xff8000004a4a7808 */ /* 0x000fe40002800000 */
[----:B------:R-:W-:Y:S01]  /*e0b0*/  ISETP.GE.AND P4, PT, R2, R187, PT ;  /* 0x000000bb0200720c */ /* 0x000fe20003f86270 */
[----:B------:R-:W1:Y:S01]  /*e0c0*/  SHFL.BFLY PT, R11, R10, 0x2, 0x1f ;  /* 0x0c401f000a0b7f89 */ /* 0x000e6200000e0000 */
[----:B------:R-:W-:-:S02]  /*e0d0*/  FSEL R66, R66, -INF , P2 ;  /* 0xff80000042427808 */ /* 0x000fc40001000000 */
[----:B------:R-:W-:Y:S02]  /*e0e0*/  ISETP.GE.AND P5, PT, R2, R183, PT ;  /* 0x000000b70200720c */ /* 0x000fe40003fa6270 */
[----:B------:R-:W-:Y:S02]  /*e0f0*/  FSEL R102, R102, -INF , P6 ;  /* 0xff80000066667808 */ /* 0x000fe40003000000 */
[C---:B------:R-:W-:Y:S02]  /*e100*/  ISETP.GE.AND P2, PT, R2.reuse, R23, PT ;  /* 0x000000170200720c */ /* 0x040fe40003f46270 */
[----:B------:R-:W-:Y:S02]  /*e110*/  ISETP.GE.AND P6, PT, R2, R211, PT ;  /* 0x000000d30200720c */ /* 0x000fe40003fc6270 */
[----:B------:R-:W-:Y:S02]  /*e120*/  FSEL R87, R87, -INF , P4 ;  /* 0xff80000057577808 */ /* 0x000fe40002000000 */
[----:B------:R-:W-:-:S02]  /*e130*/  FSEL R83, R83, -INF , P5 ;  /* 0xff80000053537808 */ /* 0x000fc40002800000 */
[C---:B------:R-:W-:Y:S02]  /*e140*/  ISETP.GE.AND P4, PT, R2.reuse, R197, PT ;  /* 0x000000c50200720c */ /* 0x040fe40003f86270 */
[----:B------:R-:W-:Y:S02]  /*e150*/  FSEL R75, R75, -INF , P2 ;  /* 0xff8000004b4b7808 */ /* 0x000fe40001000000 */
[C---:B------:R-:W-:Y:S02]  /*e160*/  ISETP.GE.AND P5, PT, R2.reuse, R193, PT ;  /* 0x000000c10200720c */ /* 0x040fe40003fa6270 */
[----:B------:R-:W-:Y:S02]  /*e170*/  FSEL R111, R111, -INF , P6 ;  /* 0xff8000006f6f7808 */ /* 0x000fe40003000000 */
[C---:B------:R-:W-:Y:S02]  /*e180*/  ISETP.GE.AND P2, PT, R2.reuse, R185, PT ;  /* 0x000000b90200720c */ /* 0x040fe40003f46270 */
[----:B------:R-:W-:-:S02]  /*e190*/  ISETP.GE.AND P6, PT, R2, R221, PT ;  /* 0x000000dd0200720c */ /* 0x000fc40003fc6270 */
[----:B-1----:R-:W-:Y:S02]  /*e1a0*/  FMNMX R10, R10, R11, !PT ;  /* 0x0000000b0a0a7209 */ /* 0x002fe40007800000 */
[----:B------:R-:W-:Y:S02]  /*e1b0*/  FSEL R98, R98, -INF , P4 ;  /* 0xff80000062627808 */ /* 0x000fe40002000000 */
[----:B------:R-:W-:Y:S02]  /*e1c0*/  FSEL R62, R62, -INF , P3 ;  /* 0xff8000003e3e7808 */ /* 0x000fe40001800000 */
[----:B------:R-:W-:Y:S02]  /*e1d0*/  FSEL R94, R94, -INF , P5 ;  /* 0xff8000005e5e7808 */ /* 0x000fe40002800000 */
[C---:B------:R-:W-:Y:S02]  /*e1e0*/  ISETP.GE.AND P4, PT, R2.reuse, R207, PT ;  /* 0x000000cf0200720c */ /* 0x040fe40003f86270 */
[----:B------:R-:W-:-:S02]  /*e1f0*/  ISETP.GE.AND P3, PT, R2, R17, PT ;  /* 0x000000110200720c */ /* 0x000fc40003f66270 */
[----:B------:R-:W-:Y:S02]  /*e200*/  FSEL R86, R86, -INF , P2 ;  /* 0xff80000056567808 */ /* 0x000fe40001000000 */
[----:B------:R-:W-:Y:S02]  /*e210*/  ISETP.GE.AND P5, PT, R2, R203, PT ;  /* 0x000000cb0200720c */ /* 0x000fe40003fa6270 */
[----:B------:R-:W-:Y:S02]  /*e220*/  FSEL R122, R122, -INF , P6 ;  /* 0xff8000007a7a7808 */ /* 0x000fe40003000000 */
[----:B------:R-:W-:Y:S02]  /*e230*/  ISETP.GE.AND P2, PT, R2, R195, PT ;  /* 0x000000c30200720c */ /* 0x000fe40003f46270 */
[----:B------:R-:W-:Y:S02]  /*e240*/  FSETP.NEU.AND P6, PT, R10, -INF , PT ;  /* 0xff8000000a00780b */ /* 0x000fe40003fcd000 */
[----:B------:R-:W-:-:S02]  /*e250*/  FSEL R107, R107, -INF , P4 ;  /* 0xff8000006b6b7808 */ /* 0x000fc40002000000 */
[----:B------:R-:W-:Y:S02]  /*e260*/  FSEL R70, R70, -INF , P3 ;  /* 0xff80000046467808 */ /* 0x000fe40001800000 */
[----:B------:R-:W-:Y:S02]  /*e270*/  FSEL R103, R103, -INF , P5 ;  /* 0xff80000067677808 */ /* 0x000fe40002800000 */
[C---:B------:R-:W-:Y:S02]  /*e280*/  ISETP.GE.AND P4, PT, R2.reuse, R217, PT ;  /* 0x000000d90200720c */ /* 0x040fe40003f86270 */
[C---:B------:R-:W-:Y:S02]  /*e290*/  ISETP.GE.AND P3, PT, R2.reuse, R179, PT ;  /* 0x000000b30200720c */ /* 0x040fe40003f66270 */
[----:B------:R-:W-:Y:S02]  /*e2a0*/  FSEL R95, R95, -INF , P2 ;  /* 0xff8000005f5f7808 */ /* 0x000fe40001000000 */
[----:B------:R-:W-:-:S02]  /*e2b0*/  ISETP.GE.AND P5, PT, R2, R213, PT ;  /* 0x000000d50200720c */ /* 0x000fc40003fa6270 */
[----:B------:R-:W-:Y:S02]  /*e2c0*/  FSEL R178, R10, RZ, P6 ;  /* 0x000000ff0ab27208 */ /* 0x000fe40003000000 */
[----:B------:R-:W-:Y:S02]  /*e2d0*/  ISETP.GE.AND P2, PT, R2, R205, PT ;  /* 0x000000cd0200720c */ /* 0x000fe40003f46270 */
[----:B------:R-:W-:Y:S01]  /*e2e0*/  FSEL R118, R118, -INF , P4 ;  /* 0xff80000076767808 */ /* 0x000fe20002000000 */
[C---:B------:R-:W-:Y:S01]  /*e2f0*/  FMUL R13, R178.reuse, UR21 ;  /* 0x00000015b20d7c20 */ /* 0x040fe20008400000 */
[----:B------:R-:W-:Y:S01]  /*e300*/  FSEL R79, R79, -INF , P3 ;  /* 0xff8000004f4f7808 */ /* 0x000fe20001800000 */
[----:B------:R-:W-:Y:S01]  /*e310*/  FADD R178, -R178, R9 ;  /* 0x00000009b2b27221 */ /* 0x000fe20000000100 */
[----:B------:R-:W-:Y:S01]  /*e320*/  FSEL R114, R114, -INF , P5 ;  /* 0xff80000072727808 */ /* 0x000fe20002800000 */
[--C-:B------:R-:W-:Y:S01]  /*e330*/  FFMA R24, R24, UR21, -R13.reuse ;  /* 0x0000001518187c23 */ /* 0x100fe2000800080d */
[C---:B------:R-:W-:Y:S01]  /*e340*/  ISETP.GE.AND P4, PT, R2.reuse, R117, PT ;  /* 0x000000750200720c */ /* 0x040fe20003f86270 */
[--C-:B------:R-:W-:Y:S01]  /*e350*/  FFMA R15, R25, UR21, -R13.reuse ;  /* 0x00000015190f7c23 */ /* 0x100fe2000800080d */
[----:B------:R-:W-:Y:S01]  /*e360*/  ISETP.GE.AND P3, PT, R2, R189, PT ;  /* 0x000000bd0200720c */ /* 0x000fe20003f66270 */
[--C-:B------:R-:W-:Y:S01]  /*e370*/  FFMA R17, R28, UR21, -R13.reuse ;  /* 0x000000151c117c23 */ /* 0x100fe2000800080d */
        /* <DEDUP_REMOVED lines=8> */
[----:B------:R-:W-:Y:S01]  /*e400*/  FSEL R90, R90, -INF , P3 ;  /* 0xff8000005a5a7808 */ /* 0x000fe20001800000 */
        /* <DEDUP_REMOVED lines=9> */
[----:B------:R-:W-:Y:S01]  /*e4a0*/  ISETP.GE.AND P5, PT, R2, R229, PT ;  /* 0x000000e50200720c */ /* 0x000fe20003fa6270 */
        /* <DEDUP_REMOVED lines=9> */
[----:B------:R-:W-:Y:S01]  /*e540*/  FSETP.GEU.AND P4, PT, R24, -126, PT ;  /* 0xc2fc00001800780b */ /* 0x000fe20003f8e000 */
        /* <DEDUP_REMOVED lines=12> */
[----:B------:R-:W-:Y:S01]  /*e610*/  @!P4 FMUL R24, R24, 0.5 ;  /* 0x3f0000001818c820 */ /* 0x000fe20000400000 */
[----:B------:R-:W-:Y:S01]  /*e620*/  ISETP.GE.AND P3, PT, R2, R219, PT ;  /* 0x000000db0200720c */ /* 0x000fe20003f66270 */
[--C-:B------:R-:W-:Y:S01]  /*e630*/  FFMA R92, R92, UR21, -R13.reuse ;  /* 0x000000155c5c7c23 */ /* 0x100fe2000800080d */
[----:B------:R-:W-:Y:S01]  /*e640*/  ISETP.GE.AND P6, PT, R2, R233, PT ;  /* 0x000000e90200720c */ /* 0x000fe20003fc6270 */
[--C-:B------:R-:W-:Y:S01]  /*e650*/  FFMA R57, R88, UR21, -R13.reuse ;  /* 0x0000001558397c23 */ /* 0x100fe2000800080d */
[----:B------:R-:W-:Y:S01]  /*e660*/  FSEL R134, R134, -INF , P2 ;  /* 0xff80000086867808 */ /* 0x000fe20001000000 */
[----:B------:R-:W1:Y:S01]  /*e670*/  MUFU.EX2 R24, R24 ;  /* 0x0000001800187308 */ /* 0x000e620000000800 */
[----:B------:R-:W-:Y:S01]  /*e680*/  FSETP.GEU.AND P5, PT, R15, -126, PT ;  /* 0xc2fc00000f00780b */ /* 0x000fe20003fae000 */
[--C-:B------:R-:W-:Y:S01]  /*e690*/  FFMA R85, R96, UR21, -R13.reuse ;  /* 0x0000001560557c23 */ /* 0x100fe2000800080d */
[----:B------:R-:W-:Y:S01]  /*e6a0*/  ISETP.GE.AND P2, PT, R2, R133, PT ;  /* 0x000000850200720c */ /* 0x000fe20003f46270 */
[--C-:B------:R-:W-:Y:S01]  /*e6b0*/  FFMA R64, R97, UR21, -R13.reuse ;  /* 0x0000001561407c23 */ /* 0x100fe2000800080d */
[----:B------:R-:W-:Y:S01]  /*e6c0*/  FSEL R119, R119, -INF , P3 ;  /* 0xff80000077777808 */ /* 0x000fe20001800000 */
[--C-:B------:R-:W-:Y:S01]  /*e6d0*/  FFMA R88, R100, UR21, -R13.reuse ;  /* 0x0000001564587c23 */ /* 0x100fe2000800080d */
[----:B------:R-:W-:Y:S01]  /*e6e0*/  FSEL R138, R138, -INF , P6 ;  /* 0xff8000008a8a7808 */ /* 0x000fe20003000000 */
[--C-:B------:R-:W-:Y:S01]  /*e6f0*/  FFMA R69, R105, UR21, -R13.reuse ;  /* 0x0000001569457c23 */ /* 0x100fe2000800080d */
[----:B------:R-:W-:Y:S01]  /*e700*/  ISETP.GE.AND P3, PT, R2, R227, PT ;  /* 0x000000e30200720c */ /* 0x000fe20003f66270 */
[--C-:B------:R-:W-:Y:S01]  /*e710*/  FFMA R81, R108, UR21, -R13.reuse ;  /* 0x000000156c517c23 */ /* 0x100fe2000800080d */
[C---:B------:R-:W-:Y:S01]  /*e720*/  ISETP.GE.AND P6, PT, R2.reuse, R18, PT ;  /* 0x000000120200720c */ /* 0x040fe20003fc6270 */
[--C-:B------:R-:W-:Y:S01]  /*e730*/  FFMA R18, R29, UR21, -R13.reuse ;  /* 0x000000151d127c23 */ /* 0x100fe2000800080d */
[----:B------:R-:W-:Y:S01]  /*e740*/  FSEL R143, R143, -INF , P2 ;  /* 0xff8000008f8f7808 */ /* 0x000fe20001000000 */
[----:B------:R-:W-:Y:S01]  /*e750*/  @!P5 FMUL R15, R15, 0.5 ;  /* 0x3f0000000f0fd820 */ /* 0x000fe20000400000 */
[----:B------:R-:W-:Y:S01]  /*e760*/  ISETP.GE.AND P2, PT, R2, R22, PT ;  /* 0x000000160200720c */ /* 0x000fe20003f46270 */
[--C-:B------:R-:W-:Y:S01]  /*e770*/  FFMA R29, R36, UR21, -R13.reuse ;  /* 0x00000015241d7c23 */ /* 0x100fe2000800080d */
[----:B------:R-:W-:Y:S01]  /*e780*/  FSEL R130, R130, -INF , P3 ;  /* 0xff80000082827808 */ /* 0x000fe20001800000 */
[----:B-1----:R-:W-:Y:S01]  /*e790*/  @!P4 FMUL R24, R24, R24 ;  /* 0x000000181818c220 */ /* 0x002fe20000400000 */
[----:B------:R-:W-:Y:S01]  /*e7a0*/  ISETP.GE.AND P3, PT, R2, R235, PT ;  /* 0x000000eb0200720c */ /* 0x000fe20003f66270 */
[----:B------:R-:W1:Y:S01]  /*e7b0*/  MUFU.EX2 R15, R15 ;  /* 0x0000000f000f7308 */ /* 0x000e620000000800 */
[----:B------:R-:W-:Y:S01]  /*e7c0*/  FSEL R150, R150, -INF , P2 ;  /* 0xff80000096967808 */ /* 0x000fe20001000000 */
[--C-:B------:R-:W-:Y:S01]  /*e7d0*/  FFMA R36, R49, UR21, -R13.reuse ;  /* 0x0000001531247c23 */ /* 0x100fe2000800080d */
[----:B------:R-:W-:Y:S01]  /*e7e0*/  FSETP.GEU.AND P2, PT, R18, -126, PT ;  /* 0xc2fc00001200780b */ /* 0x000fe20003f4e000 */
[--C-:B------:R-:W-:Y:S01]  /*e7f0*/  FFMA R49, R72, UR21, -R13.reuse ;  /* 0x0000001548317c23 */ /* 0x100fe2000800080d */
[----:B------:R-:W-:Y:S01]  /*e800*/  FSEL R139, R139, -INF , P3 ;  /* 0xff8000008b8b7808 */ /* 0x000fe20001800000 */
        /* <DEDUP_REMOVED lines=9> */
[----:B------:R-:W-:Y:S01]  /*e8a0*/  FSETP.GEU.AND P6, PT, R17, -126, PT ;  /* 0xc2fc00001100780b */ /* 0x000fe20003fce000 */
[----:B------:R-:W-:Y:S01]  /*e8b0*/  @!P2 FMUL R18, R18, 0.5 ;  /* 0x3f0000001212a820 */ /* 0x000fe20000400000 */
[----:B------:R-:W-:Y:S01]  /*e8c0*/  FSEL R151, R151, -INF , P3 ;  /* 0xff80000097977808 */ /* 0x000fe20001800000 */
[----:B-1----:R-:W-:Y:S01]  /*e8d0*/  @!P5 FMUL R15, R15, R15 ;  /* 0x0000000f0f0fd220 */ /* 0x002fe20000400000 */
[----:B------:R-:W-:Y:S01]  /*e8e0*/  FSETP.GEU.AND P3, PT, R28, -126, PT ;  /* 0xc2fc00001c00780b */ /* 0x000fe20003f6e000 */
[--C-:B------:R-:W-:Y:S01]  /*e8f0*/  FFMA R136, R136, UR21, -R13.reuse ;  /* 0x0000001588887c23 */ /* 0x100fe2000800080d */
[----:B------:R-:W-:Y:S01]  /*e900*/  FSETP.GEU.AND P4, PT, R25, -126, PT ;  /* 0xc2fc00001900780b */ /* 0x000fe20003f8e000 */
[----:B------:R-:W1:Y:S01]  /*e910*/  MUFU.EX2 R18, R18 ;  /* 0x0000001200127308 */ /* 0x000e620000000800 */
[----:B------:R-:W-:Y:S01]  /*e920*/  FSETP.GEU.AND P5, PT, R29, -126, PT ;  /* 0xc2fc00001d00780b */ /* 0x000fe20003fae000 */
[--C-:B------:R-:W-:Y:S01]  /*e930*/  FFMA R96, R140, UR21, -R13.reuse ;  /* 0x000000158c607c23 */ /* 0x100fe2000800080d */
[----:B------:R-:W-:Y:S01]  /*e940*/  FFMA R100, R145, UR21, -R13 ;  /* 0x0000001591647c23 */ /* 0x000fe2000800080d */
[----:B------:R-:W-:-:S02]  /*e950*/  FMUL R178, R178, UR21 ;  /* 0x00000015b2b27c20 */ /* 0x000fc40008400000 */
[----:B------:R-:W-:-:S04]  /*e960*/  @!P6 FMUL R17, R17, 0.5 ;  /* 0x3f0000001111e820 */ /* 0x000fc80000400000 */
[----:B------:R-:W-:Y:S02]  /*e970*/  @!P3 FMUL R28, R28, 0.5 ;  /* 0x3f0000001c1cb820 */ /* 0x000fe40000400000 */
[----:B------:R-:W2:Y:S01]  /*e980*/  MUFU.EX2 R17, R17 ;  /* 0x0000001100117308 */ /* 0x000ea20000000800 */
[----:B------:R-:W-:Y:S01]  /*e990*/  @!P4 FMUL R25, R25, 0.5 ;  /* 0x3f0000001919c820 */ /* 0x000fe20000400000 */
[----:B------:R-:W-:Y:S01]  /*e9a0*/  @!P5 FMUL R29, R29, 0.5 ;  /* 0x3f0000001d1dd820 */ /* 0x000fe20000400000 */
[----:B-1----:R-:W-:Y:S01]  /*e9b0*/  @!P2 FMUL R18, R18, R18 ;  /* 0x000000121212a220 */ /* 0x002fe20000400000 */
[----:B------:R-:W-:-:S04]  /*e9c0*/  ISETP.GE.AND P2, PT, R2, R3, PT ;  /* 0x000000030200720c */ /* 0x000fc80003f46270 */
[----:B------:R-:W1:Y:S01]  /*e9d0*/  MUFU.EX2 R28, R28 ;  /* 0x0000001c001c7308 */ /* 0x000e620000000800 */
[----:B------:R-:W-:Y:S02]  /*e9e0*/  FSEL R133, R26, -INF , P2 ;  /* 0xff8000001a857808 */ /* 0x000fe40001000000 */
[----:B------:R-:W-:Y:S02]  /*e9f0*/  FSETP.GEU.AND P2, PT, R32, -126, PT ;  /* 0xc2fc00002000780b */ /* 0x000fe40003f4e000 */
[----:B------:R-:W-:-:S03]  /*ea00*/  FMNMX R22, R133, R8, !PT ;  /* 0x0000000885167209 */ /* 0x000fc60007800000 */
[----:B------:R-:W3:Y:S01]  /*ea10*/  MUFU.EX2 R25, R25 ;  /* 0x0000001900197308 */ /* 0x000ee20000000800 */
[----:B--2---:R-:W-:Y:S01]  /*ea20*/  @!P6 FMUL R17, R17, R17 ;  /* 0x000000111111e220 */ /* 0x004fe20000400000 */
[----:B------:R-:W-:Y:S02]  /*ea30*/  FSETP.GEU.AND P6, PT, R37, -126, PT ;  /* 0xc2fc00002500780b */ /* 0x000fe40003fce000 */
[----:B------:R-:W-:-:S04]  /*ea40*/  FMNMX R11, R27, R22, !PT ;  /* 0x000000161b0b7209 */ /* 0x000fc80007800000 */
[----:B------:R-:W2:Y:S01]  /*ea50*/  MUFU.EX2 R29, R29 ;  /* 0x0000001d001d7308 */ /* 0x000ea20000000800 */
[----:B-1----:R-:W-:Y:S01]  /*ea60*/  @!P3 FMUL R28, R28, R28 ;  /* 0x0000001c1c1cb220 */ /* 0x002fe20000400000 */
[----:B------:R-:W-:Y:S01]  /*ea70*/  FSETP.GEU.AND P3, PT, R33, -126, PT ;  /* 0xc2fc00002100780b */ /* 0x000fe20003f6e000 */
[----:B------:R-:W-:Y:S01]  /*ea80*/  @!P2 FMUL R32, R32, 0.5 ;  /* 0x3f0000002020a820 */ /* 0x000fe20000400000 */
[----:B------:R-:W-:-:S03]  /*ea90*/  FMNMX R22, R30, R11, !PT ;  /* 0x0000000b1e167209 */ /* 0x000fc60007800000 */
[----:B------:R-:W-:Y:S01]  /*eaa0*/  @!P6 FMUL R37, R37, 0.5 ;  /* 0x3f0000002525e820 */ /* 0x000fe20000400000 */
[----:B------:R-:W-:Y:S01]  /*eab0*/  FMNMX R11, R31, R22, !PT ;  /* 0x000000161f0b7209 */ /* 0x000fe20007800000 */
[----:B---3--:R-:W-:Y:S01]  /*eac0*/  @!P4 FMUL R25, R25, R25 ;  /* 0x000000191919c220 */ /* 0x008fe20000400000 */
[----:B------:R-:W-:Y:S01]  /*ead0*/  FSETP.GEU.AND P4, PT, R44, -126, PT ;  /* 0xc2fc00002c00780b */ /* 0x000fe20003f8e000 */
[----:B------:R-:W1:Y:S01]  /*eae0*/  MUFU.EX2 R32, R32 ;  /* 0x0000002000207308 */ /* 0x000e620000000800 */
[----:B------:R-:W-:-:S03]  /*eaf0*/  FMNMX R22, R34, R11, !PT ;  /* 0x0000000b22167209 */ /* 0x000fc60007800000 */
[----:B------:R-:W-:Y:S01]  /*eb00*/  @!P3 FMUL R33, R33, 0.5 ;  /* 0x3f0000002121b820 */ /* 0x000fe20000400000 */
[----:B------:R-:W-:Y:S01]  /*eb10*/  FMNMX R11, R35, R22, !PT ;  /* 0x00000016230b7209 */ /* 0x000fe20007800000 */
[----:B--2---:R-:W-:Y:S01]  /*eb20*/  @!P5 FMUL R29, R29, R29 ;  /* 0x0000001d1d1dd220 */ /* 0x004fe20000400000 */
[----:B------:R-:W-:Y:S01]  /*eb30*/  FSETP.GEU.AND P5, PT, R19, -126, PT ;  /* 0xc2fc00001300780b */ /* 0x000fe20003fae000 */
[----:B------:R2:W3:Y:S01]  /*eb40*/  MUFU.EX2 R186, R37 ;  /* 0x0000002500ba7308 */ /* 0x0004e20000000800 */
[----:B------:R-:W-:-:S03]  /*eb50*/  FMNMX R22, R38, R11, !PT ;  /* 0x0000000b26167209 */ /* 0x000fc60007800000 */
[----:B------:R-:W-:Y:S01]  /*eb60*/  @!P4 FMUL R44, R44, 0.5 ;  /* 0x3f0000002c2cc820 */ /* 0x000fe20000400000 */
[----:B------:R-:W-:-:S03]  /*eb70*/  FMNMX R11, R39, R22, !PT ;  /* 0x00000016270b7209 */ /* 0x000fc60007800000 */
[----:B------:R-:W4:Y:S01]  /*eb80*/  MUFU.EX2 R33, R33 ;  /* 0x0000002100217308 */ /* 0x000f220000000800 */
[--C-:B--2---:R-:W-:Y:S01]  /*eb90*/  FFMA R37, R48, UR21, -R13.reuse ;  /* 0x0000001530257c23 */ /* 0x104fe2000800080d */
[----:B-1----:R-:W-:Y:S01]  /*eba0*/  @!P2 FMUL R32, R32, R32 ;  /* 0x000000202020a220 */ /* 0x002fe20000400000 */
[----:B------:R-:W-:Y:S01]  /*ebb0*/  FSETP.GEU.AND P2, PT, R52, -126, PT ;  /* 0xc2fc00003400780b */ /* 0x000fe20003f4e000 */
[----:B------:R-:W-:Y:S01]  /*ebc0*/  @!P5 FMUL R19, R19, 0.5 ;  /* 0x3f0000001313d820 */ /* 0x000fe20000400000 */
[----:B------:R-:W-:Y:S01]  /*ebd0*/  FMNMX R22, R42, R11, !PT ;  /* 0x0000000b2a167209 */ /* 0x000fe20007800000 */
[--C-:B------:R-:W-:Y:S01]  /*ebe0*/  FFMA R48, R73, UR21, -R13.reuse ;  /* 0x0000001549307c23 */ /* 0x100fe2000800080d */
[--C-:B------:R-:W-:Y:S01]  /*ebf0*/  FFMA R73, R113, UR21, -R13.reuse ;  /* 0x0000001571497c23 */ /* 0x100fe2000800080d */
[----:B------:R1:W2:Y:S01]  /*ec00*/  MUFU.EX2 R184, R44 ;  /* 0x0000002c00b87308 */ /* 0x0002a20000000800 */
[----:B---3--:R-:W-:Y:S01]  /*ec10*/  @!P6 FMUL R186, R186, R186 ;  /* 0x000000bababae220 */ /* 0x008fe20000400000 */
[----:B------:R-:W-:Y:S01]  /*ec20*/  FSETP.GEU.AND P6, PT, R37, -126, PT ;  /* 0xc2fc00002500780b */ /* 0x000fe20003fce000 */
[----:B------:R-:W-:Y:S01]  /*ec30*/  FFMA R113, R141, UR21, -R13 ;  /* 0x000000158d717c23 */ /* 0x000fe2000800080d */
[----:B------:R-:W-:-:S04]  /*ec40*/  FMNMX R11, R43, R22, !PT ;  /* 0x000000162b0b7209 */ /* 0x000fc80007800000 */
[----:B------:R-:W3:Y:S01]  /*ec50*/  MUFU.EX2 R19, R19 ;  /* 0x0000001300137308 */ /* 0x000ee20000000800 */
[----:B----4-:R-:W-:Y:S01]  /*ec60*/  @!P3 FMUL R33, R33, R33 ;  /* 0x000000212121b220 */ /* 0x010fe20000400000 */
[----:B------:R-:W-:Y:S01]  /*ec70*/  FSETP.GEU.AND P3, PT, R36, -126, PT ;  /* 0xc2fc00002400780b */ /* 0x000fe20003f6e000 */
[----:B------:R-:W-:Y:S01]  /*ec80*/  @!P2 FMUL R52, R52, 0.5 ;  /* 0x3f0000003434a820 */ /* 0x000fe20000400000 */
[----:B------:R-:W-:Y:S01]  /*ec90*/  FMNMX R22, R46, R11, !PT ;  /* 0x0000000b2e167209 */ /* 0x000fe20007800000 */
[--C-:B-1----:R-:W-:Y:S01]  /*eca0*/  FFMA R44, R65, UR21, -R13.reuse ;  /* 0x00000015412c7c23 */ /* 0x102fe2000800080d */
[--C-:B------:R-:W-:Y:S01]  /*ecb0*/  FFMA R65, R101, UR21, -R13.reuse ;  /* 0x0000001565417c23 */ /* 0x100fe2000800080d */
[----:B------:R-:W-:Y:S01]  /*ecc0*/  @!P6 FMUL R37, R37, 0.5 ;  /* 0x3f0000002525e820 */ /* 0x000fe20000400000 */
[----:B------:R1:W4:Y:S01]  /*ecd0*/  MUFU.EX2 R182, R52 ;  /* 0x0000003400b67308 */ /* 0x0003220000000800 */
[----:B--2---:R-:W-:Y:S01]  /*ece0*/  @!P4 FMUL R184, R184, R184 ;  /* 0x000000b8b8b8c220 */ /* 0x004fe20000400000 */
[----:B------:R-:W-:Y:S01]  /*ecf0*/  FSETP.GEU.AND P4, PT, R21, -126, PT ;  /* 0xc2fc00001500780b */ /* 0x000fe20003f8e000 */
[----:B------:R-:W-:Y:S01]  /*ed00*/  FFMA R101, R129, UR21, -R13 ;  /* 0x0000001581657c23 */ /* 0x000fe2000800080d */
[----:B------:R-:W-:-:S03]  /*ed10*/  FMNMX R11, R47, R22, !PT ;  /* 0x000000162f0b7209 */ /* 0x000fc60007800000 */
[----:B------:R-:W-:Y:S01]  /*ed20*/  @!P3 FMUL R36, R36, 0.5 ;  /* 0x3f0000002424b820 */ /* 0x000fe20000400000 */
[----:B------:R-:W2:Y:S01]  /*ed30*/  MUFU.EX2 R37, R37 ;  /* 0x0000002500257308 */ /* 0x000ea20000000800 */
[----:B---3--:R-:W-:Y:S01]  /*ed40*/  @!P5 FMUL R19, R19, R19 ;  /* 0x000000131313d220 */ /* 0x008fe20000400000 */
[----:B------:R-:W-:Y:S01]  /*ed50*/  FSETP.GEU.AND P5, PT, R41, -126, PT ;  /* 0xc2fc00002900780b */ /* 0x000fe20003fae000 */
[--C-:B-1----:R-:W-:Y:S01]  /*ed60*/  FFMA R52, R77, UR21, -R13.reuse ;  /* 0x000000154d347c23 */ /* 0x102fe2000800080d */
[----:B------:R-:W-:Y:S01]  /*ed70*/  FMNMX R22, R50, R11, !PT ;  /* 0x0000000b32167209 */ /* 0x000fe20007800000 */
[--C-:B------:R-:W-:Y:S02]  /*ed80*/  FFMA R77, R116, UR21, -R13.reuse ;  /* 0x00000015744d7c23 */ /* 0x100fe4000800080d */
[----:B------:R-:W-:Y:S01]  /*ed90*/  @!P4 FMUL R21, R21, 0.5 ;  /* 0x3f0000001515c820 */ /* 0x000fe20000400000 */
[----:B------:R-:W1:Y:S01]  /*eda0*/  MUFU.EX2 R36, R36 ;  /* 0x0000002400247308 */ /* 0x000e620000000800 */
[----:B------:R-:W-:Y:S01]  /*edb0*/  FMNMX R11, R51, R22, !PT ;  /* 0x00000016330b7209 */ /* 0x000fe20007800000 */
[--C-:B------:R-:W-:Y:S01]  /*edc0*/  FFMA R22, R61, UR21, -R13.reuse ;  /* 0x000000153d167c23 */ /* 0x100fe2000800080d */
[----:B----4-:R-:W-:Y:S01]  /*edd0*/  @!P2 FMUL R182, R182, R182 ;  /* 0x000000b6b6b6a220 */ /* 0x010fe20000400000 */
[--C-:B------:R-:W-:Y:S01]  /*ede0*/  FFMA R61, R93, UR21, -R13.reuse ;  /* 0x000000155d3d7c23 */ /* 0x100fe2000800080d */
[----:B------:R-:W-:Y:S01]  /*edf0*/  FMNMX R26, R54, R11, !PT ;  /* 0x0000000b361a7209 */ /* 0x000fe20007800000 */
[--C-:B------:R-:W-:Y:S01]  /*ee00*/  FFMA R93, R121, UR21, -R13.reuse ;  /* 0x00000015795d7c23 */ /* 0x100fe2000800080d */
[----:B------:R-:W-:Y:S01]  /*ee10*/  @!P5 FMUL R41, R41, 0.5 ;  /* 0x3f0000002929d820 */ /* 0x000fe20000400000 */
[----:B------:R-:W3:Y:S01]  /*ee20*/  MUFU.EX2 R21, R21 ;  /* 0x0000001500157308 */ /* 0x000ee20000000800 */
[----:B------:R-:W-:Y:S01]  /*ee30*/  FSETP.GEU.AND P2, PT, R22, -126, PT ;  /* 0xc2fc00001600780b */ /* 0x000fe20003f4e000 */
[----:B--2---:R-:W-:Y:S01]  /*ee40*/  @!P6 FMUL R37, R37, R37 ;  /* 0x000000252525e220 */ /* 0x004fe20000400000 */
[----:B------:R-:W-:Y:S01]  /*ee50*/  FSETP.GEU.AND P6, PT, R40, -126, PT ;  /* 0xc2fc00002800780b */ /* 0x000fe20003fce000 */
[----:B------:R-:W-:Y:S01]  /*ee60*/  FFMA R121, R144, UR21, -R13 ;  /* 0x0000001590797c23 */ /* 0x000fe2000800080d */
[----:B------:R-:W-:-:S03]  /*ee70*/  FMNMX R11, R55, R26, !PT ;  /* 0x0000001a370b7209 */ /* 0x000fc60007800000 */
[----:B------:R-:W2:Y:S01]  /*ee80*/  MUFU.EX2 R41, R41 ;  /* 0x0000002900297308 */ /* 0x000ea20000000800 */
[----:B-1----:R-:W-:Y:S01]  /*ee90*/  @!P3 FMUL R36, R36, R36 ;  /* 0x000000242424b220 */ /* 0x002fe20000400000 */
[----:B------:R-:W-:Y:S02]  /*eea0*/  FSETP.GEU.AND P3, PT, R60, -126, PT ;  /* 0xc2fc00003c00780b */ /* 0x000fe40003f6e000 */
[----:B------:R-:W-:Y:S02]  /*eeb0*/  FMNMX R26, R58, R11, !PT ;  /* 0x0000000b3a1a7209 */ /* 0x000fe40007800000 */
[----:B------:R-:W-:Y:S02]  /*eec0*/  @!P2 FMUL R22, R22, 0.5 ;  /* 0x3f0000001616a820 */ /* 0x000fe40000400000 */
[----:B------:R-:W-:Y:S01]  /*eed0*/  @!P6 FMUL R40, R40, 0.5 ;  /* 0x3f0000002828e820 */ /* 0x000fe20000400000 */
[----:B---3--:R-:W-:Y:S01]  /*eee0*/  @!P4 FMUL R21, R21, R21 ;  /* 0x000000151515c220 */ /* 0x008fe20000400000 */
[----:B------:R-:W-:-:S02]  /*eef0*/  FSETP.GEU.AND P4, PT, R45, -126, PT ;  /* 0xc2fc00002d00780b */ /* 0x000fc40003f8e000 */
[----:B------:R-:W1:Y:S01]  /*ef00*/  MUFU.EX2 R22, R22 ;  /* 0x0000001600167308 */ /* 0x000e620000000800 */
[----:B------:R-:W-:Y:S02]  /*ef10*/  FMNMX R11, R59, R26, !PT ;  /* 0x0000001a3b0b7209 */ /* 0x000fe40007800000 */
[----:B------:R-:W-:Y:S01]  /*ef20*/  @!P3 FMUL R60, R60, 0.5 ;  /* 0x3f0000003c3cb820 */ /* 0x000fe20000400000 */
[----:B--2---:R-:W-:Y:S01]  /*ef30*/  @!P5 FMUL R41, R41, R41 ;  /* 0x000000292929d220 */ /* 0x004fe20000400000 */
[----:B------:R-:W-:-:S03]  /*ef40*/  FSETP.GEU.AND P5, PT, R44, -126, PT ;  /* 0xc2fc00002c00780b */ /* 0x000fc60003fae000 */
[----:B------:R-:W2:Y:S01]  /*ef50*/  MUFU.EX2 R40, R40 ;  /* 0x0000002800287308 */ /* 0x000ea20000000800 */
[----:B------:R-:W-:Y:S02]  /*ef60*/  FMNMX R26, R62, R11, !PT ;  /* 0x0000000b3e1a7209 */ /* 0x000fe40007800000 */
[----:B------:R-:W-:Y:S02]  /*ef70*/  @!P4 FMUL R45, R45, 0.5 ;  /* 0x3f0000002d2dc820 */ /* 0x000fe40000400000 */
[----:B------:R-:W-:-:S03]  /*ef80*/  FMNMX R11, R63, R26, !PT ;  /* 0x0000001a3f0b7209 */ /* 0x000fc60007800000 */
[----:B------:R3:W4:Y:S01]  /*ef90*/  MUFU.EX2 R125, R60 ;  /* 0x0000003c007d7308 */ /* 0x0007220000000800 */
[----:B-1----:R-:W-:Y:S01]  /*efa0*/  @!P2 FMUL R22, R22, R22 ;  /* 0x000000161616a220 */ /* 0x002fe20000400000 */
[----:B------:R-:W-:Y:S01]  /*efb0*/  FSETP.GEU.AND P2, PT, R49, -126, PT ;  /* 0xc2fc00003100780b */ /* 0x000fe20003f4e000 */
[----:B------:R-:W-:Y:S01]  /*efc0*/  @!P5 FMUL R44, R44, 0.5 ;  /* 0x3f0000002c2cd820 */ /* 0x000fe20000400000 */
[----:B------:R-:W-:-:S04]  /*efd0*/  FMNMX R26, R66, R11, !PT ;  /* 0x0000000b421a7209 */ /* 0x000fc80007800000 */
        /* <DEDUP_REMOVED lines=24> */
[--C-:B-1----:R-:W-:Y:S01]  /*f160*/  FFMA R68, R109, UR21, -R13.reuse ;  /* 0x000000156d447c23 */ /* 0x102fe2000800080d */
[----:B------:R-:W-:Y:S01]  /*f170*/  FMNMX R11, R75, R26, !PT ;  /* 0x0000001a4b0b7209 */ /* 0x000fe20007800000 */
[----:B------:R-:W-:Y:S02]  /*f180*/  FFMA R109, R20, UR21, -R13 ;  /* 0x00000015146d7c23 */ /* 0x000fe4000800080d */
[----:B------:R-:W-:Y:S01]  /*f190*/  @!P5 FMUL R76, R76, 0.5 ;  /* 0x3f0000004c4cd820 */ /* 0x000fe20000400000 */
[----:B------:R-:W1:Y:S01]  /*f1a0*/  MUFU.EX2 R48, R48 ;  /* 0x0000003000307308 */ /* 0x000e620000000800 */
[----:B----4-:R-:W-:Y:S01]  /*f1b0*/  @!P6 FMUL R180, R180, R180 ;  /* 0x000000b4b4b4e220 */ /* 0x010fe20000400000 */
[----:B------:R-:W-:-:S02]  /*f1c0*/  FSETP.GEU.AND P6, PT, R52, -126, PT ;  /* 0xc2fc00003400780b */ /* 0x000fc40003fce000 */
        /* <DEDUP_REMOVED lines=8> */
[----:B-1----:R-:W-:Y:S01]  /*f250*/  @!P4 FMUL R48, R48, R48 ;  /* 0x000000303030c220 */ /* 0x002fe20000400000 */
[----:B------:R-:W-:Y:S01]  /*f260*/  FSETP.GEU.AND P4, PT, R84, -126, PT ;  /* 0xc2fc00005400780b */ /* 0x000fe20003f8e000 */
[----:B---3--:R-:W-:Y:S01]  /*f270*/  FFMA R76, R120, UR21, -R13 ;  /* 0x00000015784c7c23 */ /* 0x008fe2000800080d */
[----:B------:R-:W-:-:S03]  /*f280*/  FMNMX R26, R82, R11, !PT ;  /* 0x0000000b521a7209 */ /* 0x000fc60007800000 */
[----:B------:R-:W-:Y:S01]  /*f290*/  @!P3 FMUL R80, R80, 0.5 ;  /* 0x3f0000005050b820 */ /* 0x000fe20000400000 */
[----:B------:R-:W1:Y:S01]  /*f2a0*/  MUFU.EX2 R52, R52 ;  /* 0x0000003400347308 */ /* 0x000e620000000800 */
[----:B----4-:R-:W-:Y:S01]  /*f2b0*/  @!P5 FMUL R117, R117, R117 ;  /* 0x000000757575d220 */ /* 0x010fe20000400000 */
        /* <DEDUP_REMOVED lines=8> */
[----:B------:R2:W5:Y:S01]  /*f340*/  MUFU.EX2 R89, R84 ;  /* 0x0000005400597308 */ /* 0x0005620000000800 */
[----:B-1----:R-:W-:Y:S01]  /*f350*/  @!P6 FMUL R52, R52, R52 ;  /* 0x000000343434e220 */ /* 0x002fe20000400000 */
[----:B------:R-:W-:Y:S01]  /*f360*/  FSETP.GEU.AND P6, PT, R57, -126, PT ;  /* 0xc2fc00003900780b */ /* 0x000fe20003fce000 */
[----:B---3--:R-:W-:Y:S01]  /*f370*/  FFMA R80, R112, UR21, -R13 ;  /* 0x0000001570507c23 */ /* 0x008fe2000800080d */
[----:B------:R-:W-:-:S03]  /*f380*/  FMNMX R11, R87, R26, !PT ;  /* 0x0000001a570b7209 */ /* 0x000fc60007800000 */
[----:B------:R-:W-:Y:S01]  /*f390*/  @!P2 FMUL R92, R92, 0.5 ;  /* 0x3f0000005c5ca820 */ /* 0x000fe20000400000 */
[----:B------:R-:W1:Y:S01]  /*f3a0*/  MUFU.EX2 R56, R56 ;  /* 0x0000003800387308 */ /* 0x000e620000000800 */
[----:B----4-:R-:W-:Y:S01]  /*f3b0*/  @!P3 FMUL R176, R176, R176 ;  /* 0x000000b0b0b0b220 */ /* 0x010fe20000400000 */
[----:B------:R-:W-:Y:S01]  /*f3c0*/  FSETP.GEU.AND P3, PT, R60, -126, PT ;  /* 0xc2fc00003c00780b */ /* 0x000fe20003f6e000 */
[--C-:B--2---:R-:W-:Y:S01]  /*f3d0*/  FFMA R84, R104, UR21, -R13.reuse ;  /* 0x0000001568547c23 */ /* 0x104fe2000800080d */
[----:B------:R-:W-:Y:S01]  /*f3e0*/  FMNMX R26, R90, R11, !PT ;  /* 0x0000000b5a1a7209 */ /* 0x000fe20007800000 */
[----:B------:R-:W-:Y:S02]  /*f3f0*/  FFMA R104, R148, UR21, -R13 ;  /* 0x0000001594687c23 */ /* 0x000fe4000800080d */
[----:B------:R-:W-:Y:S01]  /*f400*/  @!P6 FMUL R57, R57, 0.5 ;  /* 0x3f0000003939e820 */ /* 0x000fe20000400000 */
[----:B------:R-:W-:Y:S01]  /*f410*/  FMNMX R11, R91, R26, !PT ;  /* 0x0000001a5b0b7209 */ /* 0x000fe20007800000 */
[----:B-----5:R-:W-:Y:S01]  /*f420*/  @!P4 FMUL R89, R89, R89 ;  /* 0x000000595959c220 */ /* 0x020fe20000400000 */
[----:B------:R-:W-:Y:S01]  /*f430*/  FSETP.GEU.AND P4, PT, R61, -126, PT ;  /* 0xc2fc00003d00780b */ /* 0x000fe20003f8e000 */
[----:B------:R-:W2:Y:S01]  /*f440*/  MUFU.EX2 R92, R92 ;  /* 0x0000005c005c7308 */ /* 0x000ea20000000800 */
[----:B------:R-:W-:-:S03]  /*f450*/  FMNMX R26, R94, R11, !PT ;  /* 0x0000000b5e1a7209 */ /* 0x000fc60007800000 */
[----:B------:R-:W-:Y:S01]  /*f460*/  @!P3 FMUL R60, R60, 0.5 ;  /* 0x3f0000003c3cb820 */ /* 0x000fe20000400000 */
[----:B------:R-:W-:Y:S01]  /*f470*/  FMNMX R11, R95, R26, !PT ;  /* 0x0000001a5f0b7209 */ /* 0x000fe20007800000 */
[----:B-1----:R-:W-:Y:S01]  /*f480*/  @!P5 FMUL R56, R56, R56 ;  /* 0x000000383838d220 */ /* 0x002fe20000400000 */
[----:B------:R-:W-:Y:S01]  /*f490*/  FSETP.GEU.AND P5, PT, R85, -126, PT ;  /* 0xc2fc00005500780b */ /* 0x000fe20003fae000 */
[----:B------:R-:W1:Y:S01]  /*f4a0*/  MUFU.EX2 R57, R57 ;  /* 0x0000003900397308 */ /* 0x000e620000000800 */
[----:B------:R-:W-:-:S03]  /*f4b0*/  FMNMX R26, R98, R11, !PT ;  /* 0x0000000b621a7209 */ /* 0x000fc60007800000 */
[----:B------:R-:W-:Y:S01]  /*f4c0*/  @!P4 FMUL R61, R61, 0.5 ;  /* 0x3f0000003d3dc820 */ /* 0x000fe20000400000 */
[----:B------:R-:W-:-:S03]  /*f4d0*/  FMNMX R11, R99, R26, !PT ;  /* 0x0000001a630b7209 */ /* 0x000fc60007800000 */
[----:B------:R-:W3:Y:S01]  /*f4e0*/  MUFU.EX2 R60, R60 ;  /* 0x0000003c003c7308 */ /* 0x000ee20000000800 */
[----:B--2---:R-:W-:Y:S01]  /*f4f0*/  @!P2 FMUL R92, R92, R92 ;  /* 0x0000005c5c5ca220 */ /* 0x004fe20000400000 */
[----:B------:R-:W-:Y:S02]  /*f500*/  FSETP.GEU.AND P2, PT, R65, -126, PT ;  /* 0xc2fc00004100780b */ /* 0x000fe40003f4e000 */
[----:B------:R-:W-:Y:S01]  /*f510*/  @!P5 FMUL R85, R85, 0.5 ;  /* 0x3f0000005555d820 */ /* 0x000fe20000400000 */
[----:B------:R-:W-:-:S03]  /*f520*/  FMNMX R26, R102, R11, !PT ;  /* 0x0000000b661a7209 */ /* 0x000fc60007800000 */
        /* <DEDUP_REMOVED lines=10> */
[----:B------:R-:W-:Y:S01]  /*f5d0*/  FMNMX R11, R107, R26, !PT ;  /* 0x0000001a6b0b7209 */ /* 0x000fe20007800000 */
[----:B--2---:R-:W-:Y:S01]  /*f5e0*/  @!P4 FMUL R61, R61, R61 ;  /* 0x0000003d3d3dc220 */ /* 0x004fe20000400000 */
        /* <DEDUP_REMOVED lines=20> */
[----:B------:R-:W-:-:S04]  /*f730*/  FMNMX R26, R122, R11, !PT ;  /* 0x0000000b7a1a7209 */ /* 0x000fc80007800000 */
[----:B------:R-:W1:Y:S01]  /*f740*/  MUFU.EX2 R69, R69 ;  /* 0x0000004500457308 */ /* 0x000e620000000800 */
[----:B---3--:R-:W-:Y:S01]  /*f750*/  @!P3 FMUL R88, R88, R88 ;  /* 0x000000585858b220 */ /* 0x008fe20000400000 */
[----:B------:R-:W-:Y:S01]  /*f760*/  FSETP.GEU.AND P3, PT, R68, -126, PT ;  /* 0xc2fc00004400780b */ /* 0x000fe20003f6e000 */
[----:B------:R-:W-:Y:S01]  /*f770*/  @!P2 FMUL R80, R80, 0.5 ;  /* 0x3f0000005050a820 */ /* 0x000fe20000400000 */
[----:B------:R-:W-:Y:S01]  /*f780*/  FMNMX R11, R123, R26, !PT ;  /* 0x0000001a7b0b7209 */ /* 0x000fe20007800000 */
[----:B------:R-:W-:Y:S02]  /*f790*/  FADD R140, R29, R88 ;  /* 0x000000581d8c7221 */ /* 0x000fe40000000000 */
        /* <DEDUP_REMOVED lines=39> */
[----:B------:R1:W3:Y:S01]  /*fa10*/  MUFU.EX2 R72, R12 ;  /* 0x0000000c00487308 */ /* 0x0002e20000000800 */
[----:B------:R-:W-:-:S03]  /*fa20*/  FMNMX R14, R150, R11, !PT ;  /* 0x0000000b960e7209 */ /* 0x000fc60007800000 */
[----:B------:R-:W-:Y:S01]  /*fa30*/  @!P4 FMUL R124, R124, 0.5 ;  /* 0x3f0000007c7cc820 */ /* 0x000fe20000400000 */
[----:B------:R-:W-:-:S03]  /*fa40*/  FMNMX R11, R151, R14, !PT ;  /* 0x0000000e970b7209 */ /* 0x000fc60007800000 */
[----:B------:R-:W4:Y:S01]  /*fa50*/  MUFU.EX2 R76, R76 ;  /* 0x0000004c004c7308 */ /* 0x000f220000000800 */
[--C-:B-1----:R-:W-:Y:S01]  /*fa60*/  FFMA R12, R128, UR21, -R13.reuse ;  /* 0x00000015800c7c23 */ /* 0x102fe2000800080d */
[----:B------:R-:W1:Y:S01]  /*fa70*/  SHFL.BFLY PT, R26, R11, 0x1, 0x1f ;  /* 0x0c201f000b1a7f89 */ /* 0x000e6200000e0000 */
[----:B--2---:R-:W-:Y:S01]  /*fa80*/  @!P2 FMUL R93, R93, R93 ;  /* 0x0000005d5d5da220 */ /* 0x004fe20000400000 */
[----:B------:R-:W-:Y:S01]  /*fa90*/  @!P5 FMUL R97, R97, 0.5 ;  /* 0x3f0000006161d820 */ /* 0x000fe20000400000 */
[----:B------:R-:W-:Y:S01]  /*faa0*/  FSETP.GEU.AND P2, PT, R105, -126, PT ;  /* 0xc2fc00006900780b */ /* 0x000fe20003f4e000 */
[----:B------:R-:W-:Y:S01]  /*fab0*/  FFMA R13, R149, UR21, -R13 ;  /* 0x00000015950d7c23 */ /* 0x000fe2000800080d */
[----:B------:R-:W-:Y:S01]  /*fac0*/  FADD R149, R36, R73 ;  /* 0x0000004924957221 */ /* 0x000fe20000000000 */
[----:B------:R-:W2:Y:S01]  /*fad0*/  MUFU.EX2 R14, R124 ;  /* 0x0000007c000e7308 */ /* 0x000ea20000000800 */
[----:B---3--:R-:W-:Y:S01]  /*fae0*/  @!P6 FMUL R72, R72, R72 ;  /* 0x000000484848e220 */ /* 0x008fe20000400000 */
[----:B------:R-:W-:-:S02]  /*faf0*/  FSETP.GEU.AND P6, PT, R12, -126, PT ;  /* 0xc2fc00000c00780b */ /* 0x000fc40003fce000 */
[----:B------:R-:W-:Y:S01]  /*fb00*/  F2FP.BF16.F32.PACK_AB R36, R36, R37 ;  /* 0x000000252424723e */ /* 0x000fe200000010ff */
[----:B------:R-:W-:-:S03]  /*fb10*/  FADD R179, R21, R72 ;  /* 0x0000004815b37221 */ /* 0x000fc60000000000 */
[----:B------:R-:W3:Y:S01]  /*fb20*/  MUFU.EX2 R97, R97 ;  /* 0x0000006100617308 */ /* 0x000ee20000000800 */
[----:B----4-:R-:W-:Y:S01]  /*fb30*/  @!P3 FMUL R76, R76, R76 ;  /* 0x0000004c4c4cb220 */ /* 0x010fe20000400000 */
[----:B------:R-:W-:Y:S01]  /*fb40*/  FSETP.GEU.AND P3, PT, R101, -126, PT ;  /* 0xc2fc00006500780b */ /* 0x000fe20003f6e000 */
[----:B------:R-:W-:-:S04]  /*fb50*/  @!P2 FMUL R105, R105, 0.5 ;  /* 0x3f0000006969a820 */ /* 0x000fc80000400000 */
[----:B------:R-:W-:Y:S01]  /*fb60*/  @!P6 FMUL R12, R12, 0.5 ;  /* 0x3f0000000c0ce820 */ /* 0x000fe20000400000 */
[----:B--2---:R-:W-:Y:S01]  /*fb70*/  @!P4 FMUL R14, R14, R14 ;  /* 0x0000000e0e0ec220 */ /* 0x004fe20000400000 */
[----:B------:R-:W-:Y:S01]  /*fb80*/  FSETP.GEU.AND P4, PT, R16, -126, PT ;  /* 0xc2fc00001000780b */ /* 0x000fe20003f8e000 */
[----:B------:R-:W2:Y:S01]  /*fb90*/  MUFU.EX2 R105, R105 ;  /* 0x0000006900697308 */ /* 0x000ea20000000800 */
[----:B-1----:R-:W-:-:S04]  /*fba0*/  FMNMX R11, R11, R26, !PT ;  /* 0x0000001a0b0b7209 */ /* 0x002fc80007800000 */
[----:B------:R-:W-:Y:S01]  /*fbb0*/  @!P3 FMUL R101, R101, 0.5 ;  /* 0x3f0000006565b820 */ /* 0x000fe20000400000 */
[----:B---3--:R-:W-:Y:S01]  /*fbc0*/  @!P5 FMUL R97, R97, R97 ;  /* 0x000000616161d220 */ /* 0x008fe20000400000 */
[----:B------:R-:W-:Y:S01]  /*fbd0*/  FSETP.GEU.AND P5, PT, R136, -126, PT ;  /* 0xc2fc00008800780b */ /* 0x000fe20003fae000 */
[----:B------:R-:W1:Y:S01]  /*fbe0*/  MUFU.EX2 R12, R12 ;  /* 0x0000000c000c7308 */ /* 0x000e620000000800 */
[----:B------:R-:W3:Y:S03]  /*fbf0*/  SHFL.BFLY PT, R26, R11, 0x2, 0x1f ;  /* 0x0c401f000b1a7f89 */ /* 0x000ee600000e0000 */
[----:B------:R-:W-:-:S04]  /*fc00*/  @!P4 FMUL R16, R16, 0.5 ;  /* 0x3f0000001010c820 */ /* 0x000fc80000400000 */
[----:B------:R-:W4:Y:S01]  /*fc10*/  MUFU.EX2 R101, R101 ;  /* 0x0000006500657308 */ /* 0x000f220000000800 */
[----:B--2---:R-:W-:Y:S01]  /*fc20*/  @!P2 FMUL R105, R105, R105 ;  /* 0x000000696969a220 */ /* 0x004fe20000400000 */
[----:B------:R-:W-:Y:S02]  /*fc30*/  FSETP.GEU.AND P2, PT, R113, -126, PT ;  /* 0xc2fc00007100780b */ /* 0x000fe40003f4e000 */
[----:B------:R-:W-:-:S04]  /*fc40*/  @!P5 FMUL R136, R136, 0.5 ;  /* 0x3f0000008888d820 */ /* 0x000fc80000400000 */
[----:B------:R-:W2:Y:S01]  /*fc50*/  MUFU.EX2 R16, R16 ;  /* 0x0000001000107308 */ /* 0x000ea20000000800 */
[----:B-1----:R-:W-:Y:S01]  /*fc60*/  @!P6 FMUL R12, R12, R12 ;  /* 0x0000000c0c0ce220 */ /* 0x002fe20000400000 */
[----:B------:R-:W-:-:S05]  /*fc70*/  FSETP.GEU.AND P6, PT, R109, -126, PT ;  /* 0xc2fc00006d00780b */ /* 0x000fca0003fce000 */
[----:B------:R-:W-:Y:S01]  /*fc80*/  @!P2 FMUL R113, R113, 0.5 ;  /* 0x3f0000007171a820 */ /* 0x000fe20000400000 */
[----:B------:R-:W1:Y:S01]  /*fc90*/  MUFU.EX2 R20, R136 ;  /* 0x0000008800147308 */ /* 0x000e620000000800 */
[----:B----4-:R-:W-:Y:S01]  /*fca0*/  @!P3 FMUL R101, R101, R101 ;  /* 0x000000656565b220 */ /* 0x010fe20000400000 */
[----:B------:R-:W-:Y:S02]  /*fcb0*/  FSETP.GEU.AND P3, PT, R96, -126, PT ;  /* 0xc2fc00006000780b */ /* 0x000fe40003f6e000 */
[----:B---3--:R-:W-:-:S03]  /*fcc0*/  FMNMX R11, R11, R26, !PT ;  /* 0x0000001a0b0b7209 */ /* 0x008fc60007800000 */
[----:B------:R-:W-:Y:S01]  /*fcd0*/  @!P6 FMUL R109, R109, 0.5 ;  /* 0x3f0000006d6de820 */ /* 0x000fe20000400000 */
[----:B------:R-:W3:Y:S01]  /*fce0*/  MUFU.EX2 R113, R113 ;  /* 0x0000007100717308 */ /* 0x000ee20000000800 */
[----:B--2---:R-:W-:Y:S01]  /*fcf0*/  @!P4 FMUL R16, R16, R16 ;  /* 0x000000101010c220 */ /* 0x004fe20000400000 */
[----:B------:R-:W-:-:S03]  /*fd00*/  FSETP.GEU.AND P4, PT, R121, -126, PT ;  /* 0xc2fc00007900780b */ /* 0x000fc60003f8e000 */
[----:B------:R-:W-:Y:S02]  /*fd10*/  FADD R181, R23, R16 ;  /* 0x0000001017b57221 */ /* 0x000fe40000000000 */
[----:B------:R-:W-:Y:S01]  /*fd20*/  @!P3 FMUL R96, R96, 0.5 ;  /* 0x3f0000006060b820 */ /* 0x000fe20000400000 */
[----:B------:R-:W2:Y:S01]  /*fd30*/  MUFU.EX2 R109, R109 ;  /* 0x0000006d006d7308 */ /* 0x000ea20000000800 */
[----:B-1----:R-:W-:Y:S01]  /*fd40*/  @!P5 FMUL R20, R20, R20 ;  /* 0x000000141414d220 */ /* 0x002fe20000400000 */
[----:B------:R-:W-:-:S04]  /*fd50*/  FSETP.NEU.AND P5, PT, R11, -INF , PT ;  /* 0xff8000000b00780b */ /* 0x000fc80003fad000 */
[----:B------:R-:W-:Y:S01]  /*fd60*/  FSEL R177, R11, RZ, P5 ;  /* 0x000000ff0bb17208 */ /* 0x000fe20002800000 */
[----:B------:R-:W-:Y:S01]  /*fd70*/  @!P4 FMUL R121, R121, 0.5 ;  /* 0x3f0000007979c820 */ /* 0x000fe20000400000 */
[----:B------:R-:W1:Y:S01]  /*fd80*/  MUFU.EX2 R96, R96 ;  /* 0x0000006000607308 */ /* 0x000e620000000800 */
[----:B---3--:R-:W-:Y:S01]  /*fd90*/  @!P2 FMUL R113, R113, R113 ;  /* 0x000000717171a220 */ /* 0x008fe20000400000 */
[----:B------:R-:W-:Y:S01]  /*fda0*/  FSETP.GEU.AND P5, PT, R104, -126, PT ;  /* 0xc2fc00006800780b */ /* 0x000fe20003fae000 */
[C---:B------:R-:W-:Y:S01]  /*fdb0*/  FMUL R26, R177.reuse, UR21 ;  /* 0x00000015b11a7c20 */ /* 0x040fe20008400000 */
[----:B------:R-:W-:-:S03]  /*fdc0*/  FADD R177, -R177, R8 ;  /* 0x00000008b1b17221 */ /* 0x000fc60000000100 */
[--C-:B------:R-:W-:Y:S01]  /*fdd0*/  FFMA R133, R133, UR21, -R26.reuse ;  /* 0x0000001585857c23 */ /* 0x100fe2000800081a */
[----:B------:R-:W3:Y:S01]  /*fde0*/  MUFU.EX2 R121, R121 ;  /* 0x0000007900797308 */ /* 0x000ee20000000800 */
[----:B--2---:R-:W-:Y:S01]  /*fdf0*/  @!P6 FMUL R109, R109, R109 ;  /* 0x0000006d6d6de220 */ /* 0x004fe20000400000 */
[----:B------:R-:W-:Y:S01]  /*fe00*/  FSETP.GEU.AND P6, PT, R100, -126, PT ;  /* 0xc2fc00006400780b */ /* 0x000fe20003fce000 */
[--C-:B------:R-:W-:Y:S01]  /*fe10*/  FFMA R108, R27, UR21, -R26.reuse ;  /* 0x000000151b6c7c23 */ /* 0x100fe2000800081a */
[----:B------:R-:W-:Y:S01]  /*fe20*/  FSETP.GEU.AND P2, PT, R133, -126, PT ;  /* 0xc2fc00008500780b */ /* 0x000fe20003f4e000 */
[--C-:B------:R-:W-:Y:S01]  /*fe30*/  FFMA R124, R35, UR21, -R26.reuse ;  /* 0x00000015237c7c23 */ /* 0x100fe2000800081a */
[--C-:B------:R-:W-:Y:S01]  /*fe40*/  FFMA R30, R30, UR21, -R26.reuse ;  /* 0x000000151e1e7c23 */ /* 0x100fe2000800081a */
[--C-:B------:R-:W-:Y:S01]  /*fe50*/  FFMA R120, R34, UR21, -R26.reuse ;  /* 0x0000001522787c23 */ /* 0x100fe2000800081a */
[--C-:B------:R-:W-:Y:S01]  /*fe60*/  FFMA R116, R38, UR21, -R26.reuse ;  /* 0x0000001526747c23 */ /* 0x100fe2000800081a */
[----:B-1----:R-:W-:Y:S01]  /*fe70*/  @!P3 FMUL R96, R96, R96 ;  /* 0x000000606060b220 */ /* 0x002fe20000400000 */
[----:B------:R-:W-:Y:S01]  /*fe80*/  FSETP.GEU.AND P3, PT, R13, -126, PT ;  /* 0xc2fc00000d00780b */ /* 0x000fe20003f6e000 */
[--C-:B------:R-:W-:Y:S01]  /*fe90*/  FFMA R112, R31, UR21, -R26.reuse ;  /* 0x000000151f707c23 */ /* 0x100fe2000800081a */
[--C-:B------:R-:W-:Y:S01]  /*fea0*/  FFMA R39, R39, UR21, -R26.reuse ;  /* 0x0000001527277c23 */ /* 0x100fe2000800081a */
[----:B------:R-:W-:Y:S01]  /*feb0*/  @!P5 FMUL R104, R104, 0.5 ;  /* 0x3f0000006868d820 */ /* 0x000fe20000400000 */
[--C-:B------:R-:W-:Y:S01]  /*fec0*/  FFMA R43, R43, UR21, -R26.reuse ;  /* 0x000000152b2b7c23 */ /* 0x100fe2000800081a */
[----:B------:R-:W-:Y:S01]  /*fed0*/  @!P6 FMUL R100, R100, 0.5 ;  /* 0x3f0000006464e820 */ /* 0x000fe20000400000 */
[--C-:B------:R-:W-:Y:S01]  /*fee0*/  FFMA R47, R47, UR21, -R26.reuse ;  /* 0x000000152f2f7c23 */ /* 0x100fe2000800081a */
[----:B---3--:R-:W-:Y:S01]  /*fef0*/  @!P4 FMUL R121, R121, R121 ;  /* 0x000000797979c220 */ /* 0x008fe20000400000 */
[----:B------:R-:W-:Y:S01]  /*ff00*/  FSETP.GEU.AND P4, PT, R108, -126, PT ;  /* 0xc2fc00006c00780b */ /* 0x000fe20003f8e000 */
[----:B------:R-:W-:Y:S01]  /*ff10*/  @!P2 FMUL R133, R133, 0.5 ;  /* 0x3f0000008585a820 */ /* 0x000fe20000400000 */
[----:B------:R-:W1:Y:S01]  /*ff20*/  MUFU.EX2 R104, R104 ;  /* 0x0000006800687308 */ /* 0x000e620000000800 */
[--C-:B------:R-:W-:Y:S01]  /*ff30*/  FFMA R55, R55, UR21, -R26.reuse ;  /* 0x0000001537377c23 */ /* 0x100fe2000800081a */
[--C-:B------:R-:W-:Y:S01]  /*ff40*/  FFMA R50, R50, UR21, -R26.reuse ;  /* 0x0000001532327c23 */ /* 0x100fe2000800081a */
[----:B------:R-:W-:Y:S01]  /*ff50*/  @!P3 FMUL R13, R13, 0.5 ;  /* 0x3f0000000d0db820 */ /* 0x000fe20000400000 */
[--C-:B------:R-:W-:Y:S01]  /*ff60*/  FFMA R132, R59, UR21, -R26.reuse ;  /* 0x000000153b847c23 */ /* 0x100fe2000800081a */
[--C-:B------:R-:W-:Y:S01]  /*ff70*/  FFMA R59, R63, UR21, -R26.reuse ;  /* 0x000000153f3b7c23 */ /* 0x100fe2000800081a */
[--C-:B------:R-:W-:Y:S01]  /*ff80*/  FFMA R67, R67, UR21, -R26.reuse ;  /* 0x0000001543437c23 */ /* 0x100fe2000800081a */
[--C-:B------:R-:W-:Y:S01]  /*ff90*/  FFMA R51, R51, UR21, -R26.reuse ;  /* 0x0000001533337c23 */ /* 0x100fe2000800081a */
[----:B------:R2:W3:Y:S01]  /*ffa0*/  MUFU.EX2 R27, R133 ;  /* 0x00000085001b7308 */ /* 0x0004e20000000800 */
[--C-:B------:R-:W-:Y:S01]  /*ffb0*/  FFMA R75, R75, UR21, -R26.reuse ;  /* 0x000000154b4b7c23 */ /* 0x100fe2000800081a */
[--C-:B------:R-:W-:Y:S01]  /*ffc0*/  FFMA R79, R79, UR21, -R26.reuse ;  /* 0x000000154f4f7c23 */ /* 0x100fe2000800081a */
[----:B------:R-:W-:Y:S01]  /*ffd0*/  @!P4 FMUL R108, R108, 0.5 ;  /* 0x3f0000006c6cc820 */ /* 0x000fe20000400000 */
[--C-:B------:R-:W-:Y:S01]  /*ffe0*/  FFMA R83, R83, UR21, -R26.reuse ;  /* 0x0000001553537c23 */ /* 0x100fe2000800081a */
[--C-:B------:R-:W-:Y:S01]  /*fff0*/  FFMA R62, R62, UR21, -R26.reuse ;  /* 0x000000153e3e7c23 */ /* 0x100fe2000800081a */
[--C-:B------:R-:W-:Y:S01]  /*10000*/  FFMA R71, R71, UR21, -R26.reuse ;  /* 0x0000001547477c23 */ /* 0x100fe2000800081a */
[--C-:B------:R-:W-:Y:S01]  /*10010*/  FFMA R130, R130, UR21, -R26.reuse ;  /* 0x0000001582827c23 */ /* 0x100fe2000800081a */
[----:B------:R-:W4:Y:S01]  /*10020*/  MUFU.EX2 R100, R100 ;  /* 0x0000006400647308 */ /* 0x000f220000000800 */
[--C-:B--2---:R-:W-:Y:S01]  /*10030*/  FFMA R133, R42, UR21, -R26.reuse ;  /* 0x000000152a857c23 */ /* 0x104fe2000800081a */
[--C-:B------:R-:W-:Y:S01]  /*10040*/  FFMA R42, R46, UR21, -R26.reuse ;  /* 0x000000152e2a7c23 */ /* 0x100fe2000800081a */
[----:B-1----:R-:W-:Y:S01]  /*10050*/  @!P5 FMUL R104, R104, R104 ;  /* 0x000000686868d220 */ /* 0x002fe20000400000 */
[----:B------:R-:W-:Y:S01]  /*10060*/  FSETP.GEU.AND P5, PT, R112, -126, PT ;  /* 0xc2fc00007000780b */ /* 0x000fe20003fae000 */
[--C-:B------:R-:W-:Y:S01]  /*10070*/  FFMA R46, R66, UR21, -R26.reuse ;  /* 0x00000015422e7c23 */ /* 0x100fe2000800081a */
[--C-:B------:R-:W-:Y:S01]  /*10080*/  FFMA R66, R106, UR21, -R26.reuse ;  /* 0x000000156a427c23 */ /* 0x100fe2000800081a */
[--C-:B------:R-:W-:Y:S01]  /*10090*/  FFMA R63, R102, UR21, -R26.reuse ;  /* 0x00000015663f7c23 */ /* 0x100fe2000800081a */
[----:B------:R-:W1:Y:S01]  /*100a0*/  MUFU.EX2 R13, R13 ;  /* 0x0000000d000d7308 */ /* 0x000e620000000800 */
[----:B---3--:R-:W-:Y:S01]  /*100b0*/  @!P2 FMUL R27, R27, R27 ;  /* 0x0000001b1b1ba220 */ /* 0x008fe20000400000 */
[----:B------:R-:W-:Y:S01]  /*100c0*/  FSETP.GEU.AND P2, PT, R124, -126, PT ;  /* 0xc2fc00007c00780b */ /* 0x000fe20003f4e000 */
[--C-:B------:R-:W-:Y:S01]  /*100d0*/  FFMA R131, R131, UR21, -R26.reuse ;  /* 0x0000001583837c23 */ /* 0x100fe2000800081a */
[--C-:B------:R-:W-:Y:S01]  /*100e0*/  FFMA R138, R138, UR21, -R26.reuse ;  /* 0x000000158a8a7c23 */ /* 0x100fe2000800081a */
[--C-:B------:R-:W-:Y:S01]  /*100f0*/  FFMA R102, R118, UR21, -R26.reuse ;  /* 0x0000001576667c23 */ /* 0x100fe2000800081a */
[--C-:B------:R-:W-:Y:S01]  /*10100*/  FFMA R118, R134, UR21, -R26.reuse ;  /* 0x0000001586767c23 */ /* 0x100fe2000800081a */
[--C-:B------:R-:W-:Y:S01]  /*10110*/  FFMA R142, R142, UR21, -R26.reuse ;  /* 0x000000158e8e7c23 */ /* 0x100fe2000800081a */
[----:B------:R-:W2:Y:S01]  /*10120*/  MUFU.EX2 R108, R108 ;  /* 0x0000006c006c7308 */ /* 0x000ea20000000800 */
[----:B----4-:R-:W-:Y:S01]  /*10130*/  @!P6 FMUL R100, R100, R100 ;  /* 0x000000646464e220 */ /* 0x010fe20000400000 */
[----:B------:R-:W-:Y:S01]  /*10140*/  FSETP.GEU.AND P6, PT, R30, -126, PT ;  /* 0xc2fc00001e00780b */ /* 0x000fe20003fce000 */
[----:B------:R-:W-:Y:S01]  /*10150*/  @!P5 FMUL R112, R112, 0.5 ;  /* 0x3f0000007070d820 */ /* 0x000fe20000400000 */
[--C-:B------:R-:W-:Y:S01]  /*10160*/  FFMA R144, R143, UR21, -R26.reuse ;  /* 0x000000158f907c23 */ /* 0x100fe2000800081a */
[--C-:B------:R-:W-:Y:S01]  /*10170*/  FFMA R146, R146, UR21, -R26.reuse ;  /* 0x0000001592927c23 */ /* 0x100fe2000800081a */
[----:B------:R-:W-:Y:S01]  /*10180*/  FFMA R148, R147, UR21, -R26 ;  /* 0x0000001593947c23 */ /* 0x000fe2000800081a */
        /* <DEDUP_REMOVED lines=8> */
[----:B------:R-:W-:Y:S01]  /*10210*/  @!P6 FMUL R30, R30, 0.5 ;  /* 0x3f0000001e1ee820 */ /* 0x000fe20000400000 */
[----:B------:R-:W1:Y:S01]  /*10220*/  MUFU.EX2 R38, R124 ;  /* 0x0000007c00267308 */ /* 0x000e620000000800 */
[----:B--2---:R-:W-:Y:S01]  /*10230*/  @!P4 FMUL R108, R108, R108 ;  /* 0x0000006c6c6cc220 */ /* 0x004fe20000400000 */
[----:B------:R-:W-:Y:S01]  /*10240*/  FSETP.GEU.AND P4, PT, R116, -126, PT ;  /* 0xc2fc00007400780b */ /* 0x000fe20003f8e000 */
[----:B------:R-:W-:Y:S01]  /*10250*/  FMUL R177, R177, UR21 ;  /* 0x00000015b1b17c20 */ /* 0x000fe20008400000 */
[----:B------:R-:W-:-:S02]  /*10260*/  F2FP.BF16.F32.PACK_AB R28, R25, R28 ;  /* 0x0000001c191c723e */ /* 0x000fc400000010ff */
[----:B------:R-:W-:Y:S01]  /*10270*/  F2FP.BF16.F32.PACK_AB R80, R73, R80 ;  /* 0x000000504950723e */ /* 0x000fe200000010ff */
[----:B------:R-:W-:Y:S01]  /*10280*/  @!P3 FMUL R120, R120, 0.5 ;  /* 0x3f0000007878b820 */ /* 0x000fe20000400000 */
[----:B------:R2:W4:Y:S01]  /*10290*/  MUFU.EX2 R31, R30 ;  /* 0x0000001e001f7308 */ /* 0x0005220000000800 */
[----:B---3--:R-:W-:Y:S01]  /*102a0*/  @!P5 FMUL R34, R34, R34 ;  /* 0x000000222222d220 */ /* 0x008fe20000400000 */
[----:B------:R-:W-:-:S05]  /*102b0*/  FSETP.GEU.AND P5, PT, R133, -126, PT ;  /* 0xc2fc00008500780b */ /* 0x000fca0003fae000 */
[----:B------:R-:W-:Y:S01]  /*102c0*/  @!P4 FMUL R116, R116, 0.5 ;  /* 0x3f0000007474c820 */ /* 0x000fe20000400000 */
[----:B------:R-:W3:Y:S01]  /*102d0*/  MUFU.EX2 R35, R120 ;  /* 0x0000007800237308 */ /* 0x000ee20000000800 */
[----:B-1----:R-:W-:Y:S01]  /*102e0*/  @!P2 FMUL R38, R38, R38 ;  /* 0x000000262626a220 */ /* 0x002fe20000400000 */
[----:B------:R-:W-:Y:S01]  /*102f0*/  FSETP.GEU.AND P2, PT, R42, -126, PT ;  /* 0xc2fc00002a00780b */ /* 0x000fe20003f4e000 */
[----:B--2---:R-:W-:Y:S01]  /*10300*/  FADD R30, R24, R57 ;  /* 0x00000039181e7221 */ /* 0x004fe20000000000 */
[----:B------:R-:W-:-:S03]  /*10310*/  F2FP.BF16.F32.PACK_AB R24, R15, R24 ;  /* 0x000000180f18723e */ /* 0x000fc600000010ff */
[----:B------:R-:W-:Y:S01]  /*10320*/  @!P5 FMUL R133, R133, 0.5 ;  /* 0x3f0000008585d820 */ /* 0x000fe20000400000 */
[----:B------:R-:W1:Y:S01]  /*10330*/  MUFU.EX2 R116, R116 ;  /* 0x0000007400747308 */ /* 0x000e620000000800 */
[----:B----4-:R-:W-:Y:S01]  /*10340*/  @!P6 FMUL R31, R31, R31 ;  /* 0x0000001f1f1fe220 */ /* 0x010fe20000400000 */
        /* <DEDUP_REMOVED lines=14> */
[----:B------:R2:W5:Y:S01]  /*10430*/  MUFU.EX2 R120, R43 ;  /* 0x0000002b00787308 */ /* 0x0005620000000800 */
[----:B---3--:R-:W-:Y:S01]  /*10440*/  @!P2 FMUL R42, R42, R42 ;  /* 0x0000002a2a2aa220 */ /* 0x008fe20000400000 */
[----:B------:R-:W-:Y:S01]  /*10450*/  FSETP.GEU.AND P2, PT, R55, -126, PT ;  /* 0xc2fc00003700780b */ /* 0x000fe20003f4e000 */
[--C-:B-1----:R-:W-:Y:S01]  /*10460*/  FFMA R39, R54, UR21, -R26.reuse ;  /* 0x0000001536277c23 */ /* 0x102fe2000800081a */
[----:B------:R-:W-:-:S03]  /*10470*/  FFMA R54, R82, UR21, -R26 ;  /* 0x0000001552367c23 */ /* 0x000fc6000800081a */
[----:B------:R-:W-:Y:S01]  /*10480*/  @!P5 FMUL R51, R51, 0.5 ;  /* 0x3f0000003333d820 */ /* 0x000fe20000400000 */
[----:B------:R1:W3:Y:S01]  /*10490*/  MUFU.EX2 R141, R47 ;  /* 0x0000002f008d7308 */ /* 0x0002e20000000800 */
[----:B----4-:R-:W-:Y:S01]  /*104a0*/  @!P6 FMUL R137, R137, R137 ;  /* 0x000000898989e220 */ /* 0x010fe20000400000 */
[----:B------:R-:W-:Y:S01]  /*104b0*/  FSETP.GEU.AND P6, PT, R50, -126, PT ;  /* 0xc2fc00003200780b */ /* 0x000fe20003fce000 */
[--C-:B--2---:R-:W-:Y:S01]  /*104c0*/  FFMA R43, R58, UR21, -R26.reuse ;  /* 0x000000153a2b7c23 */ /* 0x104fe2000800081a */
[--C-:B------:R-:W-:Y:S01]  /*104d0*/  FFMA R58, R90, UR21, -R26.reuse ;  /* 0x000000155a3a7c23 */ /* 0x100fe2000800081a */
[--C-:B------:R-:W-:Y:S01]  /*104e0*/  FFMA R90, R103, UR21, -R26.reuse ;  /* 0x00000015675a7c23 */ /* 0x100fe2000800081a */
[--C-:B------:R-:W-:Y:S01]  /*104f0*/  FFMA R103, R115, UR21, -R26.reuse ;  /* 0x0000001573677c23 */ /* 0x100fe2000800081a */
[----:B------:R-:W-:Y:S01]  /*10500*/  @!P2 FMUL R55, R55, 0.5 ;  /* 0x3f0000003737a820 */ /* 0x000fe20000400000 */
[----:B------:R2:W4:Y:S01]  /*10510*/  MUFU.EX2 R124, R51 ;  /* 0x00000033007c7308 */ /* 0x0005220000000800 */
[----:B-----5:R-:W-:Y:S01]  /*10520*/  @!P3 FMUL R120, R120, R120 ;  /* 0x000000787878b220 */ /* 0x020fe20000400000 */
[----:B------:R-:W-:Y:S01]  /*10530*/  FSETP.GEU.AND P3, PT, R39, -126, PT ;  /* 0xc2fc00002700780b */ /* 0x000fe20003f6e000 */
[--C-:B-1----:R-:W-:Y:S01]  /*10540*/  FFMA R47, R70, UR21, -R26.reuse ;  /* 0x00000015462f7c23 */ /* 0x102fe2000800081a */
[--C-:B------:R-:W-:Y:S01]  /*10550*/  FFMA R70, R122, UR21, -R26.reuse ;  /* 0x000000157a467c23 */ /* 0x100fe2000800081a */
[----:B------:R-:W-:Y:S01]  /*10560*/  FFMA R122, R150, UR21, -R26 ;  /* 0x00000015967a7c23 */ /* 0x000fe2000800081a */
[----:B------:R-:W-:Y:S01]  /*10570*/  FADD R115, R45, R12 ;  /* 0x0000000c2d737221 */ /* 0x000fe20000000000 */
[----:B------:R-:W-:Y:S01]  /*10580*/  @!P6 FMUL R50, R50, 0.5 ;  /* 0x3f0000003232e820 */ /* 0x000fe20000400000 */
[----:B------:R1:W5:Y:S01]  /*10590*/  MUFU.EX2 R128, R55 ;  /* 0x0000003700807308 */ /* 0x0003620000000800 */
[----:B---3--:R-:W-:Y:S01]  /*105a0*/  @!P4 FMUL R141, R141, R141 ;  /* 0x0000008d8d8dc220 */ /* 0x008fe20000400000 */
[----:B------:R-:W-:Y:S01]  /*105b0*/  FSETP.GEU.AND P4, PT, R43, -126, PT ;  /* 0xc2fc00002b00780b */ /* 0x000fe20003f8e000 */
[--C-:B--2---:R-:W-:Y:S01]  /*105c0*/  FFMA R51, R78, UR21, -R26.reuse ;  /* 0x000000154e337c23 */ /* 0x104fe2000800081a */
[--C-:B------:R-:W-:Y:S01]  /*105d0*/  FFMA R78, R94, UR21, -R26.reuse ;  /* 0x000000155e4e7c23 */ /* 0x100fe2000800081a */
[--C-:B------:R-:W-:Y:S01]  /*105e0*/  FFMA R94, R111, UR21, -R26.reuse ;  /* 0x000000156f5e7c23 */ /* 0x100fe2000800081a */
[----:B------:R-:W-:Y:S01]  /*105f0*/  FADD R134, R134, R115 ;  /* 0x0000007386867221 */ /* 0x000fe20000000000 */
[----:B------:R-:W-:Y:S01]  /*10600*/  @!P3 FMUL R39, R39, 0.5 ;  /* 0x3f0000002727b820 */ /* 0x000fe20000400000 */
[----:B------:R2:W3:Y:S01]  /*10610*/  MUFU.EX2 R129, R50 ;  /* 0x0000003200817308 */ /* 0x0004e20000000800 */
[--C-:B-1----:R-:W-:Y:S01]  /*10620*/  FFMA R55, R86, UR21, -R26.reuse ;  /* 0x0000001556377c23 */ /* 0x102fe2000800081a */
[--C-:B------:R-:W-:Y:S01]  /*10630*/  FFMA R86, R87, UR21, -R26.reuse ;  /* 0x0000001557567c23 */ /* 0x100fe2000800081a */
[----:B----4-:R-:W-:Y:S01]  /*10640*/  @!P5 FMUL R124, R124, R124 ;  /* 0x0000007c7c7cd220 */ /* 0x010fe20000400000 */
[----:B------:R-:W-:Y:S01]  /*10650*/  FSETP.GEU.AND P5, PT, R62, -126, PT ;  /* 0xc2fc00003e00780b */ /* 0x000fe20003fae000 */
[--C-:B------:R-:W-:Y:S01]  /*10660*/  FFMA R87, R91, UR21, -R26.reuse ;  /* 0x000000155b577c23 */ /* 0x100fe2000800081a */
[--C-:B------:R-:W-:Y:S01]  /*10670*/  FFMA R91, R95, UR21, -R26.reuse ;  /* 0x000000155f5b7c23 */ /* 0x100fe2000800081a */
[----:B------:R-:W-:Y:S01]  /*10680*/  @!P4 FMUL R43, R43, 0.5 ;  /* 0x3f0000002b2bc820 */ /* 0x000fe20000400000 */
[----:B------:R-:W1:Y:S01]  /*10690*/  MUFU.EX2 R39, R39 ;  /* 0x0000002700277308 */ /* 0x000e620000000800 */
[----:B-----5:R-:W-:Y:S01]  /*106a0*/  @!P2 FMUL R128, R128, R128 ;  /* 0x000000808080a220 */ /* 0x020fe20000400000 */
[----:B------:R-:W-:Y:S01]  /*106b0*/  FSETP.GEU.AND P2, PT, R46, -126, PT ;  /* 0xc2fc00002e00780b */ /* 0x000fe20003f4e000 */
[--C-:B--2---:R-:W-:Y:S01]  /*106c0*/  FFMA R50, R74, UR21, -R26.reuse ;  /* 0x000000154a327c23 */ /* 0x104fe2000800081a */
[--C-:B------:R-:W-:Y:S01]  /*106d0*/  FFMA R95, R99, UR21, -R26.reuse ;  /* 0x00000015635f7c23 */ /* 0x100fe2000800081a */
[--C-:B------:R-:W-:Y:S01]  /*106e0*/  FFMA R99, R107, UR21, -R26.reuse ;  /* 0x000000156b637c23 */ /* 0x100fe2000800081a */
[--C-:B------:R-:W-:Y:S01]  /*106f0*/  FFMA R74, R114, UR21, -R26.reuse ;  /* 0x00000015724a7c23 */ /* 0x100fe2000800081a */
[----:B------:R-:W-:Y:S01]  /*10700*/  FFMA R114, R139, UR21, -R26 ;  /* 0x000000158b727c23 */ /* 0x000fe2000800081a */
[----:B------:R-:W2:Y:S01]  /*10710*/  MUFU.EX2 R43, R43 ;  /* 0x0000002b002b7308 */ /* 0x000ea20000000800 */
[----:B---3--:R-:W-:Y:S01]  /*10720*/  @!P6 FMUL R129, R129, R129 ;  /* 0x000000818181e220 */ /* 0x008fe20000400000 */
[----:B------:R-:W-:Y:S01]  /*10730*/  FSETP.GEU.AND P6, PT, R132, -126, PT ;  /* 0xc2fc00008400780b */ /* 0x000fe20003fce000 */
[----:B------:R-:W-:Y:S01]  /*10740*/  @!P5 FMUL R62, R62, 0.5 ;  /* 0x3f0000003e3ed820 */ /* 0x000fe20000400000 */
[----:B------:R-:W-:Y:S01]  /*10750*/  FADD R107, R41, R76 ;  /* 0x0000004c296b7221 */ /* 0x000fe20000000000 */
[----:B------:R-:W-:Y:S01]  /*10760*/  FADD R139, R184, R81 ;  /* 0x00000051b88b7221 */ /* 0x000fe20000000000 */
[----:B------:R-:W-:Y:S01]  /*10770*/  FADD R115, R180, R105 ;  /* 0x00000069b4737221 */ /* 0x000fe20000000000 */
[----:B------:R-:W-:Y:S01]  /*10780*/  @!P2 FMUL R46, R46, 0.5 ;  /* 0x3f0000002e2ea820 */ /* 0x000fe20000400000 */
[----:B------:R3:W4:Y:S01]  /*10790*/  MUFU.EX2 R112, R62 ;  /* 0x0000003e00707308 */ /* 0x0007220000000800 */
[----:B-1----:R-:W-:Y:S01]  /*107a0*/  @!P3 FMUL R39, R39, R39 ;  /* 0x000000272727b220 */ /* 0x002fe20000400000 */
[----:B------:R-:W-:Y:S01]  /*107b0*/  FSETP.GEU.AND P3, PT, R59, -126, PT ;  /* 0xc2fc00003b00780b */ /* 0x000fe20003f6e000 */
[----:B------:R-:W-:Y:S01]  /*107c0*/  FADD R111, R125, R14 ;  /* 0x0000000e7d6f7221 */ /* 0x000fe20000000000 */
[----:B------:R-:W-:Y:S01]  /*107d0*/  FADD R140, R140, R115 ;  /* 0x000000738c8c7221 */ /* 0x000fe20000000000 */
[----:B------:R-:W-:-:S02]  /*107e0*/  F2FP.BF16.F32.PACK_AB R37, R124, R129 ;  /* 0x000000817c25723e */ /* 0x000fc400000010ff */
[----:B------:R-:W-:Y:S01]  /*107f0*/  @!P6 FMUL R132, R132, 0.5 ;  /* 0x3f0000008484e820 */ /* 0x000fe20000400000 */
[----:B------:R-:W1:Y:S01]  /*10800*/  MUFU.EX2 R46, R46 ;  /* 0x0000002e002e7308 */ /* 0x000e620000000800 */
[----:B--2---:R-:W-:Y:S01]  /*10810*/  @!P4 FMUL R43, R43, R43 ;  /* 0x0000002b2b2bc220 */ /* 0x004fe20000400000 */
[----:B------:R-:W-:Y:S01]  /*10820*/  FSETP.GEU.AND P4, PT, R67, -126, PT ;  /* 0xc2fc00004300780b */ /* 0x000fe20003f8e000 */
[--C-:B---3--:R-:W-:Y:S01]  /*10830*/  FFMA R62, R98, UR21, -R26.reuse ;  /* 0x00000015623e7c23 */ /* 0x108fe2000800081a */
[--C-:B------:R-:W-:Y:S01]  /*10840*/  FFMA R98, R127, UR21, -R26.reuse ;  /* 0x000000157f627c23 */ /* 0x100fe2000800081a */
[--C-:B------:R-:W-:Y:S01]  /*10850*/  FFMA R127, R119, UR21, -R26.reuse ;  /* 0x00000015777f7c23 */ /* 0x100fe2000800081a */
[----:B------:R-:W-:Y:S01]  /*10860*/  FFMA R119, R135, UR21, -R26 ;  /* 0x0000001587777c23 */ /* 0x000fe2000800081a */
[----:B------:R-:W-:Y:S01]  /*10870*/  @!P3 FMUL R59, R59, 0.5 ;  /* 0x3f0000003b3bb820 */ /* 0x000fe20000400000 */
[----:B------:R-:W2:Y:S01]  /*10880*/  MUFU.EX2 R132, R132 ;  /* 0x0000008400847308 */ /* 0x000ea20000000800 */
[----:B----4-:R-:W-:Y:S01]  /*10890*/  @!P5 FMUL R112, R112, R112 ;  /* 0x000000707070d220 */ /* 0x010fe20000400000 */
[----:B------:R-:W-:Y:S01]  /*108a0*/  FSETP.GEU.AND P5, PT, R71, -126, PT ;  /* 0xc2fc00004700780b */ /* 0x000fe20003fae000 */
[C---:B------:R-:W-:Y:S01]  /*108b0*/  FADD R135, R32.reuse, R69 ;  /* 0x0000004520877221 */ /* 0x040fe20000000000 */
[----:B------:R-:W-:-:S02]  /*108c0*/  F2FP.BF16.F32.PACK_AB R32, R32, R33 ;  /* 0x000000212020723e */ /* 0x000fc400000010ff */
[----:B------:R-:W-:Y:S01]  /*108d0*/  F2FP.BF16.F32.PACK_AB R76, R93, R76 ;  /* 0x0000004c5d4c723e */ /* 0x000fe200000010ff */
        /* <DEDUP_REMOVED lines=13> */
[C---:B------:R-:W-:Y:S01]  /*109b0*/  FADD R110, R48.reuse, R109 ;  /* 0x0000006d306e7221 */ /* 0x040fe20000000000 */
[----:B------:R-:W-:Y:S02]  /*109c0*/  F2FP.BF16.F32.PACK_AB R48, R48, R49 ;  /* 0x000000313030723e */ /* 0x000fe400000010ff */
[----:B------:R-:W-:Y:S01]  /*109d0*/  @!P6 FMUL R47, R47, 0.5 ;  /* 0x3f0000002f2fe820 */ /* 0x000fe20000400000 */
[----:B------:R-:W1:Y:S01]  /*109e0*/  MUFU.EX2 R75, R75 ;  /* 0x0000004b004b7308 */ /* 0x000e620000000800 */
[----:B----4-:R-:W-:Y:S01]  /*109f0*/  @!P4 FMUL R145, R145, R145 ;  /* 0x000000919191c220 */ /* 0x010fe20000400000 */
[----:B------:R-:W-:Y:S01]  /*10a00*/  FSETP.GEU.AND P4, PT, R51, -126, PT ;  /* 0xc2fc00003300780b */ /* 0x000fe20003f8e000 */
[--C-:B--2---:R-:W-:Y:S01]  /*10a10*/  FFMA R71, R123, UR21, -R26.reuse ;  /* 0x000000157b477c23 */ /* 0x104fe2000800081a */
[----:B------:R-:W-:Y:S01]  /*10a20*/  FFMA R123, R151, UR21, -R26 ;  /* 0x00000015977b7c23 */ /* 0x000fe2000800081a */
[----:B------:R-:W-:Y:S01]  /*10a30*/  FADD R135, R135, R110 ;  /* 0x0000006e87877221 */ /* 0x000fe20000000000 */
[----:B------:R-:W-:Y:S01]  /*10a40*/  FADD R110, R52, R113 ;  /* 0x00000071346e7221 */ /* 0x000fe20000000000 */
[----:B------:R-:W-:Y:S01]  /*10a50*/  @!P3 FMUL R50, R50, 0.5 ;  /* 0x3f0000003232b820 */ /* 0x000fe20000400000 */
[----:B------:R-:W2:Y:S01]  /*10a60*/  MUFU.EX2 R47, R47 ;  /* 0x0000002f002f7308 */ /* 0x000ea20000000800 */
[----:B-----5:R-:W-:Y:S01]  /*10a70*/  @!P5 FMUL R136, R136, R136 ;  /* 0x000000888888d220 */ /* 0x020fe20000400000 */
[----:B------:R-:W-:Y:S01]  /*10a80*/  FSETP.GEU.AND P5, PT, R54, -126, PT ;  /* 0xc2fc00003600780b */ /* 0x000fe20003fae000 */
[----:B------:R-:W-:Y:S01]  /*10a90*/  FADD R143, R143, R110 ;  /* 0x0000006e8f8f7221 */ /* 0x000fe20000000000 */
[----:B------:R-:W-:-:S03]  /*10aa0*/  FADD R151, R182, R77 ;  /* 0x0000004db6977221 */ /* 0x000fc60000000000 */
        /* <DEDUP_REMOVED lines=11> */
[----:B------:R-:W-:-:S04]  /*10b60*/  FSETP.GEU.AND P3, PT, R83, -126, PT ;  /* 0xc2fc00005300780b */ /* 0x000fc80003f6e000 */
        /* <DEDUP_REMOVED lines=13> */
[----:B-1----:R-:W-:Y:S01]  /*10c40*/  FFMA R79, R126, UR21, -R26 ;  /* 0x000000157e4f7c23 */ /* 0x002fe2000800081a */
[----:B------:R-:W-:Y:S01]  /*10c50*/  FADD R26, R30, R107 ;  /* 0x0000006b1e1a7221 */ /* 0x000fe20000000000 */
[----:B------:R-:W-:Y:S01]  /*10c60*/  FADD R107, R40, R93 ;  /* 0x0000005d286b7221 */ /* 0x000fe20000000000 */
[----:B------:R-:W-:Y:S01]  /*10c70*/  FADD R30, R15, R60 ;  /* 0x0000003c0f1e7221 */ /* 0x000fe20000000000 */
[----:B------:R-:W-:Y:S01]  /*10c80*/  @!P5 FMUL R87, R87, 0.5 ;  /* 0x3f0000005757d820 */ /* 0x000fe20000400000 */
[----:B------:R-:W1:Y:S01]  /*10c90*/  MUFU.EX2 R86, R86 ;  /* 0x0000005600567308 */ /* 0x000e620000000800 */
[----:B----4-:R-:W-:Y:S01]  /*10ca0*/  @!P6 FMUL R82, R82, R82 ;  /* 0x000000525252e220 */ /* 0x010fe20000400000 */
[----:B------:R-:W-:Y:S01]  /*10cb0*/  FSETP.GEU.AND P6, PT, R58, -126, PT ;  /* 0xc2fc00003a00780b */ /* 0x000fe20003fce000 */
[----:B------:R-:W-:Y:S01]  /*10cc0*/  FADD R30, R30, R107 ;  /* 0x0000006b1e1e7221 */ /* 0x000fe20000000000 */
[----:B------:R-:W-:Y:S01]  /*10cd0*/  FADD R126, R17, R92 ;  /* 0x0000005c117e7221 */ /* 0x000fe20000000000 */
[----:B------:R-:W-:-:S02]  /*10ce0*/  SHF.L.U32 R15, R4, 0x1f, RZ ;  /* 0x0000001f040f7819 */ /* 0x000fc400000006ff */
[----:B------:R-:W-:Y:S01]  /*10cf0*/  @!P2 FMUL R91, R91, 0.5 ;  /* 0x3f0000005b5ba820 */ /* 0x000fe20000400000 */
[----:B------:R-:W3:Y:S01]  /*10d00*/  MUFU.EX2 R87, R87 ;  /* 0x0000005700577308 */ /* 0x000ee20000000800 */
[----:B--2---:R-:W-:Y:S01]  /*10d10*/  @!P3 FMUL R83, R83, R83 ;  /* 0x000000535353b220 */ /* 0x004fe20000400000 */
[----:B------:R-:W-:Y:S01]  /*10d20*/  FSETP.GEU.AND P3, PT, R78, -126, PT ;  /* 0xc2fc00004e00780b */ /* 0x000fe20003f6e000 */
[----:B------:R-:W-:Y:S01]  /*10d30*/  FADD R126, R126, R111 ;  /* 0x0000006f7e7e7221 */ /* 0x000fe20000000000 */
[----:B------:R-:W-:Y:S01]  /*10d40*/  FADD R111, R22, R97 ;  /* 0x00000061166f7221 */ /* 0x000fe20000000000 */
[----:B------:R-:W-:Y:S01]  /*10d50*/  FADD R30, R30, R135 ;  /* 0x000000871e1e7221 */ /* 0x000fe20000000000 */
[----:B------:R-:W-:Y:S01]  /*10d60*/  F2FP.BF16.F32.PACK_AB R40, R40, R41 ;  /* 0x000000292828723e */ /* 0x000fe200000010ff */
[----:B------:R-:W-:Y:S01]  /*10d70*/  @!P6 FMUL R58, R58, 0.5 ;  /* 0x3f0000003a3ae820 */ /* 0x000fe20000400000 */
[----:B------:R-:W2:Y:S01]  /*10d80*/  MUFU.EX2 R91, R91 ;  /* 0x0000005b005b7308 */ /* 0x000ea20000000800 */
[----:B-1----:R-:W-:Y:S01]  /*10d90*/  @!P4 FMUL R86, R86, R86 ;  /* 0x000000565656c220 */ /* 0x002fe20000400000 */
[----:B------:R-:W-:-:S02]  /*10da0*/  FSETP.GEU.AND P4, PT, R62, -126, PT ;  /* 0xc2fc00003e00780b */ /* 0x000fc40003f8e000 */
[----:B------:R-:W-:-:S03]  /*10db0*/  F2FP.BF16.F32.PACK_AB R41, R132, R43 ;  /* 0x0000002b8429723e */ /* 0x000fc600000010ff */
        /* <DEDUP_REMOVED lines=27> */
[----:B------:R-:W-:-:S03]  /*10f70*/  FSETP.GEU.AND P2, PT, R103, -126, PT ;  /* 0xc2fc00006700780b */ /* 0x000fc60003f4e000 */
[----:B------:R-:W-:Y:S02]  /*10f80*/  FADD R150, R133, R66 ;  /* 0x0000004285967221 */ /* 0x000fe40000000000 */
        /* <DEDUP_REMOVED lines=41> */
[----:B------:R2:W4:Y:S01]  /*11220*/  MUFU.EX2 R9, R130 ;  /* 0x0000008200097308 */ /* 0x0005220000000800 */
[----:B-1----:R-:W-:Y:S01]  /*11230*/  @!P6 FMUL R71, R71, R71 ;  /* 0x000000474747e220 */ /* 0x002fe20000400000 */
[----:B------:R-:W-:-:S03]  /*11240*/  FSETP.GEU.AND P6, PT, R131, -126, PT ;  /* 0xc2fc00008300780b */ /* 0x000fc60003fce000 */
[----:B------:R-:W-:Y:S02]  /*11250*/  FADD R183, R132, R71 ;  /* 0x0000004784b77221 */ /* 0x000fe40000000000 */
[----:B------:R-:W-:Y:S01]  /*11260*/  @!P2 FMUL R138, R138, 0.5 ;  /* 0x3f0000008a8aa820 */ /* 0x000fe20000400000 */
[----:B---3--:R-:W-:Y:S01]  /*11270*/  @!P3 FMUL R79, R79, R79 ;  /* 0x0000004f4f4fb220 */ /* 0x008fe20000400000 */
[----:B------:R-:W-:Y:S02]  /*11280*/  FSETP.GEU.AND P3, PT, R118, -126, PT ;  /* 0xc2fc00007600780b */ /* 0x000fe40003f6e000 */
[----:B------:R1:W3:Y:S01]  /*11290*/  MUFU.EX2 R107, R138 ;  /* 0x0000008a006b7308 */ /* 0x0002e20000000800 */
[----:B--2---:R-:W-:-:S03]  /*112a0*/  FADD R130, R18, R61 ;  /* 0x0000003d12827221 */ /* 0x004fc60000000000 */
[----:B------:R-:W-:Y:S01]  /*112b0*/  @!P6 FMUL R131, R131, 0.5 ;  /* 0x3f0000008383e820 */ /* 0x000fe20000400000 */
[----:B------:R-:W-:Y:S01]  /*112c0*/  FADD R130, R130, R111 ;  /* 0x0000006f82827221 */ /* 0x000fe20000000000 */
[----:B----4-:R-:W-:Y:S01]  /*112d0*/  @!P4 FMUL R9, R9, R9 ;  /* 0x000000090909c220 */ /* 0x010fe20000400000 */
[----:B------:R-:W-:Y:S01]  /*112e0*/  FSETP.GEU.AND P4, PT, R114, -126, PT ;  /* 0xc2fc00007200780b */ /* 0x000fe20003f8e000 */
[----:B------:R2:W4:Y:S01]  /*112f0*/  MUFU.EX2 R8, R131 ;  /* 0x0000008300087308 */ /* 0x0005220000000800 */
[----:B------:R-:W-:Y:S01]  /*11300*/  FADD R111, R44, R101 ;  /* 0x000000652c6f7221 */ /* 0x000fe20000000000 */
[----:B-1----:R-:W-:Y:S01]  /*11310*/  FADD R138, R25, R64 ;  /* 0x00000040198a7221 */ /* 0x002fe20000000000 */
[----:B------:R-:W-:Y:S01]  /*11320*/  FADD R130, R130, R143 ;  /* 0x0000008f82827221 */ /* 0x000fe20000000000 */
[----:B------:R-:W-:Y:S01]  /*11330*/  @!P3 FMUL R118, R118, 0.5 ;  /* 0x3f0000007676b820 */ /* 0x000fe20000400000 */
[----:B------:R-:W-:Y:S01]  /*11340*/  F2FP.BF16.F32.PACK_AB R25, R108, R27 ;  /* 0x0000001b6c19723e */ /* 0x000fe200000010ff */
[----:B------:R-:W-:Y:S01]  /*11350*/  FADD R138, R138, R111 ;  /* 0x0000006f8a8a7221 */ /* 0x000fe20000000000 */
[----:B------:R-:W-:Y:S01]  /*11360*/  F2FP.BF16.F32.PACK_AB R44, R44, R45 ;  /* 0x0000002d2c2c723e */ /* 0x000fe200000010ff */
[----:B--2---:R-:W-:-:S02]  /*11370*/  FADD R131, R33, R84 ;  /* 0x0000005421837221 */ /* 0x004fc40000000000 */
[----:B------:R-:W1:Y:S01]  /*11380*/  MUFU.EX2 R118, R118 ;  /* 0x0000007600767308 */ /* 0x000e620000000800 */
[----:B---3--:R-:W-:Y:S01]  /*11390*/  @!P2 FMUL R107, R107, R107 ;  /* 0x0000006b6b6ba220 */ /* 0x008fe20000400000 */
[----:B------:R-:W-:Y:S01]  /*113a0*/  @!P4 FMUL R114, R114, 0.5 ;  /* 0x3f0000007272c820 */ /* 0x000fe20000400000 */
[----:B------:R-:W-:Y:S01]  /*113b0*/  FADD R131, R131, R106 ;  /* 0x0000006a83837221 */ /* 0x000fe20000000000 */
[----:B------:R-:W-:Y:S01]  /*113c0*/  FADD R106, R117, R96 ;  /* 0x00000060756a7221 */ /* 0x000fe20000000000 */
[----:B------:R-:W-:Y:S01]  /*113d0*/  FSETP.GEU.AND P2, PT, R146, -126, PT ;  /* 0xc2fc00009200780b */ /* 0x000fe20003f4e000 */
[----:B------:R-:W-:Y:S01]  /*113e0*/  FADD R185, R50, R107 ;  /* 0x0000006b32b97221 */ /* 0x000fe20000000000 */
[----:B----4-:R-:W-:Y:S01]  /*113f0*/  @!P6 FMUL R8, R8, R8 ;  /* 0x000000080808e220 */ /* 0x010fe20000400000 */
[----:B------:R-:W-:Y:S01]  /*11400*/  FADD R139, R139, R106 ;  /* 0x0000006a8b8b7221 */ /* 0x000fe20000000000 */
[----:B------:R-:W-:Y:S01]  /*11410*/  FSETP.GEU.AND P6, PT, R142, -126, PT ;  /* 0xc2fc00008e00780b */ /* 0x000fe20003fce000 */
[----:B------:R2:W3:Y:S01]  /*11420*/  MUFU.EX2 R106, R114 ;  /* 0x00000072006a7308 */ /* 0x0004e20000000800 */
[----:B------:R-:W-:Y:S01]  /*11430*/  FADD R193, R150, R185 ;  /* 0x000000b996c17221 */ /* 0x000fe20000000000 */
[----:B------:R-:W-:Y:S01]  /*11440*/  FADD R150, R42, R67 ;  /* 0x000000432a967221 */ /* 0x000fe20000000000 */
[----:B------:R-:W-:Y:S01]  /*11450*/  FADD R26, R26, R131 ;  /* 0x000000831a1a7221 */ /* 0x000fe20000000000 */
[----:B------:R-:W-:Y:S01]  /*11460*/  FADD R126, R126, R139 ;  /* 0x0000008b7e7e7221 */ /* 0x000fe20000000000 */
[----:B------:R-:W-:Y:S01]  /*11470*/  F2FP.BF16.F32.PACK_AB R50, R52, R117 ;  /* 0x000000753432723e */ /* 0x000fe200000010ff */
[----:B-1----:R-:W-:Y:S01]  /*11480*/  @!P3 FMUL R118, R118, R118 ;  /* 0x000000767676b220 */ /* 0x002fe20000400000 */
[----:B------:R-:W-:Y:S01]  /*11490*/  FSETP.GEU.AND P3, PT, R144, -126, PT ;  /* 0xc2fc00009000780b */ /* 0x000fe20003f6e000 */
[----:B--2---:R-:W-:Y:S01]  /*114a0*/  FADD R114, R176, R121 ;  /* 0x00000079b0727221 */ /* 0x004fe20000000000 */
[----:B------:R-:W-:Y:S01]  /*114b0*/  @!P2 FMUL R146, R146, 0.5 ;  /* 0x3f0000009292a820 */ /* 0x000fe20000400000 */
[----:B------:R-:W-:Y:S02]  /*114c0*/  MUFU.EX2 R131, R178 ;  /* 0x000000b200837308 */ /* 0x000fe40000000800 */
[----:B------:R-:W-:Y:S01]  /*114d0*/  @!P6 FMUL R142, R142, 0.5 ;  /* 0x3f0000008e8ee820 */ /* 0x000fe20000400000 */
[----:B------:R-:W-:Y:S01]  /*114e0*/  FADD R147, R147, R114 ;  /* 0x0000007293937221 */ /* 0x000fe20000000000 */
[C---:B------:R-:W-:Y:S01]  /*114f0*/  FADD R114, R53.reuse, R100 ;  /* 0x0000006435727221 */ /* 0x040fe20000000000 */
[----:B------:R-:W-:Y:S01]  /*11500*/  F2FP.BF16.F32.PACK_AB R52, R53, R176 ;  /* 0x000000b03534723e */ /* 0x000fe200000010ff */
[----:B---3--:R-:W-:Y:S01]  /*11510*/  @!P4 FMUL R106, R106, R106 ;  /* 0x0000006a6a6ac220 */ /* 0x008fe20000400000 */
[----:B------:R-:W-:Y:S01]  /*11520*/  FSETP.GEU.AND P4, PT, R148, -126, PT ;  /* 0xc2fc00009400780b */ /* 0x000fe20003f8e000 */
[----:B------:R1:W2:Y:S01]  /*11530*/  MUFU.EX2 R115, R146 ;  /* 0x0000009200737308 */ /* 0x0002a20000000800 */
[----:B------:R-:W-:Y:S01]  /*11540*/  FADD R149, R149, R114 ;  /* 0x0000007295957221 */ /* 0x000fe20000000000 */
[----:B------:R-:W-:Y:S01]  /*11550*/  FADD R114, R56, R13 ;  /* 0x0000000d38727221 */ /* 0x000fe20000000000 */
[----:B------:R-:W-:Y:S01]  /*11560*/  @!P3 FMUL R144, R144, 0.5 ;  /* 0x3f0000009090b820 */ /* 0x000fe20000400000 */
[----:B------:R-:W-:Y:S01]  /*11570*/  FADD R147, R134, R147 ;  /* 0x0000009386937221 */ /* 0x000fe20000000000 */
[----:B------:R-:W-:Y:S01]  /*11580*/  FADD R149, R138, R149 ;  /* 0x000000958a957221 */ /* 0x000fe20000000000 */
[----:B------:R-:W-:Y:S01]  /*11590*/  FADD R179, R179, R114 ;  /* 0x00000072b3b37221 */ /* 0x000fe20000000000 */
[----:B------:R-:W-:Y:S01]  /*115a0*/  F2FP.BF16.F32.PACK_AB R53, R83, R54 ;  /* 0x000000365335723e */ /* 0x000fe200000010ff */
        /* <DEDUP_REMOVED lines=8> */
[----:B------:R1:W5:Y:S01]  /*11630*/  MUFU.EX2 R111, R144 ;  /* 0x00000090006f7308 */ /* 0x0003620000000800 */
[----:B--2---:R-:W-:Y:S01]  /*11640*/  @!P2 FMUL R115, R115, R115 ;  /* 0x000000737373a220 */ /* 0x004fe20000400000 */
[----:B------:R-:W-:Y:S01]  /*11650*/  FSETP.GEU.AND P2, PT, R122, -126, PT ;  /* 0xc2fc00007a00780b */ /* 0x000fe20003f4e000 */
[----:B---3--:R-:W-:Y:S01]  /*11660*/  FADD R142, R89, R104 ;  /* 0x00000068598e7221 */ /* 0x008fe20000000000 */
[----:B------:R-:W-:Y:S01]  /*11670*/  @!P5 FMUL R131, R131, R131 ;  /* 0x000000838383d220 */ /* 0x000fe20000400000 */
[----:B------:R-:W-:-:S02]  /*11680*/  F2FP.BF16.F32.PACK_AB R45, R145, R46 ;  /* 0x0000002e912d723e */ /* 0x000fc400000010ff */
[----:B------:R-:W-:Y:S01]  /*11690*/  FADD R151, R151, R142 ;  /* 0x0000008e97977221 */ /* 0x000fe20000000000 */
[----:B------:R2:W3:Y:S01]  /*116a0*/  MUFU.EX2 R114, R148 ;  /* 0x0000009400727308 */ /* 0x0004e20000000800 */
[----:B----4-:R-:W-:Y:S01]  /*116b0*/  @!P6 FMUL R110, R110, R110 ;  /* 0x0000006e6e6ee220 */ /* 0x010fe20000400000 */
[----:B------:R-:W-:Y:S01]  /*116c0*/  FSETP.GEU.AND P6, PT, R127, -126, PT ;  /* 0xc2fc00007f00780b */ /* 0x000fe20003fce000 */
[----:B------:R-:W-:Y:S01]  /*116d0*/  FADD R142, R186, R65 ;  /* 0x00000041ba8e7221 */ /* 0x000fe20000000000 */
[----:B-1----:R-:W-:Y:S01]  /*116e0*/  FADD R144, R27, R58 ;  /* 0x0000003a1b907221 */ /* 0x002fe20000000000 */
[----:B------:R-:W-:Y:S01]  /*116f0*/  FADD R185, R51, R110 ;  /* 0x0000006e33b97221 */ /* 0x000fe20000000000 */
[----:B------:R-:W-:Y:S01]  /*11700*/  FADD R151, R140, R151 ;  /* 0x000000978c977221 */ /* 0x000fe20000000000 */
[----:B------:R-:W-:Y:S01]  /*11710*/  @!P2 FMUL R122, R122, 0.5 ;  /* 0x3f0000007a7aa820 */ /* 0x000fe20000400000 */
[----:B------:R-:W-:Y:S01]  /*11720*/  FADD R142, R142, R181 ;  /* 0x000000b58e8e7221 */ /* 0x000fe20000000000 */
[----:B-----5:R-:W-:Y:S01]  /*11730*/  @!P3 FMUL R111, R111, R111 ;  /* 0x0000006f6f6fb220 */ /* 0x020fe20000400000 */
[----:B------:R-:W-:Y:S01]  /*11740*/  FSETP.GEU.AND P3, PT, R119, -126, PT ;  /* 0xc2fc00007700780b */ /* 0x000fe20003f6e000 */
[----:B------:R-:W-:Y:S01]  /*11750*/  FADD R181, R43, R70 ;  /* 0x000000462bb57221 */ /* 0x000fe20000000000 */
[----:B--2---:R-:W-:Y:S01]  /*11760*/  FADD R148, R34, R91 ;  /* 0x0000005b22947221 */ /* 0x004fe20000000000 */
[----:B------:R-:W1:Y:S01]  /*11770*/  MUFU.EX2 R122, R122 ;  /* 0x0000007a007a7308 */ /* 0x000e620000000800 */
[----:B------:R-:W-:Y:S01]  /*11780*/  FADD R195, R150, R185 ;  /* 0x000000b996c37221 */ /* 0x000fe20000000000 */
[----:B------:R-:W-:Y:S01]  /*11790*/  @!P6 FMUL R127, R127, 0.5 ;  /* 0x3f0000007f7fe820 */ /* 0x000fe20000400000 */
[----:B------:R-:W-:Y:S01]  /*117a0*/  FADD R144, R144, R181 ;  /* 0x000000b590907221 */ /* 0x000fe20000000000 */
[----:B---3--:R-:W-:Y:S01]  /*117b0*/  @!P4 FMUL R114, R114, R114 ;  /* 0x000000727272c220 */ /* 0x008fe20000400000 */
        /* <DEDUP_REMOVED lines=10> */
[----:B------:R-:W-:Y:S01]  /*11860*/  FADD R150, R129, R74 ;  /* 0x0000004a81967221 */ /* 0x000fe20000000000 */
        /* <DEDUP_REMOVED lines=20> */
[----:B------:R-:W-:Y:S01]  /*119b0*/  FADD R191, R146, R181 ;  /* 0x000000b592bf7221 */ /* 0x000fe20000000000 */
[----:B------:R-:W-:Y:S01]  /*119c0*/  FADD R198, R150, R185 ;  /* 0x000000b996c67221 */ /* 0x000fe20000000000 */
[----:B------:R-:W-:Y:S01]  /*119d0*/  FADD R192, R148, R183 ;  /* 0x000000b794c07221 */ /* 0x000fe20000000000 */
[----:B------:R-:W-:Y:S01]  /*119e0*/  @!P2 FMUL R177, R177, 0.5 ;  /* 0x3f000000b1b1a820 */ /* 0x000fe20000400000 */
[----:B------:R-:W-:Y:S01]  /*119f0*/  FADD R148, R39, R102 ;  /* 0x0000006627947221 */ /* 0x000fe20000000000 */
[----:B-1----:R-:W-:Y:S01]  /*11a00*/  @!P4 FMUL R123, R123, R123 ;  /* 0x0000007b7b7bc220 */ /* 0x002fe20000400000 */
        /* <DEDUP_REMOVED lines=28> */
[----:B------:R-:W-:Y:S01]  /*11bd0*/  FADD R144, R144, R183 ;  /* 0x000000b790907221 */ /* 0x000fe20000000000 */
[----:B------:R-:W-:Y:S01]  /*11be0*/  F2FP.BF16.F32.PACK_AB R56, R60, R57 ;  /* 0x000000393c38723e */ /* 0x000fe200000010ff */
[----:B------:R-:W-:Y:S01]  /*11bf0*/  FADD R26, R26, R179 ;  /* 0x000000b31a1a7221 */ /* 0x000fe20000000000 */
[----:B------:R-:W-:Y:S01]  /*11c00*/  F2FP.BF16.F32.PACK_AB R57, R87, R58 ;  /* 0x0000003a5739723e */ /* 0x000fe200000010ff */
[----:B------:R-:W-:Y:S01]  /*11c10*/  FADD R187, R144, R187 ;  /* 0x000000bb90bb7221 */ /* 0x000fe20000000000 */
[----:B------:R-:W-:Y:S01]  /*11c20*/  F2FP.BF16.F32.PACK_AB R58, R61, R92 ;  /* 0x0000005c3d3a723e */ /* 0x000fe200000010ff */
        /* <DEDUP_REMOVED lines=14> */
[----:B------:R-:W-:Y:S01]  /*11d10*/  FMUL R173, R173, R131 ;  /* 0x00000083adad7220 */ /* 0x000fe20000400000 */
[----:B------:R-:W-:Y:S01]  /*11d20*/  F2FP.BF16.F32.PACK_AB R60, R64, R85 ;  /* 0x00000055403c723e */ /* 0x000fe200000010ff */
[----:B------:R-:W-:Y:S01]  /*11d30*/  FMUL R160, R160, R131 ;  /* 0x00000083a0a07220 */ /* 0x000fe20000400000 */
[----:B------:R-:W-:Y:S01]  /*11d40*/  F2FP.BF16.F32.PACK_AB R66, R68, R81 ;  /* 0x000000514442723e */ /* 0x000fe200000010ff */
[----:B------:R-:W-:Y:S01]  /*11d50*/  FMUL R161, R161, R131 ;  /* 0x00000083a1a17220 */ /* 0x000fe20000400000 */
        /* <DEDUP_REMOVED lines=53> */
.L_x_39:
[----:B------:R-:W-:Y:S05]  /*120b0*/  @P2 BRA `(.L_x_40) ;  /* 0x0000000000082947 */ /* 0x000fea0003800000 */
[----:B------:R-:W1:Y:S02]  /*120c0*/  SYNCS.PHASECHK.TRANS64.TRYWAIT P2, [UR7+0x21000], R15 ;  /* 0x0210000fff0075a7 */ /* 0x000e640008040147 */
[----:B-1----:R-:W-:Y:S05]  /*120d0*/  @!P2 BRA `(.L_x_41) ;  /* 0x0000003c0090a947 */ /* 0x002fea0003800000 */
.L_x_40:
        /* <DEDUP_REMOVED lines=259> */
.L_x_42:
[----:B------:R-:W-:-:S04]  /*13110*/  ULEA UR7, UR17, UR38, 0x3 ;  /* 0x0000002611077291 */ /* 0x000fc8000f8e183f */
[----:B------:R-:W-:-:S04]  /*13120*/  UIADD3 UR7, UR7, 0x21028, URZ ;  /* 0x0002102807077890 */ /* 0x000fc8000fffe03f */
[----:B------:R-:W-:-:S09]  /*13130*/  UPRMT UR7, URZ, 0x654, UR7 ;  /* 0x000006543f077896 */ /* 0x000fd20008000007 */
[----:B------:R-:W-:Y:S01]  /*13140*/  SYNCS.ARRIVE.TRANS64.RED.A1T0 RZ, [UR7], RZ ;  /* 0x000000ffffff79a7 */ /* 0x000fe20008100407 */
[----:B------:R-:W-:Y:S05]  /*13150*/  @P1 BRA `(.L_x_43) ;  /* 0x0000000000041947 */ /* 0x000fea0003800000 */
[----:B------:R-:W-:Y:S01]  /*13160*/  BPT.TRAP 0x1 ;  /* 0x000000040000795c */ /* 0x000fe20000300000 */
.L_x_43:
[----:B------:R-:W-:-:S04]  /*13170*/  UIADD3 UR17, UR17, 0x1, URZ ;  /* 0x0000000111117890 */ /* 0x000fc8000fffe03f */
[----:B------:R-:W-:-:S04]  /*13180*/  UISETP.NE.AND UP0, UPT, UR17, 0x5, UPT ;  /* 0x000000051100788c */ /* 0x000fc8000bf05270 */
[----:B------:R-:W-:Y:S01]  /*13190*/  USEL UR17, UR17, URZ, UP0 ;  /* 0x0000003f11117287 */ /* 0x000fe20008000000 */
[----:B------:R-:W-:Y:S11]  /*131a0*/  @!P0 BRA `(.L_x_44) ;  /* 0x0000000000048947 */ /* 0x000ff60003800000 */
[----:B------:R-:W-:Y:S01]  /*131b0*/  BPT.TRAP 0x1 ;  /* 0x000000040000795c */ /* 0x000fe20000300000 */
.L_x_44:
[----:B------:R-:W-:-:S04]  /*131c0*/  ULEA UR7, UR17, UR38, 0x3 ;  /* 0x0000002611077291 */ /* 0x000fc8000f8e183f */
[----:B------:R-:W-:-:S04]  /*131d0*/  UIADD3 UR7, UR7, 0x21028, URZ ;  /* 0x0002102807077890 */ /* 0x000fc8000fffe03f */
[----:B------:R-:W-:-:S09]  /*131e0*/  UPRMT UR7, URZ, 0x654, UR7 ;  /* 0x000006543f077896 */ /* 0x000fd20008000007 */
[----:B------:R-:W-:Y:S01]  /*131f0*/  SYNCS.ARRIVE.TRANS64.RED.A1T0 RZ, [UR7], RZ ;  /* 0x000000ffffff79a7 */ /* 0x000fe20008100407 */
[----:B------:R-:W-:Y:S05]  /*13200*/  @P1 BRA `(.L_x_45) ;  /* 0x0000000000041947 */ /* 0x000fea0003800000 */
[----:B------:R-:W-:Y:S01]  /*13210*/  BPT.TRAP 0x1 ;  /* 0x000000040000795c */ /* 0x000fe20000300000 */
.L_x_45:
[----:B------:R-:W-:Y:S01]  /*13220*/  UIADD3 UR6, UR6, 0x1, URZ ;  /* 0x0000000106067890 */ /* 0x000fe2000fffe03f */
[C---:B------:R-:W-:Y:S01]  /*13230*/  ISETP.GT.AND P2, PT, R7.reuse, 0x1, PT ;  /* 0x000000010700780c */ /* 0x040fe20003f44270 */
[----:B------:R-:W-:Y:S01]  /*13240*/  UIADD3 UR17, UR17, 0x1, URZ ;  /* 0x0000000111117890 */ /* 0x000fe2000fffe03f */
[----:B------:R-:W-:Y:S01]  /*13250*/  VIADD R7, R7, 0xffffffff ;  /* 0xffffffff07077836 */ /* 0x000fe20000000000 */
[----:B------:R-:W-:Y:S01]  /*13260*/  UISETP.NE.AND UP1, UPT, UR6, 0x5, UPT ;  /* 0x000000050600788c */ /* 0x000fe2000bf25270 */
[----:B------:R-:W-:Y:S01]  /*13270*/  IADD3 R3, R3, 0x100, RZ ;  /* 0x0000010003037810 */ /* 0x000fe20007ffe0ff */
        /* <DEDUP_REMOVED lines=8> */
.L_x_35:
[----:B------:R-:W1:Y:S01]  /*13300*/  SHFL.BFLY PT, R3, R6, 0x1, 0x1f ;  /* 0x0c201f0006037f89 */ /* 0x000e6200000e0000 */
[----:B------:R-:W-:Y:S01]  /*13310*/  BSSY B0, `(.L_x_47) ;  /* 0x0000023000007945 */ /* 0x000fe20003800000 */
[----:B------:R-:W-:Y:S02]  /*13320*/  MOV R7, 0x7f800000 ;  /* 0x7f80000000077802 */ /* 0x000fe40000000f00 */
[----:B------:R-:W2:Y:S01]  /*13330*/  SHFL.BFLY PT, R0, R5, 0x1, 0x1f ;  /* 0x0c201f0005007f89 */ /* 0x000ea200000e0000 */
[----:B------:R-:W-:Y:S02]  /*13340*/  MOV R8, 0x3f800000 ;  /* 0x3f80000000087802 */ /* 0x000fe40000000f00 */
[----:B------:R-:W-:Y:S01]  /*13350*/  MOV R9, 0x7f800000 ;  /* 0x7f80000000097802 */ /* 0x000fe20000000f00 */
[----:B-1----:R-:W-:Y:S01]  /*13360*/  FADD R3, R3, R6 ;  /* 0x0000000603037221 */ /* 0x002fe20000000000 */
[----:B--2---:R-:W-:-:S04]  /*13370*/  FADD R16, R0, R5 ;  /* 0x0000000500107221 */ /* 0x004fc80000000000 */
[----:B------:R-:W1:Y:S01]  /*13380*/  SHFL.BFLY PT, R2, R3, 0x2, 0x1f ;  /* 0x0c401f0003027f89 */ /* 0x000e6200000e0000 */
[----:B------:R-:W-:-:S03]  /*13390*/  IMAD.MOV.U32 R0, RZ, RZ, 0x3f800000 ;  /* 0x3f800000ff007424 */ /* 0x000fc600078e00ff */
[----:B------:R-:W2:Y:S01]  /*133a0*/  SHFL.BFLY PT, R17, R16, 0x2, 0x1f ;  /* 0x0c401f0010117f89 */ /* 0x000ea200000e0000 */
[C---:B-1----:R-:W-:Y:S01]  /*133b0*/  FSETP.NE.AND P0, PT, R3.reuse, -R2, PT ;  /* 0x800000020300720b */ /* 0x042fe20003f05000 */
[----:B------:R-:W-:Y:S01]  /*133c0*/  FADD R4, R3, R2 ;  /* 0x0000000203047221 */ /* 0x000fe20000000000 */
[----:B--2---:R-:W-:-:S11]  /*133d0*/  FADD R5, R16, R17 ;  /* 0x0000001110057221 */ /* 0x004fd60000000000 */
[----:B------:R-:W-:Y:S05]  /*133e0*/  @!P0 BRA `(.L_x_48) ;  /* 0x0000000000548947 */ /* 0x000fea0003800000 */
[----:B------:R-:W-:Y:S01]  /*133f0*/  IADD3 R0, R4, 0x1800000, RZ ;  /* 0x0180000004007810 */ /* 0x000fe20007ffe0ff */
[----:B------:R-:W-:Y:S03]  /*13400*/  BSSY B1, `(.L_x_49) ;  /* 0x000000c000017945 */ /* 0x000fe60003800000 */
[----:B------:R-:W-:-:S04]  /*13410*/  LOP3.LUT R0, R0, 0x7f800000, RZ, 0xc0, !PT ;  /* 0x7f80000000007812 */ /* 0x000fc800078ec0ff */
[----:B------:R-:W-:-:S13]  /*13420*/  ISETP.GT.U32.AND P0, PT, R0, 0x1ffffff, PT ;  /* 0x01ffffff0000780c */ /* 0x000fda0003f04070 */
[----:B------:R-:W-:Y:S05]  /*13430*/  @P0 BRA `(.L_x_50) ;  /* 0x0000000000100947 */ /* 0x000fea0003800000 */
[----:B------:R-:W-:Y:S01]  /*13440*/  IMAD.MOV.U32 R2, RZ, RZ, R4 ;  /* 0x000000ffff027224 */ /* 0x000fe200078e0004 */
[----:B------:R-:W-:-:S07]  /*13450*/  MOV R15, 0x13470 ;  /* 0x00013470000f7802 */ /* 0x000fce0000000f00 */
[----:B------:R-:W-:Y:S05]  /*13460*/  CALL.REL.NOINC `($__internal_0_$__cuda_sm20_rcp_rn_f32_slowpath) ;  /* 0x0000002c00547944 */ /* 0x000fea0003c00000 */
[----:B------:R-:W-:Y:S05]  /*13470*/  BRA `(.L_x_51) ;  /* 0x0000000000107947 */ /* 0x000fea0003800000 */
.L_x_50:
[----:B------:R-:W1:Y:S02]  /*13480*/  MUFU.RCP R3, R4 ;  /* 0x0000000400037308 */ /* 0x000e640000001000 */
[----:B-1----:R-:W-:-:S04]  /*13490*/  FFMA R0, R4, R3, -1 ;  /* 0xbf80000004007423 */ /* 0x002fc80000000003 */
[----:B------:R-:W-:-:S04]  /*134a0*/  FADD.FTZ R0, -R0, -RZ ;  /* 0x800000ff00007221 */ /* 0x000fc80000010100 */
[----:B------:R-:W-:-:S07]  /*134b0*/  FFMA R0, R3, R0, R3 ;  /* 0x0000000003007223 */ /* 0x000fce0000000003 */
.L_x_51:
[----:B------:R-:W-:Y:S05]  /*134c0*/  BSYNC B1 ;  /* 0x0000000000017941 */ /* 0x000fea0003800000 */
.L_x_49:
[----:B------:R-:W-:Y:S01]  /*134d0*/  FSETP.GEU.AND P0, PT, |R4|, 1.175494350822287508e-38, PT ;  /* 0x008000000400780b */ /* 0x000fe20003f0e200 */
[----:B------:R-:W-:-:S12]  /*134e0*/  ULDC UR4, c[0x0][0x600] ;  /* 0x0001800000047ab9 */ /* 0x000fd80000000800 */
[----:B------:R-:W-:-:S04]  /*134f0*/  @!P0 FMUL R4, R4, 16777216 ;  /* 0x4b80000004048820 */ /* 0x000fc80000400000 */
[----:B------:R-:W1:Y:S02]  /*13500*/  MUFU.LG2 R2, R4 ;  /* 0x0000000400027308 */ /* 0x000e640000000c00 */
[----:B-1----:R-:W-:-:S04]  /*13510*/  @!P0 FADD R2, R2, -24 ;  /* 0xc1c0000002028421 */ /* 0x002fc80000000000 */
[----:B------:R-:W-:-:S04]  /*13520*/  FMUL R9, R2, 0.69314718246459960938 ;  /* 0x3f31721802097820 */ /* 0x000fc80000400000 */
[----:B------:R-:W-:-:S07]  /*13530*/  FFMA R9, R10, UR4, R9 ;  /* 0x000000040a097c23 */ /* 0x000fce0008000009 */
.L_x_48:
[----:B------:R-:W-:Y:S05]  /*13540*/  BSYNC B0 ;  /* 0x0000000000007941 */ /* 0x000fea0003800000 */
.L_x_47:
[----:B------:R-:W-:Y:S01]  /*13550*/  FSETP.NE.AND P0, PT, R16, -R17, PT ;  /* 0x800000111000720b */ /* 0x000fe20003f05000 */
[----:B------:R-:W-:Y:S01]  /*13560*/  ULDC UR4, c[0x0][0x608] ;  /* 0x0001820000047ab9 */ /* 0x000fe20000000800 */
[----:B------:R-:W-:Y:S01]  /*13570*/  BSSY B0, `(.L_x_52) ;  /* 0x0000025000007945 */ /* 0x000fe20003800000 */
[----:B------:R-:W-:-:S04]  /*13580*/  FMUL R0, R0, UR4 ;  /* 0x0000000400007c20 */ /* 0x000fc80008400000 */
        /* <DEDUP_REMOVED lines=12> */
[----:B------:R-:W-:Y:S06]  /*13650*/  @!P0 BRA `(.L_x_53) ;  /* 0x0000000000588947 */ /* 0x000fec0003800000 */
[----:B------:R-:W-:Y:S01]  /*13660*/  IADD3 R0, R5, 0x1800000, RZ ;  /* 0x0180000005007810 */ /* 0x000fe20007ffe0ff */
[----:B------:R-:W-:Y:S03]  /*13670*/  BSSY B1, `(.L_x_54) ;  /* 0x000000d000017945 */ /* 0x000fe60003800000 */
[----:B------:R-:W-:-:S04]  /*13680*/  LOP3.LUT R0, R0, 0x7f800000, RZ, 0xc0, !PT ;  /* 0x7f80000000007812 */ /* 0x000fc800078ec0ff */
[----:B------:R-:W-:-:S13]  /*13690*/  ISETP.GT.U32.AND P0, PT, R0, 0x1ffffff, PT ;  /* 0x01ffffff0000780c */ /* 0x000fda0003f04070 */
[----:B------:R-:W-:Y:S05]  /*136a0*/  @P0 BRA `(.L_x_55) ;  /* 0x0000000000140947 */ /* 0x000fea0003800000 */
[----:B------:R-:W-:Y:S02]  /*136b0*/  MOV R2, R5 ;  /* 0x0000000500027202 */ /* 0x000fe40000000f00 */
[----:B------:R-:W-:-:S07]  /*136c0*/  MOV R15, 0x136e0 ;  /* 0x000136e0000f7802 */ /* 0x000fce0000000f00 */
[----:B------:R-:W-:Y:S05]  /*136d0*/  CALL.REL.NOINC `($__internal_0_$__cuda_sm20_rcp_rn_f32_slowpath) ;  /* 0x0000002800b87944 */ /* 0x000fea0003c00000 */
[----:B------:R-:W-:Y:S01]  /*136e0*/  IMAD.MOV.U32 R8, RZ, RZ, R0 ;  /* 0x000000ffff087224 */ /* 0x000fe200078e0000 */
[----:B------:R-:W-:Y:S06]  /*136f0*/  BRA `(.L_x_56) ;  /* 0x0000000000107947 */ /* 0x000fec0003800000 */
.L_x_55:
[----:B------:R-:W1:Y:S02]  /*13700*/  MUFU.RCP R8, R5 ;  /* 0x0000000500087308 */ /* 0x000e640000001000 */
[----:B-1----:R-:W-:-:S04]  /*13710*/  FFMA R0, R5, R8, -1 ;  /* 0xbf80000005007423 */ /* 0x002fc80000000008 */
[----:B------:R-:W-:-:S04]  /*13720*/  FADD.FTZ R3, -R0, -RZ ;  /* 0x800000ff00037221 */ /* 0x000fc80000010100 */
[----:B------:R-:W-:-:S07]  /*13730*/  FFMA R8, R8, R3, R8 ;  /* 0x0000000308087223 */ /* 0x000fce0000000008 */
.L_x_56:
[----:B------:R-:W-:Y:S05]  /*13740*/  BSYNC B1 ;  /* 0x0000000000017941 */ /* 0x000fea0003800000 */
.L_x_54:
[----:B------:R-:W-:Y:S01]  /*13750*/  FSETP.GEU.AND P0, PT, |R5|, 1.175494350822287508e-38, PT ;  /* 0x008000000500780b */ /* 0x000fe20003f0e200 */
[----:B------:R-:W-:-:S12]  /*13760*/  ULDC UR4, c[0x0][0x600] ;  /* 0x0001800000047ab9 */ /* 0x000fd80000000800 */
[----:B------:R-:W-:-:S04]  /*13770*/  @!P0 FMUL R5, R5, 16777216 ;  /* 0x4b80000005058820 */ /* 0x000fc80000400000 */
[----:B------:R-:W1:Y:S02]  /*13780*/  MUFU.LG2 R0, R5 ;  /* 0x0000000500007308 */ /* 0x000e640000000c00 */
[----:B-1----:R-:W-:-:S04]  /*13790*/  @!P0 FADD R0, R0, -24 ;  /* 0xc1c0000000008421 */ /* 0x002fc80000000000 */
[----:B------:R-:W-:-:S04]  /*137a0*/  FMUL R0, R0, 0.69314718246459960938 ;  /* 0x3f31721800007820 */ /* 0x000fc80000400000 */
[----:B------:R-:W-:-:S07]  /*137b0*/  FFMA R7, R11, UR4, R0 ;  /* 0x000000040b077c23 */ /* 0x000fce0008000000 */
.L_x_53:
[----:B------:R-:W-:Y:S05]  /*137c0*/  BSYNC B0 ;  /* 0x0000000000007941 */ /* 0x000fea0003800000 */
.L_x_52:
[----:B------:R-:W-:Y:S01]  /*137d0*/  UISETP.NE.AND UP0, UPT, UR36, 0x1, UPT ;  /* 0x000000012400788c */ /* 0x000fe2000bf05270 */
[----:B------:R-:W1:Y:S03]  /*137e0*/  S2R R2, SR_TID.X ;  /* 0x0000000000027919 */ /* 0x000e660000002100 */
[----:B------:R-:W-:-:S06]  /*137f0*/  USEL UR4, URZ, 0x1, UP0 ;  /* 0x000000013f047887 */ /* 0x000fcc0008000000 */
[----:B------:R-:W-:Y:S01]  /*13800*/  MOV R0, UR4 ;  /* 0x0000000400007c02 */ /* 0x000fe20008000f00 */
[----:B------:R-:W-:Y:S02]  /*13810*/  ULDC UR4, c[0x0][0x608] ;  /* 0x0001820000047ab9 */ /* 0x000fe40000000800 */
[----:B------:R-:W-:Y:S01]  /*13820*/  FMUL R8, R8, UR4 ;  /* 0x0000000408087c20 */ /* 0x000fe20008400000 */
[----:B------:R-:W-:-:S04]  /*13830*/  SHF.L.U32 R0, R0, 0x1f, RZ ;  /* 0x0000001f00007819 */ /* 0x000fc800000006ff */
[----:B------:R-:W2:Y:S01]  /*13840*/  SYNCS.PHASECHK.TRANS64.TRYWAIT P0, [UR19+0x8], R0 ;  /* 0x00000800ff0075a7 */ /* 0x000ea20008000153 */
[C---:B-1----:R-:W-:Y:S02]  /*13850*/  LOP3.LUT P1, R18, R2.reuse, 0x3, RZ, 0xc0, !PT ;  /* 0x0000000302127812 */ /* 0x042fe4000782c0ff */
[----:B------:R-:W-:Y:S01]  /*13860*/  LOP3.LUT R16, R2, 0x7f, RZ, 0xc0, !PT ;  /* 0x0000007f02107812 */ /* 0x000fe200078ec0ff */
[----:B--2---:R-:W-:Y:S10]  /*13870*/  @!P0 BRA `(.L_x_57) ;  /* 0x0000002400c08947 */ /* 0x004ff40003800000 */
.L_x_109:
[----:B------:R-:W-:Y:S01]  /*13880*/  ULDC.64 UR10, c[0x0][0x208] ;  /* 0x00008200000a7ab9 */ /* 0x000fe20000000a00 */
[----:B------:R-:W-:Y:S01]  /*13890*/  BSSY B0, `(.L_x_58) ;  /* 0x0000019000007945 */ /* 0x000fe20003800000 */
[----:B------:R-:W-:-:S03]  /*138a0*/  SHF.R.U32.HI R17, RZ, 0x5, R16 ;  /* 0x00000005ff117819 */ /* 0x000fc60000011610 */
[----:B------:R-:W-:Y:S05]  /*138b0*/  @P1 BRA `(.L_x_59) ;  /* 0x0000000000581947 */ /* 0x000fea0003800000 */
[----:B------:R-:W2:Y:S01]  /*138c0*/  S2UR UR4, SR_CTAID.Y ;  /* 0x00000000000479c3 */ /* 0x000ea20000002600 */
[----:B-1----:R-:W-:Y:S01]  /*138d0*/  SHF.R.U32.HI R0, RZ, 0x2, R2 ;  /* 0x00000002ff007819 */ /* 0x002fe20000011602 */
[----:B------:R-:W-:Y:S01]  /*138e0*/  USHF.L.U32 UR8, UR37, 0x6, URZ ;  /* 0x0000000625087899 */ /* 0x000fe2000800063f */
[----:B------:R-:W-:Y:S01]  /*138f0*/  SHF.L.U32 R3, R17, 0x4, RZ ;  /* 0x0000000411037819 */ /* 0x000fe200000006ff */
[----:B------:R-:W-:Y:S01]  /*13900*/  ULDC.64 UR6, c[0x0][0x688] ;  /* 0x0001a20000067ab9 */ /* 0x000fe20000000a00 */
[----:B------:R-:W-:-:S03]  /*13910*/  LOP3.LUT R0, R0, 0x7, RZ, 0xc0, !PT ;  /* 0x0000000700007812 */ /* 0x000fc600078ec0ff */
[----:B------:R-:W1:Y:S01]  /*13920*/  S2UR UR5, SR_CTAID.Z ;  /* 0x00000000000579c3 */ /* 0x000e620000002700 */
[----:B------:R-:W-:-:S05]  /*13930*/  LOP3.LUT R0, R3, 0xfffffff0, R0, 0xe2, !PT ;  /* 0xfffffff003007812 */ /* 0x000fca00078ee200 */
[----:B------:R-:W-:-:S05]  /*13940*/  VIADD R3, R0, UR8 ;  /* 0x0000000800037c36 */ /* 0x000fca0008000000 */
[----:B------:R-:W-:Y:S01]  /*13950*/  IADD3 R2, R3, 0x8, RZ ;  /* 0x0000000803027810 */ /* 0x000fe20007ffe0ff */
[----:B--2---:R-:W-:-:S04]  /*13960*/  UIMAD UR4, UR4, UR6, UR8 ;  /* 0x00000006040472a4 */ /* 0x004fc8000f8e0208 */
[----:B-1----:R-:W-:-:S03]  /*13970*/  UIMAD UR4, UR5, UR7, UR4 ;  /* 0x00000007050472a4 */ /* 0x002fc6000f8e0204 */
[----:B------:R-:W-:Y:S02]  /*13980*/  ULDC UR5, c[0x0][0x288] ;  /* 0x0000a20000057ab9 */ /* 0x000fe40000000800 */
[----:B------:R-:W-:Y:S02]  /*13990*/  ISETP.GE.U32.AND P0, PT, R3, UR5, PT ;  /* 0x0000000503007c0c */ /* 0x000fe4000bf06070 */
[----:B------:R-:W-:Y:S02]  /*139a0*/  IADD3 R0, P2, R0, UR4, RZ ;  /* 0x0000000400007c10 */ /* 0x000fe4000ff5e0ff */
[----:B------:R-:W-:Y:S01]  /*139b0*/  ISETP.GE.U32.AND P1, PT, R2, UR5, PT ;  /* 0x0000000502007c0c */ /* 0x000fe2000bf26070 */
[----:B------:R-:W-:Y:S01]  /*139c0*/  ULDC.64 UR4, c[0x0][0x680] ;  /* 0x0001a00000047ab9 */ /* 0x000fe20000000a00 */
[----:B------:R-:W-:Y:S02]  /*139d0*/  IADD3.X R3, RZ, RZ, RZ, P2, !PT ;  /* 0x000000ffff037210 */ /* 0x000fe400017fe4ff */
[----:B------:R-:W-:-:S04]  /*139e0*/  LEA R2, P2, R0, UR4, 0x2 ;  /* 0x0000000400027c11 */ /* 0x000fc8000f8410ff */
[----:B------:R-:W-:-:S05]  /*139f0*/  LEA.HI.X R3, R0, UR5, R3, 0x2, P2 ;  /* 0x0000000500037c11 */ /* 0x000fca00090f1403 */
[----:B------:R2:W-:Y:S04]  /*13a00*/  @!P0 STG.E desc[UR10][R2.64], R9 ;  /* 0x0000000902008986 */ /* 0x0005e8000c10190a */
[----:B------:R2:W-:Y:S02]  /*13a10*/  @!P1 STG.E desc[UR10][R2.64+0x20], R7 ;  /* 0x0000200702009986 */ /* 0x0005e4000c10190a */
.L_x_59:
[----:B------:R-:W-:Y:S05]  /*13a20*/  BSYNC B0 ;  /* 0x0000000000007941 */ /* 0x000fea0003800000 */
.L_x_58:
[----:B------:R-:W-:Y:S01]  /*13a30*/  ULDC.64 UR4, c[0x0][0x730] ;  /* 0x0001cc0000047ab9 */ /* 0x000fe20000000a00 */
[-C--:B------:R-:W-:Y:S01]  /*13a40*/  FMUL R170, R170, R8.reuse ;  /* 0x00000008aaaa7220 */ /* 0x080fe20000400000 */
[----:B------:R-:W-:Y:S01]  /*13a50*/  ISETP.NE.U32.AND P0, PT, RZ, UR4, PT ;  /* 0x00000004ff007c0c */ /* 0x000fe2000bf05070 */
[-C--:B------:R-:W-:Y:S01]  /*13a60*/  FMUL R36, R171, R8.reuse ;  /* 0x00000008ab247220 */ /* 0x080fe20000400000 */
[-C--:B------:R-:W-:Y:S01]  /*13a70*/  FMUL R174, R174, R8.reuse ;  /* 0x00000008aeae7220 */ /* 0x080fe20000400000 */
[-C--:B------:R-:W-:Y:S01]  /*13a80*/  FMUL R38, R175, R8.reuse ;  /* 0x00000008af267220 */ /* 0x080fe20000400000 */
[----:B------:R-:W-:Y:S01]  /*13a90*/  ISETP.NE.AND.EX P0, PT, RZ, UR5, PT, P0 ;  /* 0x00000005ff007c0c */ /* 0x000fe2000bf05300 */
[-C--:B------:R-:W-:Y:S01]  /*13aa0*/  FMUL R162, R162, R8.reuse ;  /* 0x00000008a2a27220 */ /* 0x080fe20000400000 */
[-C--:B------:R-:W-:Y:S01]  /*13ab0*/  FMUL R40, R163, R8.reuse ;  /* 0x00000008a3287220 */ /* 0x080fe20000400000 */
[-C--:B------:R-:W-:Y:S01]  /*13ac0*/  FMUL R166, R166, R8.reuse ;  /* 0x00000008a6a67220 */ /* 0x080fe20000400000 */
[-C--:B------:R-:W-:Y:S01]  /*13ad0*/  FMUL R42, R167, R8.reuse ;  /* 0x00000008a72a7220 */ /* 0x080fe20000400000 */
[-C--:B------:R-:W-:Y:S01]  /*13ae0*/  FMUL R154, R154, R8.reuse ;  /* 0x000000089a9a7220 */ /* 0x080fe20000400000 */
[-C--:B------:R-:W-:Y:S01]  /*13af0*/  FMUL R44, R155, R8.reuse ;  /* 0x000000089b2c7220 */ /* 0x080fe20000400000 */
[-C--:B------:R-:W-:Y:S01]  /*13b00*/  FMUL R158, R158, R8.reuse ;  /* 0x000000089e9e7220 */ /* 0x080fe20000400000 */
[----:B------:R-:W-:-:S05]  /*13b10*/  FMUL R46, R159, R8 ;  /* 0x000000089f2e7220 */ /* 0x000fca0000400000 */
[----:B------:R-:W-:Y:S05]  /*13b20*/  @P0 BRA `(.L_x_60) ;  /* 0x0000000000200947 */ /* 0x000fea0003800000 */
[----:B------:R-:W-:Y:S02]  /*13b30*/  ULDC.64 UR4, c[0x0][0x728] ;  /* 0x0001ca0000047ab9 */ /* 0x000fe40000000a00 */
[----:B------:R-:W-:-:S04]  /*13b40*/  ISETP.NE.U32.AND P0, PT, RZ, UR4, PT ;  /* 0x00000004ff007c0c */ /* 0x000fc8000bf05070 */
[----:B------:R-:W-:-:S13]  /*13b50*/  ISETP.NE.AND.EX P0, PT, RZ, UR5, PT, P0 ;  /* 0x00000005ff007c0c */ /* 0x000fda000bf05300 */
[----:B------:R-:W-:Y:S05]  /*13b60*/  @!P0 BRA `(.L_x_61) ;  /* 0x00000000000c8947 */ /* 0x000fea0003800000 */
[----:B-12---:R-:W1:Y:S02]  /*13b70*/  LDC.64 R2, c[0x0][0x728] ;  /* 0x0001ca00ff027b82 */ /* 0x006e640000000a00 */
[----:B-1----:R4:W5:Y:S01]  /*13b80*/  LDG.E R2, desc[UR10][R2.64] ;  /* 0x0000000a02027981 */ /* 0x002962000c1e1900 */
[----:B------:R-:W-:Y:S05]  /*13b90*/  BRA `(.L_x_60) ;  /* 0x0000000000047947 */ /* 0x000fea0003800000 */
.L_x_61:
[----:B--2---:R-:W3:Y:S02]  /*13ba0*/  LDC R2, c[0x0][0x720] ;  /* 0x0001c800ff027b82 */ /* 0x004ee40000000800 */
.L_x_60:
[----:B-1----:R-:W-:Y:S01]  /*13bb0*/  MOV R0, RZ ;  /* 0x000000ff00007202 */ /* 0x002fe20000000f00 */
[----:B---3-5:R-:W-:-:S03]  /*13bc0*/  IMAD.MOV.U32 R27, RZ, RZ, R2 ;  /* 0x000000ffff1b7224 */ /* 0x028fc600078e0002 */
[----:B------:R-:W-:-:S13]  /*13bd0*/  LOP3.LUT P0, RZ, R0, 0x9f, RZ, 0xc0, !PT ;  /* 0x0000009f00ff7812 */ /* 0x000fda000780c0ff */
[----:B------:R-:W-:Y:S05]  /*13be0*/  @!P0 BRA `(.L_x_62) ;  /* 0x0000000000408947 */ /* 0x000fea0003800000 */
[----:B------:R-:W-:Y:S01]  /*13bf0*/  MOV R0, 0x0 ;  /* 0x0000000000007802 */ /* 0x000fe20000000f00 */
[----:B------:R-:W-:Y:S01]  /*13c00*/  ULDC.64 UR4, c[0x4][0x70] ;  /* 0x01001c0000047ab9 */ /* 0x000fe20000000a00 */
[----:B------:R-:W-:Y:S01]  /*13c10*/  ULDC.64 UR6, c[0x4][0x8] ;  /* 0x0100020000067ab9 */ /* 0x000fe20000000a00 */
[----:B------:R-:W-:Y:S01]  /*13c20*/  MOV R4, UR4 ;  /* 0x0000000400047c02 */ /* 0x000fe20008000f00 */
[----:B--2-4-:R1:W2:Y:S01]  /*13c30*/  LDC.64 R2, c[0x4][R0] ;  /* 0x0100000000027b82 */ /* 0x0142a20000000a00 */
[----:B------:R-:W-:Y:S01]  /*13c40*/  MOV R5, UR5 ;  /* 0x0000000500057c02 */ /* 0x000fe20008000f00 */
[----:B------:R-:W-:Y:S01]  /*13c50*/  ULDC.64 UR4, c[0x4][0x78] ;  /* 0x01001e0000047ab9 */ /* 0x000fe20000000a00 */
[----:B------:R-:W-:Y:S01]  /*13c60*/  MOV R10, UR6 ;  /* 0x00000006000a7c02 */ /* 0x000fe20008000f00 */
[----:B------:R-:W-:Y:S01]  /*13c70*/  IMAD.U32 R6, RZ, RZ, UR4 ;  /* 0x00000004ff067e24 */ /* 0x000fe2000f8e00ff */
[----:B------:R-:W-:Y:S01]  /*13c80*/  MOV R7, UR5 ;  /* 0x0000000500077c02 */ /* 0x000fe20008000f00 */
[----:B------:R-:W-:Y:S01]  /*13c90*/  IMAD.U32 R11, RZ, RZ, UR7 ;  /* 0x00000007ff0b7e24 */ /* 0x000fe2000f8e00ff */
[----:B------:R-:W-:Y:S01]  /*13ca0*/  MOV R8, 0x70 ;  /* 0x0000007000087802 */ /* 0x000fe20000000f00 */
[----:B------:R-:W-:Y:S01]  /*13cb0*/  IMAD.MOV.U32 R13, RZ, RZ, RZ ;  /* 0x000000ffff0d7224 */ /* 0x000fe200078e00ff */
[----:B-1----:R-:W-:-:S07]  /*13cc0*/  MOV R12, 0x1 ;  /* 0x00000001000c7802 */ /* 0x002fce0000000f00 */
[----:B------:R-:W-:-:S07]  /*13cd0*/  LEPC R20, `(.L_x_62) ;  /* 0x000000001014794e */ /* 0x000fce0000000000 */
[----:B--2---:R-:W-:Y:S05]  /*13ce0*/  CALL.ABS.NOINC R2 ;  /* 0x0000000002007343 */ /* 0x004fea0003c00000 */
.L_x_62:
[----:B------:R-:W-:Y:S02]  /*13cf0*/  MOV R19, UR38 ;  /* 0x0000002600137c02 */ /* 0x000fe40008000f00 */
[----:B------:R-:W-:-:S05]  /*13d00*/  MOV R0, UR36 ;  /* 0x0000002400007c02 */ /* 0x000fca0008000f00 */
[----:B------:R-:W-:-:S04]  /*13d10*/  IMAD R19, R0, 0x1100, R19 ;  /* 0x0000110000137824 */ /* 0x000fc800078e0213 */
[----:B------:R-:W-:-:S05]  /*13d20*/  VIADD R22, R19, 0xffffef00 ;  /* 0xffffef0013167836 */ /* 0x000fca0000000000 */
        /* <DEDUP_REMOVED lines=9> */
[----:B------:R-:W-:Y:S01]  /*13dc0*/  IMAD.U32 R6, RZ, RZ, UR6 ;  /* 0x00000006ff067e24 */ /* 0x000fe2000f8e00ff */
[----:B------:R-:W-:Y:S01]  /*13dd0*/  MOV R7, UR7 ;  /* 0x0000000700077c02 */ /* 0x000fe20008000f00 */
[----:B------:R-:W-:Y:S01]  /*13de0*/  IMAD.U32 R11, RZ, RZ, UR5 ;  /* 0x00000005ff0b7e24 */ /* 0x000fe2000f8e00ff */
[----:B------:R-:W-:Y:S01]  /*13df0*/  MOV R10, UR4 ;  /* 0x00000004000a7c02 */ /* 0x000fe20008000f00 */
[----:B------:R-:W-:Y:S01]  /*13e00*/  IMAD.MOV.U32 R13, RZ, RZ, RZ ;  /* 0x000000ffff0d7224 */ /* 0x000fe200078e00ff */
[----:B------:R-:W-:-:S02]  /*13e10*/  MOV R8, 0x70 ;  /* 0x0000007000087802 */ /* 0x000fc40000000f00 */
[----:B-1----:R-:W-:-:S07]  /*13e20*/  MOV R12, 0x1 ;  /* 0x00000001000c7802 */ /* 0x002fce0000000f00 */
[----:B------:R-:W-:-:S07]  /*13e30*/  LEPC R20, `(.L_x_63) ;  /* 0x000000001014794e */ /* 0x000fce0000000000 */
[----:B--2---:R-:W-:Y:S05]  /*13e40*/  CALL.ABS.NOINC R2 ;  /* 0x0000000002007343 */ /* 0x004fea0003c00000 */
.L_x_63:
[----:B------:R-:W1:Y:S01]  /*13e50*/  S2R R5, SR_TID.X ;  /* 0x0000000000057919 */ /* 0x000e620000002100 */
[----:B------:R-:W-:Y:S01]  /*13e60*/  ULDC.64 UR4, c[0x0][0x730] ;  /* 0x0001cc0000047ab9 */ /* 0x000fe20000000a00 */
[----:B------:R-:W-:Y:S02]  /*13e70*/  IADD3 R16, R16, 0x1f, RZ ;  /* 0x0000001f10107810 */ /* 0x000fe40007ffe0ff */
[----:B------:R-:W-:Y:S02]  /*13e80*/  ISETP.NE.U32.AND P0, PT, RZ, UR4, PT ;  /* 0x00000004ff007c0c */ /* 0x000fe4000bf05070 */
[----:B------:R-:W-:Y:S02]  /*13e90*/  LEA R17, R17, R18, 0x4 ;  /* 0x0000001211117211 */ /* 0x000fe400078e20ff */
[----:B------:R-:W-:-:S13]  /*13ea0*/  ISETP.NE.AND.EX P0, PT, RZ, UR5, PT, P0 ;  /* 0x00000005ff007c0c */ /* 0x000fda000bf05300 */
[----:B------:R-:W3:Y:S01]  /*13eb0*/  @P0 LDC R27, c[0x0][0x720] ;  /* 0x0001c800ff1b0b82 */ /* 0x000ee20000000800 */
[----:B------:R-:W-:Y:S02]  /*13ec0*/  ISETP.GT.U32.AND P0, PT, R16, 0x3e, PT ;  /* 0x0000003e1000780c */ /* 0x000fe40003f04070 */
[----:B-1----:R-:W-:Y:S02]  /*13ed0*/  SHF.L.U32 R0, R5, 0x4, RZ ;  /* 0x0000000405007819 */ /* 0x002fe400000006ff */
[----:B--2---:R-:W-:Y:S02]  /*13ee0*/  SHF.R.U32.HI R2, RZ, 0x1, R5 ;  /* 0x00000001ff027819 */ /* 0x004fe40000011605 */
[C---:B----4-:R-:W-:Y:S02]  /*13ef0*/  LOP3.LUT R3, R0.reuse, 0x40, RZ, 0xc0, !PT ;  /* 0x0000004000037812 */ /* 0x050fe400078ec0ff */
[----:B------:R-:W-:Y:S02]  /*13f00*/  LOP3.LUT R0, R0, 0x80, RZ, 0xc0, !PT ;  /* 0x0000008000007812 */ /* 0x000fe400078ec0ff */
[----:B------:R-:W-:Y:S01]  /*13f10*/  LOP3.LUT R4, R3, 0x8, R2, 0xf8, !PT ;  /* 0x0000000803047812 */ /* 0x000fe200078ef802 */
[----:B------:R-:W-:Y:S01]  /*13f20*/  IMAD.SHL.U32 R3, R5, 0x2, RZ ;  /* 0x0000000205037824 */ /* 0x000fe200078e00ff */
[----:B------:R-:W-:Y:S01]  /*13f30*/  LEA R2, R17, R0, 0x4 ;  /* 0x0000000011027211 */ /* 0x000fe200078e20ff */
[----:B---3--:R-:W-:-:S03]  /*13f40*/  FMUL R0, R168, R27 ;  /* 0x0000001ba8007220 */ /* 0x008fc60000400000 */
[----:B------:R-:W-:Y:S01]  /*13f50*/  LOP3.LUT R3, R4, 0x8, R3, 0x78, !PT ;  /* 0x0000000804037812 */ /* 0x000fe200078e7803 */
[-C--:B------:R-:W-:Y:S01]  /*13f60*/  FMUL R5, R36, R27.reuse ;  /* 0x0000001b24057220 */ /* 0x080fe20000400000 */
[-C--:B------:R-:W-:Y:S01]  /*13f70*/  FMUL R4, R172, R27.reuse ;  /* 0x0000001bac047220 */ /* 0x080fe20000400000 */
[-C--:B------:R-:W-:Y:S01]  /*13f80*/  FMUL R7, R26, R27.reuse ;  /* 0x0000001b1a077220 */ /* 0x080fe20000400000 */
[-C--:B------:R-:W-:Y:S01]  /*13f90*/  FMUL R6, R174, R27.reuse ;  /* 0x0000001bae067220 */ /* 0x080fe20000400000 */
[----:B------:R-:W-:Y:S02]  /*13fa0*/  IMAD.IADD R8, R2, 0x1, R3 ;  /* 0x0000000102087824 */ /* 0x000fe400078e0203 */
        /* <DEDUP_REMOVED lines=22> */
[----:B------:R-:W-:Y:S01]  /*14110*/  F2FP.BF16.F32.PACK_AB R31, R9, R6 ;  /* 0x00000006091f723e */ /* 0x000fe200000010ff */
[----:B------:R-:W-:Y:S06]  /*14120*/  @P0 BRA `(.L_x_64) ;  /* 0x0000000000040947 */ /* 0x000fec0003800000 */
[----:B------:R-:W-:-:S04]  /*14130*/  DEPBAR.LE SB0, 0x1 ;  /* 0x000080400000791a */ /* 0x000fc80000000000 */
.L_x_64:
[----:B------:R-:W-:Y:S05]  /*14140*/  WARPSYNC.ALL ;  /* 0x0000000000007948 */ /* 0x000fea0003800000 */
[----:B------:R-:W-:Y:S01]  /*14150*/  BAR.SYNC.DEFER_BLOCKING 0x1, 0x80 ;  /* 0x0042000000007b1d */ /* 0x000fe20000010000 */
[C---:B------:R-:W-:Y:S02]  /*14160*/  LEA R22, R8.reuse, R22, 0x1 ;  /* 0x0000001608167211 */ /* 0x040fe400078e08ff */
[----:B------:R-:W-:Y:S02]  /*14170*/  LEA R8, R8, R19, 0x1 ;  /* 0x0000001308087211 */ /* 0x000fe400078e08ff */
[----:B------:R-:W-:Y:S01]  /*14180*/  F2FP.BF16.F32.PACK_AB R4, R10, R11 ;  /* 0x0000000b0a04723e */ /* 0x000fe200000010ff */
[----:B------:R-:W-:Y:S01]  /*14190*/  BSSY B0, `(.L_x_65) ;  /* 0x0000019000007945 */ /* 0x000fe20003800000 */
[----:B------:R-:W-:-:S02]  /*141a0*/  F2FP.BF16.F32.PACK_AB R5, R12, R13 ;  /* 0x0000000d0c05723e */ /* 0x000fc400000010ff */
[----:B------:R-:W-:Y:S02]  /*141b0*/  F2FP.BF16.F32.PACK_AB R6, R14, R15 ;  /* 0x0000000f0e06723e */ /* 0x000fe400000010ff */
[----:B------:R-:W-:Y:S01]  /*141c0*/  F2FP.BF16.F32.PACK_AB R7, R16, R17 ;  /* 0x000000111007723e */ /* 0x000fe200000010ff */
[----:B------:R1:W-:Y:S01]  /*141d0*/  STSM.16.M88.4 [R8+-0x1100], R28 ;  /* 0xffef001c08007844 */ /* 0x0003e20000000200 */
[----:B------:R-:W-:Y:S01]  /*141e0*/  @!PT LDS RZ, [RZ] ;  /* 0x00000000fffff984 */ /* 0x000fe20000000800 */
[----:B------:R-:W-:Y:S01]  /*141f0*/  @!PT LDS RZ, [RZ] ;  /* 0x00000000fffff984 */ /* 0x000fe20000000800 */
[----:B------:R-:W-:Y:S01]  /*14200*/  @!PT LDS RZ, [RZ] ;  /* 0x00000000fffff984 */ /* 0x000fe20000000800 */
[----:B------:R-:W-:Y:S01]  /*14210*/  @!PT LDS RZ, [RZ] ;  /* 0x00000000fffff984 */ /* 0x000fe20000000800 */
[----:B------:R2:W-:Y:S06]  /*14220*/  MEMBAR.ALL.CTA ;  /* 0x0000000000007992 */ /* 0x0005ec0000008000 */
[----:B--2---:R-:W2:Y:S02]  /*14230*/  FENCE.VIEW.ASYNC.S ;  /* 0x00000000000073c6 */ /* 0x004ea40000000000 */
[----:B--2---:R-:W-:Y:S06]  /*14240*/  BAR.SYNC.DEFER_BLOCKING 0x1, 0x80 ;  /* 0x0042000000007b1d */ /* 0x004fec0000010000 */
[----:B------:R-:W-:Y:S05]  /*14250*/  @P0 BRA `(.L_x_66) ;  /* 0x0000000000300947 */ /* 0x000fea0003800000 */
[----:B------:R-:W-:Y:S01]  /*14260*/  S2UR UR12, SR_CTAID.Z ;  /* 0x00000000000c79c3 */ /* 0x000fe20000002700 */
[----:B------:R-:W-:Y:S01]  /*14270*/  R2UR UR8, R19 ;  /* 0x00000000130872ca */ /* 0x000fe200000e0000 */
[----:B------:R-:W-:Y:S01]  /*14280*/  ULDC.64 UR4, c[0x0][0x198] ;  /* 0x0000660000047ab9 */ /* 0x000fe20000000a00 */
[----:B------:R-:W-:Y:S02]  /*14290*/  USHF.L.U32 UR10, UR37, 0x6, URZ ;  /* 0x00000006250a7899 */ /* 0x000fe4000800063f */
[----:B------:R-:W-:Y:S01]  /*142a0*/  UIADD3 UR4, UP0, UR4, 0x670, URZ ;  /* 0x0000067004047890 */ /* 0x000fe2000ff1e03f */
[----:B------:R-:W-:Y:S02]  /*142b0*/  UMOV UR9, URZ ;  /* 0x0000003f00097c82 */ /* 0x000fe40008000000 */
[----:B------:R-:W2:Y:S01]  /*142c0*/  S2UR UR11, SR_CTAID.Y ;  /* 0x00000000000b79c3 */ /* 0x000ea20000002600 */
[----:B------:R-:W-:-:S05]  /*142d0*/  UIADD3.X UR5, URZ, UR5, URZ, UP0, !UPT ;  /* 0x000000053f057290 */ /* 0x000fca00087fe43f */
[----:B------:R-:W-:-:S09]  /*142e0*/  UIADD3 UR8, UR8, -0x1100, URZ ;  /* 0xffffef0008087890 */ /* 0x000fd2000fffe03f */
[----:B--2---:R2:W-:Y:S01]  /*142f0*/  UTMASTG.4D [UR8], [UR4] ;  /* 0x00000008040073b5 */ /* 0x0045e20008018000 */
[----:B------:R0:W-:Y:S01]  /*14300*/  UTMACMDFLUSH ;  /* 0x00000000000079b7 */ /* 0x0001e20000000000 */
[----:B--2---:R-:W-:-:S04]  /*14310*/  DEPBAR.LE SB0, 0x1 ;  /* 0x000080400000791a */ /* 0x004fc80000000000 */
.L_x_66:
[----:B------:R-:W-:Y:S05]  /*14320*/  BSYNC B0 ;  /* 0x0000000000007941 */ /* 0x000fea0003800000 */
.L_x_65:
[----:B------:R-:W-:Y:S01]  /*14330*/  BAR.SYNC.DEFER_BLOCKING 0x1, 0x80 ;  /* 0x0042000000007b1d */ /* 0x000fe20000010000 */
[----:B-1----:R-:W-:Y:S02]  /*14340*/  F2FP.BF16.F32.PACK_AB R8, R18, R21 ;  /* 0x000000151208723e */ /* 0x002fe400000010ff */
[----:B------:R-:W-:Y:S02]  /*14350*/  F2FP.BF16.F32.PACK_AB R9, R20, R23 ;  /* 0x000000171409723e */ /* 0x000fe400000010ff */
[----:B------:R-:W-:Y:S01]  /*14360*/  F2FP.BF16.F32.PACK_AB R10, R24, R25 ;  /* 0x00000019180a723e */ /* 0x000fe200000010ff */
[----:B------:R-:W-:Y:S01]  /*14370*/  BSSY B0, `(.L_x_67) ;  /* 0x0000017000007945 */ /* 0x000fe20003800000 */
[----:B------:R-:W-:Y:S01]  /*14380*/  F2FP.BF16.F32.PACK_AB R11, R26, R27 ;  /* 0x0000001b1a0b723e */ /* 0x000fe200000010ff */
[----:B------:R1:W-:Y:S01]  /*14390*/  STSM.16.M88.4 [R22+0x800], R4 ;  /* 0x0008000416007844 */ /* 0x0003e20000000200 */
        /* <DEDUP_REMOVED lines=13> */
[----:B------:R-:W-:Y:S02]  /*14470*/  UMOV UR9, 0x10 ;  /* 0x0000001000097882 */ /* 0x000fe40000000000 */
[----:B------:R-:W2:Y:S01]  /*14480*/  S2UR UR11, SR_CTAID.Y ;  /* 0x00000000000b79c3 */ /* 0x000ea20000002600 */
[----:B------:R-:W-:-:S05]  /*14490*/  UIADD3.X UR5, URZ, UR5, URZ, UP0, !UPT ;  /* 0x000000053f057290 */ /* 0x000fca00087fe43f */
[----:B------:R-:W-:-:S09]  /*144a0*/  UIADD3 UR8, UR8, -0x900, URZ ;  /* 0xfffff70008087890 */ /* 0x000fd2000fffe03f */
[----:B--2---:R2:W-:Y:S01]  /*144b0*/  UTMASTG.4D [UR8], [UR4] ;  /* 0x00000008040073b5 */ /* 0x0045e20008018000 */
[----:B------:R0:W-:Y:S01]  /*144c0*/  UTMACMDFLUSH ;  /* 0x00000000000079b7 */ /* 0x0001e20000000000 */
[----:B--2---:R-:W-:-:S04]  /*144d0*/  DEPBAR.LE SB0, 0x1 ;  /* 0x000080400000791a */ /* 0x004fc80000000000 */
.L_x_68:
[----:B------:R-:W-:Y:S05]  /*144e0*/  BSYNC B0 ;  /* 0x0000000000007941 */ /* 0x000fea0003800000 */
.L_x_67:
[----:B------:R-:W-:Y:S06]  /*144f0*/  BAR.SYNC.DEFER_BLOCKING 0x1, 0x80 ;  /* 0x0042000000007b1d */ /* 0x000fec0000010000 */
[----:B------:R-:W-:Y:S01]  /*14500*/  BSSY B0, `(.L_x_69) ;  /* 0x0000015000007945 */ /* 0x000fe20003800000 */
[----:B------:R2:W-:Y:S01]  /*14510*/  STSM.16.M88.4 [R22], R8 ;  /* 0x0000000816007844 */ /* 0x0005e20000000200 */
[----:B------:R-:W-:Y:S01]  /*14520*/  @!PT LDS RZ, [RZ] ;  /* 0x00000000fffff984 */ /* 0x000fe20000000800 */
[----:B------:R-:W-:Y:S01]  /*14530*/  @!PT LDS RZ, [RZ] ;  /* 0x00000000fffff984 */ /* 0x000fe20000000800 */
[----:B------:R-:W-:Y:S01]  /*14540*/  @!PT LDS RZ, [RZ] ;  /* 0x00000000fffff984 */ /* 0x000fe20000000800 */
[----:B------:R-:W-:Y:S01]  /*14550*/  @!PT LDS RZ, [RZ] ;  /* 0x00000000fffff984 */ /* 0x000fe20000000800 */
[----:B------:R3:W-:Y:S06]  /*14560*/  MEMBAR.ALL.CTA ;  /* 0x0000000000007992 */ /* 0x0007ec0000008000 */
[----:B---3--:R-:W3:Y:S02]  /*14570*/  FENCE.VIEW.ASYNC.S ;  /* 0x00000000000073c6 */ /* 0x008ee40000000000 */
[----:B---3--:R-:W-:Y:S06]  /*14580*/  BAR.SYNC.DEFER_BLOCKING 0x1, 0x80 ;  /* 0x0042000000007b1d */ /* 0x008fec0000010000 */
[----:B------:R-:W-:Y:S05]  /*14590*/  @P0 BRA `(.L_x_70) ;  /* 0x00000000002c0947 */ /* 0x000fea0003800000 */
[----:B------:R-:W-:Y:S01]  /*145a0*/  S2UR UR12, SR_CTAID.Z ;  /* 0x00000000000c79c3 */ /* 0x000fe20000002700 */
[----:B------:R-:W-:Y:S01]  /*145b0*/  R2UR UR8, R19 ;  /* 0x00000000130872ca */ /* 0x000fe200000e0000 */
[----:B------:R-:W-:Y:S01]  /*145c0*/  ULDC.64 UR4, c[0x0][0x198] ;  /* 0x0000660000047ab9 */ /* 0x000fe20000000a00 */
[----:B------:R-:W-:Y:S02]  /*145d0*/  USHF.L.U32 UR10, UR37, 0x6, URZ ;  /* 0x00000006250a7899 */ /* 0x000fe4000800063f */
[----:B------:R-:W-:Y:S01]  /*145e0*/  UIADD3 UR4, UP0, UR4, 0x670, URZ ;  /* 0x0000067004047890 */ /* 0x000fe2000ff1e03f */
[----:B------:R-:W-:Y:S02]  /*145f0*/  UMOV UR9, 0x20 ;  /* 0x0000002000097882 */ /* 0x000fe40000000000 */
[----:B------:R-:W3:Y:S01]  /*14600*/  S2UR UR11, SR_CTAID.Y ;  /* 0x00000000000b79c3 */ /* 0x000ee20000002600 */
[----:B------:R-:W-:-:S05]  /*14610*/  UIADD3.X UR5, URZ, UR5, URZ, UP0, !UPT ;  /* 0x000000053f057290 */ /* 0x000fca00087fe43f */
[----:B------:R-:W-:-:S09]  /*14620*/  UIADD3 UR8, UR8, -0x1100, URZ ;  /* 0xffffef0008087890 */ /* 0x000fd2000fffe03f */
[----:B---3--:R3:W-:Y:S02]  /*14630*/  UTMASTG.4D [UR8], [UR4] ;  /* 0x00000008040073b5 */ /* 0x0087e40008018000 */
[----:B---3--:R0:W-:Y:S02]  /*14640*/  UTMACMDFLUSH ;  /* 0x00000000000079b7 */ /* 0x0081e40000000000 */
.L_x_70:
[----:B------:R-:W-:Y:S05]  /*14650*/  BSYNC B0 ;  /* 0x0000000000007941 */ /* 0x000fea0003800000 */
.L_x_69:
[----:B------:R-:W-:Y:S01]  /*14660*/  UIADD3 UR36, UR36, -0x1, URZ ;  /* 0xffffffff24247890 */ /* 0x000fe2000fffe03f */
[----:B------:R-:W-:-:S04]  /*14670*/  DEPBAR.LE SB0, 0x0 ;  /* 0x000080000000791a */ /* 0x000fc80000000000 */
[----:B------:R-:W-:-:S04]  /*14680*/  USHF.L.U32 UR4, UR36, 0x3, URZ ;  /* 0x0000000324047899 */ /* 0x000fc8000800063f */
[----:B------:R-:W-:-:S04]  /*14690*/  ULOP3.LUT UR4, UR4, 0x8, URZ, 0xe2, !UPT ;  /* 0x0000000804047892 */ /* 0x000fc8000f8ee23f */
[----:B------:R-:W-:-:S06]  /*146a0*/  ULOP3.LUT UR4, UR4, 0x18, URZ, 0x3c, !UPT ;  /* 0x0000001804047892 */ /* 0x000fcc000f8e3c3f */
[----:B------:R-:W-:-:S04]  /*146b0*/  IMAD.U32 R0, RZ, RZ, UR4 ;  /* 0x00000004ff007e24 */ /* 0x000fc8000f8e00ff */
[----:B------:R-:W-:Y:S01]  /*146c0*/  SYNCS.ARRIVE.TRANS64.A1T0 RZ, [R0+UR38+0x21090], RZ ;  /* 0x021090ff00ff79a7 */ /* 0x000fe20008100026 */
[----:B------:R-:W-:Y:S05]  /*146d0*/  EXIT ;  /* 0x000000000000794d */ /* 0x000fea0003800000 */
.L_x_6:
[----:B------:R-:W-:-:S08]  /*146e0*/  UISETP.NE.AND UP0, UPT, UR4, 0x1, UPT ;  /* 0x000000010400788c */ /* 0x000fd0000bf05270 */
[----:B------:R-:W1:-:S00]  /*146f0*/  USETMAXREG.DEALLOC.CTAPOOL 0x18 ;  /* 0x00000018000079c8 */ /* 0x000e4000080e0500 */
[----:B------:R-:W-:-:S13]  /*14700*/  PLOP3.LUT P0, PT, PT, PT, UP0, 0x80, 0x0 ;  /* 0x000000000000781c */ /* 0x000fda0003f0f008 */
[----:B------:R-:W-:Y:S05]  /*14710*/  @P0 EXIT ;  /* 0x000000000000094d */ /* 0x000fea0003800000 */
[----:B------:R-:W2:Y:S01]  /*14720*/  S2UR UR11, SR_CTAID.X ;  /* 0x00000000000b79c3 */ /* 0x000ea20000002500 */
[----:B------:R-:W-:Y:S01]  /*14730*/  ULDC UR4, c[0x0][0x28c] ;  /* 0x0000a30000047ab9 */ /* 0x000fe20000000800 */
[----:B------:R-:W-:Y:S01]  /*14740*/  ELECT P3, URZ, PT ;  /* 0x00000000003f782f */ /* 0x000fe20003860000 */
[----:B------:R-:W-:Y:S01]  /*14750*/  BSSY B0, `(.L_x_71) ;  /* 0x000003c000007945 */ /* 0x000fe20003800000 */
[----:B------:R-:W-:Y:S01]  /*14760*/  UIADD3 UR6, UR4, 0xff, URZ ;  /* 0x000000ff04067890 */ /* 0x000fe2000fffe03f */
[----:B-1----:R-:W-:Y:S02]  /*14770*/  CS2R R2, SRZ ;  /* 0x0000000000027805 */ /* 0x002fe4000001ff00 */
[----:B------:R-:W-:Y:S01]  /*14780*/  MOV R7, RZ ;  /* 0x000000ff00077202 */ /* 0x000fe20000000f00 */
[----:B------:R-:W-:Y:S01]  /*14790*/  USHF.R.S32.HI UR7, URZ, 0x1f, UR6 ;  /* 0x0000001f3f077899 */ /* 0x000fe20008011406 */
[----:B------:R-:W1:Y:S03]  /*147a0*/  S2UR UR36, SR_CTAID.Y ;  /* 0x00000000002479c3 */ /* 0x000e660000002600 */
[----:B------:R-:W-:-:S04]  /*147b0*/  ULEA.HI UR7, UR7, UR6, URZ, 0x8 ;  /* 0x0000000607077291 */ /* 0x000fc8000f8f403f */
[----:B------:R-:W-:Y:S01]  /*147c0*/  USHF.R.S32.HI UR7, URZ, 0x8, UR7 ;  /* 0x000000083f077899 */ /* 0x000fe20008011407 */
[----:B------:R-:W3:Y:S01]  /*147d0*/  S2UR UR37, SR_CTAID.Z ;  /* 0x00000000002579c3 */ /* 0x000ee20000002700 */
[----:B--2---:R-:W-:-:S04]  /*147e0*/  USHF.L.U32 UR11, UR11, 0x7, URZ ;  /* 0x000000070b0b7899 */ /* 0x004fc8000800063f */
[----:B------:R-:W-:-:S04]  /*147f0*/  UIADD3 UR4, UR11, 0x17f, URZ ;  /* 0x0000017f0b047890 */ /* 0x000fc8000fffe03f */
[----:B------:R-:W-:-:S04]  /*14800*/  USHF.R.U32.HI UR4, URZ, 0x8, UR4 ;  /* 0x000000083f047899 */ /* 0x000fc80008011604 */
[----:B------:R-:W-:-:S04]  /*14810*/  UISETP.LT.AND UP0, UPT, UR4, UR7, UPT ;  /* 0x000000070400728c */ /* 0x000fc8000bf01270 */
[----:B------:R-:W-:Y:S01]  /*14820*/  USEL UR4, UR4, UR7, UP0 ;  /* 0x0000000704047287 */ /* 0x000fe20008000000 */
[----:B-1-3--:R-:W-:Y:S11]  /*14830*/  @!P3 BRA `(.L_x_72) ;  /* 0x0000000000b4b947 */ /* 0x00aff60003800000 */
[----:B------:R-:W1:Y:S01]  /*14840*/  S2R R4, SR_CgaCtaId ;  /* 0x0000000000047919 */ /* 0x000e620000008800 */
[----:B------:R-:W-:Y:S02]  /*14850*/  MOV R3, 0x400 ;  /* 0x0000040000037802 */ /* 0x000fe40000000f00 */
[----:B------:R-:W-:Y:S02]  /*14860*/  MOV R5, 0x1 ;  /* 0x0000000100057802 */ /* 0x000fe40000000f00 */
[----:B-1----:R-:W-:Y:S02]  /*14870*/  LEA R4, R4, R3, 0x18 ;  /* 0x0000000304047211 */ /* 0x002fe400078ec0ff */
[----:B------:R-:W-:-:S04]  /*14880*/  SHF.L.U32 R3, R5, 0x1f, RZ ;  /* 0x0000001f05037819 */ /* 0x000fc800000006ff */
[----:B------:R-:W1:Y:S02]  /*14890*/  SYNCS.PHASECHK.TRANS64.TRYWAIT P0, [R4+URZ+0x21060], R3 ;  /* 0x02106003040075a7 */ /* 0x000e64000800017f */
[----:B-1----:R-:W-:Y:S05]  /*148a0*/  @!P0 BRA `(.L_x_73) ;  /* 0x0000001400cc8947 */ /* 0x002fea0003800000 */
.L_x_110:
[----:B------:R-:W-:Y:S01]  /*148b0*/  ULOP3.LUT UR6, UR5, 0x2, URZ, 0xfc, !UPT ;  /* 0x0000000205067892 */ /* 0x000fe2000f8efc3f */
[----:B-1----:R-:W-:-:S03]  /*148c0*/  @P2 IMAD.MOV.U32 R3, RZ, RZ, 0x1800 ;  /* 0x00001800ff032424 */ /* 0x002fc600078e00ff */
[----:B------:R-:W-:Y:S01]  /*148d0*/  UPRMT UR6, UR6, 0x9910, URZ ;  /* 0x0000991006067896 */ /* 0x000fe2000800003f */
[----:B------:R1:W-:Y:S03]  /*148e0*/  @P2 SYNCS.ARRIVE.TRANS64 RZ, [R4+URZ+0x21050], R3 ;  /* 0x0210500304ff29a7 */ /* 0x0003e6000800003f */
[----:B------:R-:W-:-:S06]  /*148f0*/  UISETP.NE.AND UP0, UPT, UR6, 0x2, UPT ;  /* 0x000000020600788c */ /* 0x000fcc000bf05270 */
[----:B------:R-:W-:-:S13]  /*14900*/  PLOP3.LUT P0, PT, PT, PT, UP0, 0x80, 0x0 ;  /* 0x000000000000781c */ /* 0x000fda0003f0f008 */
[----:B-1----:R-:W-:Y:S05]  /*14910*/  @P0 BRA `(.L_x_74) ;  /* 0x0000000000040947 */ /* 0x002fea0003800000 */
[----:B------:R-:W-:Y:S01]  /*14920*/  BPT.TRAP 0x1 ;  /* 0x000000040000795c */ /* 0x000fe20000300000 */
.L_x_74:
[----:B------:R-:W-:-:S04]  /*14930*/  LOP3.LUT P0, RZ, R0, 0x1f, RZ, 0xc0, !PT ;  /* 0x0000001f00ff7812 */ /* 0x000fc8000780c0ff */
[----:B------:R-:W-:-:S13]  /*14940*/  PLOP3.LUT P0, PT, P0, P2, PT, 0x2a, 0x0 ;  /* 0x000000000000781c */ /* 0x000fda0000704572 */
[----:B------:R-:W-:Y:S05]  /*14950*/  @P0 BRA `(.L_x_75) ;  /* 0x0000000000040947 */ /* 0x000fea0003800000 */
[----:B------:R-:W-:Y:S01]  /*14960*/  BPT.TRAP 0x1 ;  /* 0x000000040000795c */ /* 0x000fe20000300000 */
.L_x_75:
[----:B------:R-:W-:Y:S01]  /*14970*/  R2UR UR8, R4 ;  /* 0x00000000040872ca */ /* 0x000fe200000e0000 */
[----:B------:R-:W-:Y:S01]  /*14980*/  ULDC.64 UR6, c[0x0][0x198] ;  /* 0x0000660000067ab9 */ /* 0x000fe20000000a00 */
[----:B------:R-:W-:Y:S01]  /*14990*/  UMOV UR14, 0x0 ;  /* 0x00000000000e7882 */ /* 0x000fe20000000000 */
[----:B------:R-:W-:Y:S01]  /*149a0*/  UIADD3 UR6, UP0, UR6, 0xf0, URZ ;  /* 0x000000f006067890 */ /* 0x000fe2000ff1e03f */
[----:B------:R-:W-:Y:S01]  /*149b0*/  MOV R3, 0x1 ;  /* 0x0000000100037802 */ /* 0x000fe20000000f00 */
[----:B------:R-:W-:Y:S01]  /*149c0*/  UMOV UR15, 0x10000000 ;  /* 0x10000000000f7882 */ /* 0x000fe20000000000 */
[----:B------:R-:W-:Y:S01]  /*149d0*/  UMOV UR10, URZ ;  /* 0x0000003f000a7c82 */ /* 0x000fe20008000000 */
[----:B------:R-:W-:Y:S01]  /*149e0*/  UIADD3.X UR7, URZ, UR7, URZ, UP0, !UPT ;  /* 0x000000073f077290 */ /* 0x000fe200087fe43f */
[----:B------:R-:W-:Y:S01]  /*149f0*/  MOV R7, 0x40 ;  /* 0x0000004000077802 */ /* 0x000fe20000000f00 */
[----:B------:R-:W-:Y:S01]  /*14a00*/  UMOV UR12, UR36 ;  /* 0x00000024000c7c82 */ /* 0x000fe20008000000 */
[----:B------:R-:W-:Y:S01]  /*14a10*/  UMOV UR13, UR37 ;  /* 0x00000025000d7c82 */ /* 0x000fe20008000000 */
[----:B------:R-:W-:Y:S01]  /*14a20*/  UMOV UR18, 0x10 ;  /* 0x0000001000127882 */ /* 0x000fe20000000000 */
[----:B------:R-:W-:Y:S01]  /*14a30*/  UMOV UR19, UR11 ;  /* 0x0000000b00137c82 */ /* 0x000fe20008000000 */
[----:B------:R-:W-:-:S02]  /*14a40*/  UIADD3 UR9, UR8, 0x21050, URZ ;  /* 0x0002105008097890 */ /* 0x000fc4000fffe03f */
[----:B------:R-:W-:Y:S02]  /*14a50*/  UIADD3 UR16, UR8, 0x800, URZ ;  /* 0x0000080008107890 */ /* 0x000fe4000fffe03f */
[----:B------:R-:W-:Y:S01]  /*14a60*/  UIADD3 UR32, UR8, 0x1000, URZ ;  /* 0x0000100008207890 */ /* 0x000fe2000fffe03f */
[----:B------:R-:W-:Y:S01]  /*14a70*/  UMOV UR20, UR36 ;  /* 0x0000002400147c82 */ /* 0x000fe20008000000 */
[----:B------:R-:W-:Y:S01]  /*14a80*/  UMOV UR21, UR37 ;  /* 0x0000002500157c82 */ /* 0x000fe20008000000 */
[----:B------:R-:W-:Y:S01]  /*14a90*/  UMOV UR17, UR9 ;  /* 0x0000000900117c82 */ /* 0x000fe20008000000 */
[----:B------:R-:W-:Y:S01]  /*14aa0*/  UMOV UR34, 0x20 ;  /* 0x0000002000227882 */ /* 0x000fe20000000000 */
[----:B------:R-:W-:Y:S01]  /*14ab0*/  UMOV UR35, UR11 ;  /* 0x0000000b00237c82 */ /* 0x000fe20008000000 */
[----:B------:R-:W-:Y:S01]  /*14ac0*/  UMOV UR33, UR9 ;  /* 0x0000000900217c82 */ /* 0x000fe20008000000 */
[----:B------:R1:W-:Y:S01]  /*14ad0*/  UTMALDG.4D [UR8], [UR6], desc[UR14] ;  /* 0x00000e08060075b4 */ /* 0x0003e20008019000 */
[----:B------:R1:W-:Y:S01]  /*14ae0*/  UTMALDG.4D [UR16], [UR6], desc[UR14] ;  /* 0x00000e10060075b4 */ /* 0x0003e20008019000 */
[----:B------:R1:W-:Y:S02]  /*14af0*/  UTMALDG.4D [UR32], [UR6], desc[UR14] ;  /* 0x00000e20060075b4 */ /* 0x0003e40008019000 */
[----:B-1----:R-:W-:Y:S01]  /*14b00*/  NOP ;  /* 0x0000000000007918 */ /* 0x002fe20000000000 */
.L_x_72:
[----:B------:R-:W-:Y:S05]  /*14b10*/  BSYNC B0 ;  /* 0x0000000000007941 */ /* 0x000fea0003800000 */
.L_x_71:
[----:B------:R-:W-:Y:S01]  /*14b20*/  ISETP.LT.AND P4, PT, RZ, UR4, P3 ;  /* 0x00000004ff007c0c */ /* 0x000fe20009f81270 */
[----:B------:R-:W-:-:S12]  /*14b30*/  BSSY B0, `(.L_x_76) ;  /* 0x0000030000007945 */ /* 0x000fd80003800000 */
[----:B------:R-:W-:Y:S05]  /*14b40*/  @!P4 BRA `(.L_x_77) ;  /* 0x0000000000b8c947 */ /* 0x000fea0003800000 */
[----:B------:R-:W1:Y:S01]  /*14b50*/  S2R R5, SR_CgaCtaId ;  /* 0x0000000000057919 */ /* 0x000e620000008800 */
[----:B------:R-:W-:-:S04]  /*14b60*/  MOV R2, 0x400 ;  /* 0x0000040000027802 */ /* 0x000fc80000000f00 */
[----:B-1----:R-:W-:Y:S01]  /*14b70*/  LEA R5, R5, R2, 0x18 ;  /* 0x0000000205057211 */ /* 0x002fe200078ec0ff */
[----:B------:R-:W-:-:S05]  /*14b80*/  IMAD.MOV.U32 R2, RZ, RZ, 0x1 ;  /* 0x00000001ff027424 */ /* 0x000fca00078e00ff */
[----:B------:R-:W-:-:S04]  /*14b90*/  SHF.L.U32 R2, R2, 0x1f, RZ ;  /* 0x0000001f02027819 */ /* 0x000fc800000006ff */
[----:B------:R-:W1:Y:S02]  /*14ba0*/  SYNCS.PHASECHK.TRANS64.TRYWAIT P0, [R5+URZ+0x21028], R2 ;  /* 0x02102802050075a7 */ /* 0x000e64000800017f */
[----:B-1----:R-:W-:Y:S05]  /*14bb0*/  @!P0 BRA `(.L_x_78) ;  /* 0x00000014001c8947 */ /* 0x002fea0003800000 */
.L_x_111:
[----:B------:R-:W-:Y:S01]  /*14bc0*/  ULOP3.LUT UR6, UR5, 0x2, URZ, 0xfc, !UPT ;  /* 0x0000000205067892 */ /* 0x000fe2000f8efc3f */
[----:B-1----:R-:W-:-:S03]  /*14bd0*/  @P2 MOV R2, 0x6000 ;  /* 0x0000600000022802 */ /* 0x002fc60000000f00 */
[----:B------:R-:W-:Y:S01]  /*14be0*/  UPRMT UR6, UR6, 0x9910, URZ ;  /* 0x0000991006067896 */ /* 0x000fe2000800003f */
[----:B------:R1:W-:Y:S03]  /*14bf0*/  @P2 SYNCS.ARRIVE.TRANS64 RZ, [R5+URZ+0x21000], R2 ;  /* 0x0210000205ff29a7 */ /* 0x0003e6000800003f */
[----:B------:R-:W-:-:S06]  /*14c00*/  UISETP.NE.AND UP0, UPT, UR6, 0x2, UPT ;  /* 0x000000020600788c */ /* 0x000fcc000bf05270 */
[----:B------:R-:W-:-:S13]  /*14c10*/  PLOP3.LUT P0, PT, PT, PT, UP0, 0x80, 0x0 ;  /* 0x000000000000781c */ /* 0x000fda0003f0f008 */
[----:B-1----:R-:W-:Y:S05]  /*14c20*/  @P0 BRA `(.L_x_79) ;  /* 0x0000000000040947 */ /* 0x002fea0003800000 */
[----:B------:R-:W-:Y:S01]  /*14c30*/  BPT.TRAP 0x1 ;  /* 0x000000040000795c */ /* 0x000fe20000300000 */
.L_x_79:
[----:B------:R-:W-:-:S04]  /*14c40*/  LOP3.LUT P0, RZ, R0, 0x1f, RZ, 0xc0, !PT ;  /* 0x0000001f00ff7812 */ /* 0x000fc8000780c0ff */
[----:B------:R-:W-:-:S13]  /*14c50*/  PLOP3.LUT P0, PT, P0, P2, PT, 0x2a, 0x0 ;  /* 0x000000000000781c */ /* 0x000fda0000704572 */
[----:B------:R-:W-:Y:S05]  /*14c60*/  @P0 BRA `(.L_x_80) ;  /* 0x0000000000040947 */ /* 0x000fea0003800000 */
[----:B------:R-:W-:Y:S01]  /*14c70*/  BPT.TRAP 0x1 ;  /* 0x000000040000795c */ /* 0x000fe20000300000 */
.L_x_80:
[----:B------:R-:W-:Y:S01]  /*14c80*/  R2UR UR16, R5 ;  /* 0x00000000051072ca */ /* 0x000fe200000e0000 */
[----:B------:R-:W-:Y:S01]  /*14c90*/  ULDC.64 UR6, c[0x0][0x198] ;  /* 0x0000660000067ab9 */ /* 0x000fe20000000a00 */
[----:B------:R-:W-:Y:S01]  /*14ca0*/  UMOV UR35, URZ ;  /* 0x0000003f00237c82 */ /* 0x000fe20008000000 */
[----:B------:R-:W-:Y:S01]  /*14cb0*/  UIADD3 UR6, UP0, UR6, 0x1f0, URZ ;  /* 0x000001f006067890 */ /* 0x000fe2000ff1e03f */
[----:B------:R-:W-:Y:S01]  /*14cc0*/  MOV R2, 0x1 ;  /* 0x0000000100027802 */ /* 0x000fe20000000f00 */
[----:B------:R-:W-:Y:S01]  /*14cd0*/  UMOV UR8, 0x0 ;  /* 0x0000000000087882 */ /* 0x000fe20000000000 */
[----:B------:R-:W-:Y:S01]  /*14ce0*/  UMOV UR9, 0x10000000 ;  /* 0x1000000000097882 */ /* 0x000fe20000000000 */
[----:B------:R-:W-:Y:S01]  /*14cf0*/  UIADD3.X UR7, URZ, UR7, URZ, UP0, !UPT ;  /* 0x000000073f077290 */ /* 0x000fe200087fe43f */
[----:B------:R-:W-:Y:S01]  /*14d00*/  UMOV UR34, URZ ;  /* 0x0000003f00227c82 */ /* 0x000fe20008000000 */
[----:B------:R-:W-:Y:S01]  /*14d10*/  UMOV UR26, 0x10 ;  /* 0x00000010001a7882 */ /* 0x000fe20000000000 */
[----:B------:R-:W-:Y:S01]  /*14d20*/  UMOV UR28, UR36 ;  /* 0x00000024001c7c82 */ /* 0x000fe20008000000 */
[----:B------:R-:W-:-:S02]  /*14d30*/  UMOV UR29, UR37 ;  /* 0x00000025001d7c82 */ /* 0x000fc40008000000 */
[----:B------:R-:W-:Y:S02]  /*14d40*/  UIADD3 UR32, UR16, 0x3000, URZ ;  /* 0x0000300010207890 */ /* 0x000fe4000fffe03f */
[----:B------:R-:W-:Y:S02]  /*14d50*/  UIADD3 UR33, UR16, 0x21000, URZ ;  /* 0x0002100010217890 */ /* 0x000fe4000fffe03f */
[----:B------:R-:W-:Y:S02]  /*14d60*/  UIADD3 UR24, UR16, 0x5000, URZ ;  /* 0x0000500010187890 */ /* 0x000fe4000fffe03f */
[----:B------:R-:W-:Y:S01]  /*14d70*/  UIADD3 UR16, UR16, 0x7000, URZ ;  /* 0x0000700010107890 */ /* 0x000fe2000fffe03f */
[----:B------:R-:W-:Y:S02]  /*14d80*/  UMOV UR27, UR35 ;  /* 0x00000023001b7c82 */ /* 0x000fe40008000000 */
[----:B------:R-:W-:Y:S01]  /*14d90*/  UMOV UR25, UR33 ;  /* 0x0000002100197c82 */ /* 0x000fe20008000000 */
[----:B------:R-:W-:Y:S01]  /*14da0*/  UMOV UR18, 0x20 ;  /* 0x0000002000127882 */ /* 0x000fe20000000000 */
[----:B------:R-:W-:Y:S01]  /*14db0*/  UMOV UR20, UR36 ;  /* 0x0000002400147c82 */ /* 0x000fe20008000000 */
[----:B------:R-:W-:Y:S01]  /*14dc0*/  UMOV UR21, UR37 ;  /* 0x0000002500157c82 */ /* 0x000fe20008000000 */
[----:B------:R-:W-:Y:S01]  /*14dd0*/  UMOV UR19, UR35 ;  /* 0x0000002300137c82 */ /* 0x000fe20008000000 */
[----:B------:R1:W-:Y:S01]  /*14de0*/  UTMALDG.4D [UR32], [UR6], desc[UR8] ;  /* 0x00000820060075b4 */ /* 0x0003e20008019000 */
[----:B------:R-:W-:Y:S01]  /*14df0*/  UMOV UR17, UR33 ;  /* 0x0000002100117c82 */ /* 0x000fe20008000000 */
[----:B------:R1:W-:Y:S01]  /*14e00*/  UTMALDG.4D [UR24], [UR6], desc[UR8] ;  /* 0x00000818060075b4 */ /* 0x0003e20008019000 */
[----:B------:R1:W-:Y:S02]  /*14e10*/  UTMALDG.4D [UR16], [UR6], desc[UR8] ;  /* 0x00000810060075b4 */ /* 0x0003e40008019000 */
[----:B-1----:R-:W-:Y:S01]  /*14e20*/  NOP ;  /* 0x0000000000007918 */ /* 0x002fe20000000000 */
.L_x_77:
[----:B------:R-:W-:Y:S05]  /*14e30*/  BSYNC B0 ;  /* 0x0000000000007941 */ /* 0x000fea0003800000 */
.L_x_76:
[----:B------:R-:W-:Y:S04]  /*14e40*/  BSSY B0, `(.L_x_81) ;  /* 0x0000033000007945 */ /* 0x000fe80003800000 */
[----:B------:R-:W-:Y:S05]  /*14e50*/  @!P3 BRA `(.L_x_82) ;  /* 0x0000000000c4b947 */ /* 0x000fea0003800000 */
[----:B------:R-:W1:Y:S01]  /*14e60*/  S2R R5, SR_CgaCtaId ;  /* 0x0000000000057919 */ /* 0x000e620000008800 */
[----:B------:R-:W-:-:S04]  /*14e70*/  MOV R4, 0x400 ;  /* 0x0000040000047802 */ /* 0x000fc80000000f00 */
[----:B-1----:R-:W-:Y:S01]  /*14e80*/  LEA R6, R5, R4, 0x18 ;  /* 0x0000000405067211 */ /* 0x002fe200078ec0ff */
[----:B------:R-:W-:-:S03]  /*14e90*/  IMAD.MOV.U32 R5, RZ, RZ, 0x1 ;  /* 0x00000001ff057424 */ /* 0x000fc600078e00ff */
[----:B------:R-:W-:Y:S02]  /*14ea0*/  LEA R4, R3, R6, 0x3 ;  /* 0x0000000603047211 */ /* 0x000fe400078e18ff */
[----:B------:R-:W-:-:S04]  /*14eb0*/  SHF.L.U32 R5, R5, 0x1f, RZ ;  /* 0x0000001f05057819 */ /* 0x000fc800000006ff */
[----:B------:R-:W1:Y:S02]  /*14ec0*/  SYNCS.PHASECHK.TRANS64.TRYWAIT P0, [R4+URZ+0x21060], R5 ;  /* 0x02106005040075a7 */ /* 0x000e64000800017f */
[----:B-1----:R-:W-:Y:S05]  /*14ed0*/  @!P0 BRA `(.L_x_83) ;  /* 0x0000001000688947 */ /* 0x002fea0003800000 */
.L_x_112:
        /* <DEDUP_REMOVED lines=8> */
.L_x_84:
[----:B------:R-:W-:-:S04]  /*14f60*/  LOP3.LUT P0, RZ, R0, 0x1f, RZ, 0xc0, !PT ;  /* 0x0000001f00ff7812 */ /* 0x000fc8000780c0ff */
[----:B------:R-:W-:-:S13]  /*14f70*/  PLOP3.LUT P0, PT, P0, P2, PT, 0x2a, 0x0 ;  /* 0x000000000000781c */ /* 0x000fda0000704572 */
[----:B------:R-:W-:Y:S05]  /*14f80*/  @P0 BRA `(.L_x_85) ;  /* 0x0000000000040947 */ /* 0x000fea0003800000 */
[----:B------:R-:W-:Y:S01]  /*14f90*/  BPT.TRAP 0x1 ;  /* 0x000000040000795c */ /* 0x000fe20000300000 */
.L_x_85:
[----:B------:R-:W-:Y:S01]  /*14fa0*/  R2UR UR24, R3 ;  /* 0x00000000031872ca */ /* 0x000fe200000e0000 */
[----:B------:R-:W-:Y:S01]  /*14fb0*/  ULDC.64 UR12, c[0x0][0x198] ;  /* 0x00006600000c7ab9 */ /* 0x000fe20000000a00 */
[----:B------:R-:W-:Y:S01]  /*14fc0*/  R2UR UR7, R6 ;  /* 0x00000000060772ca */ /* 0x000fe200000e0000 */
[----:B------:R-:W-:Y:S01]  /*14fd0*/  UIADD3 UR6, UP0, UR12, 0xf0, URZ ;  /* 0x000000f00c067890 */ /* 0x000fe2000ff1e03f */
[----:B------:R-:W-:Y:S01]  /*14fe0*/  R2UR UR27, R7 ;  /* 0x00000000071b72ca */ /* 0x000fe200000e0000 */
[----:B------:R-:W-:Y:S01]  /*14ff0*/  UMOV UR8, 0x0 ;  /* 0x0000000000087882 */ /* 0x000fe20000000000 */
[----:B------:R-:W-:Y:S01]  /*15000*/  R2UR UR25, R4 ;  /* 0x00000000041972ca */ /* 0x000fe200000e0000 */
[----:B------:R-:W-:Y:S01]  /*15010*/  UMOV UR9, 0x10000000 ;  /* 0x1000000000097882 */ /* 0x000fe20000000000 */
[----:B------:R-:W-:Y:S01]  /*15020*/  UMOV UR26, URZ ;  /* 0x0000003f001a7c82 */ /* 0x000fe20008000000 */
[----:B------:R-:W-:Y:S01]  /*15030*/  UMOV UR28, UR36 ;  /* 0x00000024001c7c82 */ /* 0x000fe20008000000 */
[----:B------:R-:W-:Y:S01]  /*15040*/  UMOV UR29, UR37 ;  /* 0x00000025001d7c82 */ /* 0x000fe20008000000 */
[----:B------:R-:W-:Y:S01]  /*15050*/  UMOV UR18, 0x10 ;  /* 0x0000001000127882 */ /* 0x000fe20000000000 */
[----:B------:R-:W-:Y:S01]  /*15060*/  UMOV UR20, UR36 ;  /* 0x0000002400147c82 */ /* 0x000fe20008000000 */
[----:B------:R-:W-:Y:S01]  /*15070*/  UMOV UR21, UR37 ;  /* 0x0000002500157c82 */ /* 0x000fe20008000000 */
[----:B------:R-:W-:Y:S01]  /*15080*/  UMOV UR34, 0x20 ;  /* 0x0000002000227882 */ /* 0x000fe20000000000 */
[----:B------:R-:W-:-:S02]  /*15090*/  UIMAD UR24, UR24, 0x1800, UR7 ;  /* 0x00001800181878a4 */ /* 0x000fc4000f8e0207 */
[----:B------:R-:W-:Y:S02]  /*150a0*/  UIADD3 UR27, UR11, UR27, URZ ;  /* 0x0000001b0b1b7290 */ /* 0x000fe4000fffe03f */
[----:B------:R-:W-:Y:S02]  /*150b0*/  UIADD3 UR25, UR25, 0x21050, URZ ;  /* 0x0002105019197890 */ /* 0x000fe4000fffe03f */
[----:B------:R-:W-:Y:S02]  /*150c0*/  UIADD3.X UR7, URZ, UR13, URZ, UP0, !UPT ;  /* 0x0000000d3f077290 */ /* 0x000fe400087fe43f */
[----:B------:R-:W-:Y:S02]  /*150d0*/  UIADD3 UR16, UR24, 0x800, URZ ;  /* 0x0000080018107890 */ /* 0x000fe4000fffe03f */
[----:B------:R-:W-:Y:S01]  /*150e0*/  UIADD3 UR32, UR24, 0x1000, URZ ;  /* 0x0000100018207890 */ /* 0x000fe2000fffe03f */
[----:B------:R-:W-:Y:S01]  /*150f0*/  UMOV UR17, UR25 ;  /* 0x0000001900117c82 */ /* 0x000fe20008000000 */
[----:B------:R-:W-:Y:S01]  /*15100*/  UMOV UR19, UR27 ;  /* 0x0000001b00137c82 */ /* 0x000fe20008000000 */
[----:B------:R-:W-:-:S02]  /*15110*/  UMOV UR33, UR25 ;  /* 0x0000001900217c82 */ /* 0x000fc40008000000 */
[----:B------:R1:W-:Y:S01]  /*15120*/  UTMALDG.4D [UR24], [UR6], desc[UR8] ;  /* 0x00000818060075b4 */ /* 0x0003e20008019000 */
[----:B------:R-:W-:Y:S01]  /*15130*/  UMOV UR35, UR27 ;  /* 0x0000001b00237c82 */ /* 0x000fe20008000000 */
[----:B------:R1:W-:Y:S02]  /*15140*/  UTMALDG.4D [UR16], [UR6], desc[UR8] ;  /* 0x00000810060075b4 */ /* 0x0003e40008019000 */
[----:B------:R1:W-:Y:S02]  /*15150*/  UTMALDG.4D [UR32], [UR6], desc[UR8] ;  /* 0x00000820060075b4 */ /* 0x0003e40008019000 */
[----:B-1----:R-:W-:Y:S01]  /*15160*/  NOP ;  /* 0x0000000000007918 */ /* 0x002fe20000000000 */
.L_x_82:
[----:B------:R-:W-:Y:S05]  /*15170*/  BSYNC B0 ;  /* 0x0000000000007941 */ /* 0x000fea0003800000 */
.L_x_81:
[----:B------:R-:W-:Y:S01]  /*15180*/  BSSY B0, `(.L_x_86) ;  /* 0x0000035000007945 */ /* 0x000fe20003800000 */
[----:B------:R-:W-:-:S03]  /*15190*/  IMAD.MOV.U32 R8, RZ, RZ, RZ ;  /* 0x000000ffff087224 */ /* 0x000fc600078e00ff */
[----:B------:R-:W-:Y:S05]  /*151a0*/  @!P4 BRA `(.L_x_87) ;  /* 0x0000000000c8c947 */ /* 0x000fea0003800000 */
[----:B------:R-:W1:Y:S01]  /*151b0*/  S2R R4, SR_CgaCtaId ;  /* 0x0000000000047919 */ /* 0x000e620000008800 */
[----:B------:R-:W-:-:S04]  /*151c0*/  MOV R3, 0x400 ;  /* 0x0000040000037802 */ /* 0x000fc80000000f00 */
[----:B-1----:R-:W-:Y:S02]  /*151d0*/  LEA R5, R4, R3, 0x18 ;  /* 0x0000000304057211 */ /* 0x002fe400078ec0ff */
[----:B------:R-:W-:Y:S02]  /*151e0*/  MOV R4, 0x1 ;  /* 0x0000000100047802 */ /* 0x000fe40000000f00 */
[----:B------:R-:W-:Y:S02]  /*151f0*/  LEA R3, R2, R5, 0x3 ;  /* 0x0000000502037211 */ /* 0x000fe400078e18ff */
[----:B------:R-:W-:-:S04]  /*15200*/  SHF.L.U32 R4, R4, 0x1f, RZ ;  /* 0x0000001f04047819 */ /* 0x000fc800000006ff */
[----:B------:R-:W1:Y:S02]  /*15210*/  SYNCS.PHASECHK.TRANS64.TRYWAIT P0, [R3+URZ+0x21028], R4 ;  /* 0x02102804030075a7 */ /* 0x000e64000800017f */
[----:B-1----:R-:W-:Y:S05]  /*15220*/  @!P0 BRA `(.L_x_88) ;  /* 0x0000000c00a88947 */ /* 0x002fea0003800000 */
.L_x_113:
        /* <DEDUP_REMOVED lines=8> */
.L_x_89:
[----:B------:R-:W-:-:S04]  /*152b0*/  LOP3.LUT P0, RZ, R0, 0x1f, RZ, 0xc0, !PT ;  /* 0x0000001f00ff7812 */ /* 0x000fc8000780c0ff */
[----:B------:R-:W-:-:S13]  /*152c0*/  PLOP3.LUT P0, PT, P0, P2, PT, 0x2a, 0x0 ;  /* 0x000000000000781c */ /* 0x000fda0000704572 */
[----:B------:R-:W-:Y:S05]  /*152d0*/  @P0 BRA `(.L_x_90) ;  /* 0x0000000000040947 */ /* 0x000fea0003800000 */
[----:B------:R-:W-:Y:S01]  /*152e0*/  BPT.TRAP 0x1 ;  /* 0x000000040000795c */ /* 0x000fe20000300000 */
.L_x_90:
[C---:B------:R-:W-:Y:S01]  /*152f0*/  IMAD R5, R2.reuse, 0x6000, R5 ;  /* 0x0000600002057824 */ /* 0x040fe200078e0205 */
[----:B------:R-:W-:Y:S01]  /*15300*/  R2UR UR25, R3 ;  /* 0x00000000031972ca */ /* 0x000fe200000e0000 */
[----:B------:R-:W-:Y:S01]  /*15310*/  ULDC.64 UR6, c[0x0][0x198] ;  /* 0x0000660000067ab9 */ /* 0x000fe20000000a00 */
[----:B------:R-:W-:Y:S01]  /*15320*/  UMOV UR27, URZ ;  /* 0x0000003f001b7c82 */ /* 0x000fe20008000000 */
[----:B------:R-:W-:Y:S01]  /*15330*/  UIADD3 UR6, UP0, UR6, 0x2f0, URZ ;  /* 0x000002f006067890 */ /* 0x000fe2000ff1e03f */
[----:B------:R-:W-:Y:S01]  /*15340*/  R2UR UR32, R5 ;  /* 0x00000000052072ca */ /* 0x000fe200000e0000 */
[----:B------:R-:W-:Y:S01]  /*15350*/  UMOV UR8, 0x0 ;  /* 0x0000000000087882 */ /* 0x000fe20000000000 */
[----:B------:R-:W-:Y:S01]  /*15360*/  UMOV UR9, 0x10000000 ;  /* 0x1000000000097882 */ /* 0x000fe20000000000 */
[----:B------:R-:W-:Y:S01]  /*15370*/  UIADD3.X UR7, URZ, UR7, URZ, UP0, !UPT ;  /* 0x000000073f077290 */ /* 0x000fe200087fe43f */
[----:B------:R-:W-:Y:S01]  /*15380*/  MOV R8, 0x1 ;  /* 0x0000000100087802 */ /* 0x000fe20000000f00 */
[----:B------:R-:W-:Y:S01]  /*15390*/  UMOV UR26, URZ ;  /* 0x0000003f001a7c82 */ /* 0x000fe20008000000 */
[----:B------:R-:W-:Y:S01]  /*153a0*/  UMOV UR28, UR36 ;  /* 0x00000024001c7c82 */ /* 0x000fe20008000000 */
[----:B------:R-:W-:Y:S01]  /*153b0*/  UMOV UR29, UR37 ;  /* 0x00000025001d7c82 */ /* 0x000fe20008000000 */
[----:B------:R-:W-:Y:S01]  /*153c0*/  UMOV UR18, 0x10 ;  /* 0x0000001000127882 */ /* 0x000fe20000000000 */
[----:B------:R-:W-:Y:S01]  /*153d0*/  UIADD3 UR25, UR25, 0x21000, URZ ;  /* 0x0002100019197890 */ /* 0x000fe2000fffe03f */
[----:B------:R-:W-:Y:S01]  /*153e0*/  IADD3 R2, R2, 0x1, RZ ;  /* 0x0000000102027810 */ /* 0x000fe20007ffe0ff */
[----:B------:R-:W-:Y:S01]  /*153f0*/  UMOV UR20, UR36 ;  /* 0x0000002400147c82 */ /* 0x000fe20008000000 */
[----:B------:R-:W-:Y:S01]  /*15400*/  UMOV UR21, UR37 ;  /* 0x0000002500157c82 */ /* 0x000fe20008000000 */
[----:B------:R-:W-:-:S02]  /*15410*/  UIADD3 UR24, UR32, 0x3000, URZ ;  /* 0x0000300020187890 */ /* 0x000fc4000fffe03f */
[----:B------:R-:W-:Y:S02]  /*15420*/  UIADD3 UR16, UR32, 0x5000, URZ ;  /* 0x0000500020107890 */ /* 0x000fe4000fffe03f */
[----:B------:R-:W-:Y:S01]  /*15430*/  UIADD3 UR32, UR32, 0x7000, URZ ;  /* 0x0000700020207890 */ /* 0x000fe2000fffe03f */
[----:B------:R-:W-:Y:S01]  /*15440*/  UMOV UR19, UR27 ;  /* 0x0000001b00137c82 */ /* 0x000fe20008000000 */
[----:B------:R-:W-:Y:S01]  /*15450*/  UMOV UR17, UR25 ;  /* 0x0000001900117c82 */ /* 0x000fe20008000000 */
[----:B------:R-:W-:Y:S01]  /*15460*/  UMOV UR34, 0x20 ;  /* 0x0000002000227882 */ /* 0x000fe20000000000 */
[----:B------:R-:W-:Y:S01]  /*15470*/  UMOV UR35, UR27 ;  /* 0x0000001b00237c82 */ /* 0x000fe20008000000 */
[----:B------:R1:W-:Y:S01]  /*15480*/  UTMALDG.4D [UR24], [UR6], desc[UR8] ;  /* 0x00000818060075b4 */ /* 0x0003e20008019000 */
[----:B------:R-:W-:Y:S01]  /*15490*/  UMOV UR33, UR25 ;  /* 0x0000001900217c82 */ /* 0x000fe20008000000 */
[----:B------:R1:W-:Y:S02]  /*154a0*/  UTMALDG.4D [UR16], [UR6], desc[UR8] ;  /* 0x00000810060075b4 */ /* 0x0003e40008019000 */
[----:B------:R1:W-:Y:S02]  /*154b0*/  UTMALDG.4D [UR32], [UR6], desc[UR8] ;  /* 0x00000820060075b4 */ /* 0x0003e40008019000 */
[----:B-1----:R-:W-:Y:S01]  /*154c0*/  NOP ;  /* 0x0000000000007918 */ /* 0x002fe20000000000 */
.L_x_87:
[----:B------:R-:W-:Y:S05]  /*154d0*/  BSYNC B0 ;  /* 0x0000000000007941 */ /* 0x000fea0003800000 */
.L_x_86:
[----:B------:R-:W-:-:S05]  /*154e0*/  IMAD.U32 R3, RZ, RZ, UR4 ;  /* 0x00000004ff037e24 */ /* 0x000fca000f8e00ff */
[----:B------:R-:W-:-:S13]  /*154f0*/  ISETP.GE.AND P0, PT, R3, 0x2, PT ;  /* 0x000000020300780c */ /* 0x000fda0003f06270 */
[----:B------:R-:W-:Y:S05]  /*15500*/  @!P0 EXIT ;  /* 0x000000000000894d */ /* 0x000fea0003800000 */
[----:B------:R-:W-:Y:S01]  /*15510*/  USHF.L.U32 UR6, UR4, 0x1, URZ ;  /* 0x0000000104067899 */ /* 0x000fe2000800063f */
[----:B------:R-:W-:Y:S01]  /*15520*/  LOP3.LUT P0, RZ, R0, 0x1f, RZ, 0xc0, !PT ;  /* 0x0000001f00ff7812 */ /* 0x000fe2000780c0ff */
[----:B------:R-:W-:Y:S01]  /*15530*/  BSSY B0, `(.L_x_91) ;  /* 0x0000073000007945 */ /* 0x000fe20003800000 */
[----:B------:R-:W-:Y:S02]  /*15540*/  MOV R3, UR5 ;  /* 0x0000000500037c02 */ /* 0x000fe40008000f00 */
[----:B------:R-:W-:Y:S01]  /*15550*/  PLOP3.LUT P0, PT, P0, P2, PT, 0x2a, 0x0 ;  /* 0x000000000000781c */ /* 0x000fe20000704572 */
[----:B------:R-:W-:Y:S01]  /*15560*/  IMAD.U32 R9, RZ, RZ, UR6 ;  /* 0x00000006ff097e24 */ /* 0x000fe2000f8e00ff */
[----:B------:R-:W-:Y:S02]  /*15570*/  LOP3.LUT R3, R3, 0x2, RZ, 0xfc, !PT ;  /* 0x0000000203037812 */ /* 0x000fe400078efcff */
[----:B------:R-:W-:-:S09]  /*15580*/  MOV R0, 0x1 ;  /* 0x0000000100007802 */ /* 0x000fd20000000f00 */
.L_x_102:
[----:B------:R-:W-:Y:S04]  /*15590*/  BSSY B1, `(.L_x_92) ;  /* 0x0000033000017945 */ /* 0x000fe80003800000 */
[----:B------:R-:W-:Y:S05]  /*155a0*/  @!P3 BRA `(.L_x_93) ;  /* 0x0000000000c4b947 */ /* 0x000fea0003800000 */
[----:B------:R-:W1:Y:S01]  /*155b0*/  S2R R5, SR_CgaCtaId ;  /* 0x0000000000057919 */ /* 0x000e620000008800 */
[----:B------:R-:W-:-:S04]  /*155c0*/  MOV R4, 0x400 ;  /* 0x0000040000047802 */ /* 0x000fc80000000f00 */
[----:B-1----:R-:W-:Y:S02]  /*155d0*/  LEA R5, R5, R4, 0x18 ;  /* 0x0000000405057211 */ /* 0x002fe400078ec0ff */
[----:B------:R-:W-:Y:S02]  /*155e0*/  SHF.L.U32 R4, R0, 0x1f, RZ ;  /* 0x0000001f00047819 */ /* 0x000fe400000006ff */
[----:B------:R-:W-:-:S04]  /*155f0*/  LEA R7, R2, R5, 0x3 ;  /* 0x0000000502077211 */ /* 0x000fc800078e18ff */
[----:B------:R-:W1:Y:S02]  /*15600*/  SYNCS.PHASECHK.TRANS64.TRYWAIT P4, [R7+URZ+0x21028], R4 ;  /* 0x02102804070075a7 */ /* 0x000e64000808017f */
[----:B-1----:R-:W-:Y:S05]  /*15610*/  @!P4 BRA `(.L_x_94) ;  /* 0x0000000800c0c947 */ /* 0x002fea0003800000 */
.L_x_114:
[----:B-1----:R-:W-:-:S04]  /*15620*/  @P2 MOV R4, 0x6000 ;  /* 0x0000600000042802 */ /* 0x002fc80000000f00 */
[----:B------:R1:W-:Y:S02]  /*15630*/  @P2 SYNCS.ARRIVE.TRANS64 RZ, [R7+URZ+0x21000], R4 ;  /* 0x0210000407ff29a7 */ /* 0x0003e4000800003f */
[----:B-1----:R-:W-:-:S04]  /*15640*/  PRMT R4, R3, 0x9910, RZ ;  /* 0x0000991003047816 */ /* 0x002fc800000000ff */
[----:B------:R-:W-:-:S13]  /*15650*/  ISETP.NE.AND P4, PT, R4, 0x2, PT ;  /* 0x000000020400780c */ /* 0x000fda0003f85270 */
[----:B------:R-:W-:Y:S05]  /*15660*/  @P4 BRA `(.L_x_95) ;  /* 0x0000000000044947 */ /* 0x000fea0003800000 */
[----:B------:R-:W-:Y:S01]  /*15670*/  BPT.TRAP 0x1 ;  /* 0x000000040000795c */ /* 0x000fe20000300000 */
.L_x_95:
[----:B------:R-:W-:Y:S05]  /*15680*/  @P0 BRA `(.L_x_96) ;  /* 0x0000000000040947 */ /* 0x000fea0003800000 */
[----:B------:R-:W-:Y:S01]  /*15690*/  BPT.TRAP 0x1 ;  /* 0x000000040000795c */ /* 0x000fe20000300000 */
.L_x_96:
[----:B------:R-:W-:Y:S01]  /*156a0*/  IMAD R5, R2, 0x6000, R5 ;  /* 0x0000600002057824 */ /* 0x000fe200078e0205 */
[----:B------:R-:W-:Y:S01]  /*156b0*/  R2UR UR33, R7 ;  /* 0x00000000072172ca */ /* 0x000fe200000e0000 */
[----:B------:R-:W-:Y:S01]  /*156c0*/  ULDC.64 UR6, c[0x0][0x198] ;  /* 0x0000660000067ab9 */ /* 0x000fe20000000a00 */
[----:B------:R-:W-:Y:S01]  /*156d0*/  R2UR UR35, R8 ;  /* 0x00000000082372ca */ /* 0x000fe200000e0000 */
[----:B------:R-:W-:Y:S01]  /*156e0*/  UIADD3 UR6, UP0, UR6, 0x1f0, URZ ;  /* 0x000001f006067890 */ /* 0x000fe2000ff1e03f */
[----:B------:R-:W-:Y:S01]  /*156f0*/  R2UR UR16, R5 ;  /* 0x00000000051072ca */ /* 0x000fe200000e0000 */
[----:B------:R-:W-:Y:S01]  /*15700*/  UMOV UR8, 0x0 ;  /* 0x0000000000087882 */ /* 0x000fe20000000000 */
[----:B------:R-:W-:Y:S01]  /*15710*/  UMOV UR9, 0x10000000 ;  /* 0x1000000000097882 */ /* 0x000fe20000000000 */
[----:B------:R-:W-:Y:S01]  /*15720*/  UIADD3.X UR7, URZ, UR7, URZ, UP0, !UPT ;  /* 0x000000073f077290 */ /* 0x000fe200087fe43f */
[----:B------:R-:W-:Y:S01]  /*15730*/  VIADD R2, R2, 0x1 ;  /* 0x0000000102027836 */ /* 0x000fe20000000000 */
[----:B------:R-:W-:Y:S01]  /*15740*/  UMOV UR34, URZ ;  /* 0x0000003f00227c82 */ /* 0x000fe20008000000 */
[----:B------:R-:W-:Y:S01]  /*15750*/  UMOV UR26, 0x10 ;  /* 0x00000010001a7882 */ /* 0x000fe20000000000 */
[----:B------:R-:W-:Y:S01]  /*15760*/  UMOV UR28, UR36 ;  /* 0x00000024001c7c82 */ /* 0x000fe20008000000 */
[----:B------:R-:W-:Y:S01]  /*15770*/  UMOV UR29, UR37 ;  /* 0x00000025001d7c82 */ /* 0x000fe20008000000 */
[----:B------:R-:W-:Y:S01]  /*15780*/  UIADD3 UR33, UR33, 0x21000, URZ ;  /* 0x0002100021217890 */ /* 0x000fe2000fffe03f */
[----:B------:R-:W-:Y:S01]  /*15790*/  ISETP.NE.AND P4, PT, R2, 0x5, PT ;  /* 0x000000050200780c */ /* 0x000fe20003f85270 */
[----:B------:R-:W-:-:S02]  /*157a0*/  USHF.L.U32 UR35, UR35, 0x8, URZ ;  /* 0x0000000823237899 */ /* 0x000fc4000800063f */
[----:B------:R-:W-:Y:S01]  /*157b0*/  UIADD3 UR32, UR16, 0x3000, URZ ;  /* 0x0000300010207890 */ /* 0x000fe2000fffe03f */
[----:B------:R-:W-:Y:S01]  /*157c0*/  SEL R5, RZ, 0x1, P4 ;  /* 0x00000001ff057807 */ /* 0x000fe20002000000 */
[----:B------:R-:W-:Y:S01]  /*157d0*/  UIADD3 UR24, UR16, 0x5000, URZ ;  /* 0x0000500010187890 */ /* 0x000fe2000fffe03f */
[----:B------:R-:W-:Y:S01]  /*157e0*/  SEL R2, R2, RZ, P4 ;  /* 0x000000ff02027207 */ /* 0x000fe20002000000 */
[----:B------:R-:W-:Y:S01]  /*157f0*/  UIADD3 UR16, UR16, 0x7000, URZ ;  /* 0x0000700010107890 */ /* 0x000fe2000fffe03f */
[----:B------:R-:W-:Y:S01]  /*15800*/  LOP3.LUT R0, R0, R5, RZ, 0x3c, !PT ;  /* 0x0000000500007212 */ /* 0x000fe200078e3cff */
[----:B------:R-:W-:Y:S01]  /*15810*/  UMOV UR25, UR33 ;  /* 0x0000002100197c82 */ /* 0x000fe20008000000 */
[----:B------:R-:W-:Y:S01]  /*15820*/  UMOV UR27, UR35 ;  /* 0x00000023001b7c82 */ /* 0x000fe20008000000 */
[----:B------:R-:W-:Y:S01]  /*15830*/  UMOV UR18, 0x20 ;  /* 0x0000002000127882 */ /* 0x000fe20000000000 */
[----:B------:R-:W-:Y:S01]  /*15840*/  UMOV UR20, UR36 ;  /* 0x0000002400147c82 */ /* 0x000fe20008000000 */
[----:B------:R-:W-:Y:S01]  /*15850*/  UMOV UR21, UR37 ;  /* 0x0000002500157c82 */ /* 0x000fe20008000000 */
[----:B------:R-:W-:Y:S01]  /*15860*/  UMOV UR17, UR33 ;  /* 0x0000002100117c82 */ /* 0x000fe20008000000 */
[----:B------:R-:W-:Y:S01]  /*15870*/  UMOV UR19, UR35 ;  /* 0x0000002300137c82 */ /* 0x000fe20008000000 */
[----:B------:R1:W-:Y:S01]  /*15880*/  UTMALDG.4D [UR32], [UR6], desc[UR8] ;  /* 0x00000820060075b4 */ /* 0x0003e20008019000 */
[----:B------:R1:W-:Y:S01]  /*15890*/  UTMALDG.4D [UR24], [UR6], desc[UR8] ;  /* 0x00000818060075b4 */ /* 0x0003e20008019000 */
[----:B------:R1:W-:Y:S02]  /*158a0*/  UTMALDG.4D [UR16], [UR6], desc[UR8] ;  /* 0x00000810060075b4 */ /* 0x0003e40008019000 */
[----:B-1----:R-:W-:Y:S01]  /*158b0*/  NOP ;  /* 0x0000000000007918 */ /* 0x002fe20000000000 */
.L_x_93:
[----:B------:R-:W-:Y:S05]  /*158c0*/  BSYNC B1 ;  /* 0x0000000000017941 */ /* 0x000fea0003800000 */
.L_x_92:
[----:B------:R-:W-:Y:S01]  /*158d0*/  ISETP.LT.OR P4, PT, R9, 0x4, !P3 ;  /* 0x000000040900780c */ /* 0x000fe20005f81670 */
[----:B------:R-:W-:-:S12]  /*158e0*/  BSSY B1, `(.L_x_97) ;  /* 0x0000034000017945 */ /* 0x000fd80003800000 */
[----:B------:R-:W-:Y:S05]  /*158f0*/  @P4 BRA `(.L_x_98) ;  /* 0x0000000000c84947 */ /* 0x000fea0003800000 */
[----:B------:R-:W1:Y:S01]  /*15900*/  S2R R5, SR_CgaCtaId ;  /* 0x0000000000057919 */ /* 0x000e620000008800 */
[----:B------:R-:W-:Y:S02]  /*15910*/  MOV R4, 0x400 ;  /* 0x0000040000047802 */ /* 0x000fe40000000f00 */
[----:B------:R-:W-:Y:S02]  /*15920*/  SHF.L.U32 R7, R0, 0x1f, RZ ;  /* 0x0000001f00077819 */ /* 0x000fe400000006ff */
[----:B-1----:R-:W-:-:S04]  /*15930*/  LEA R5, R5, R4, 0x18 ;  /* 0x0000000405057211 */ /* 0x002fc800078ec0ff */
[----:B------:R-:W-:-:S04]  /*15940*/  LEA R4, R2, R5, 0x3 ;  /* 0x0000000502047211 */ /* 0x000fc800078e18ff */
[----:B------:R-:W1:Y:S02]  /*15950*/  SYNCS.PHASECHK.TRANS64.TRYWAIT P4, [R4+URZ+0x21028], R7 ;  /* 0x02102807040075a7 */ /* 0x000e64000808017f */
[----:B-1----:R-:W-:Y:S05]  /*15960*/  @!P4 BRA `(.L_x_99) ;  /* 0x000000080000c947 */ /* 0x002fea0003800000 */
.L_x_115:
[----:B------:R-:W-:Y:S02]  /*15970*/  PRMT R6, R3, 0x9910, RZ ;  /* 0x0000991003067816 */ /* 0x000fe400000000ff */
[----:B-1----:R-:W-:Y:S02]  /*15980*/  @P1 MOV R7, 0x6000 ;  /* 0x0000600000071802 */ /* 0x002fe40000000f00 */
[----:B------:R-:W-:Y:S02]  /*15990*/  ISETP.NE.AND P4, PT, R6, 0x2, PT ;  /* 0x000000020600780c */ /* 0x000fe40003f85270 */
[----:B------:R1:W-:Y:S11]  /*159a0*/  @P1 SYNCS.ARRIVE.TRANS64 RZ, [R4+URZ+0x21000], R7 ;  /* 0x0210000704ff19a7 */ /* 0x0003f6000800003f */
[----:B-1----:R-:W-:Y:S05]  /*159b0*/  @P4 BRA `(.L_x_100) ;  /* 0x0000000000044947 */ /* 0x002fea0003800000 */
[----:B------:R-:W-:Y:S01]  /*159c0*/  BPT.TRAP 0x1 ;  /* 0x000000040000795c */ /* 0x000fe20000300000 */
.L_x_100:
[----:B------:R-:W-:Y:S05]  /*159d0*/  @P0 BRA `(.L_x_101) ;  /* 0x0000000000040947 */ /* 0x000fea0003800000 */
[----:B------:R-:W-:Y:S01]  /*159e0*/  BPT.TRAP 0x1 ;  /* 0x000000040000795c */ /* 0x000fe20000300000 */
.L_x_101:
        /* <DEDUP_REMOVED lines=16> */
[----:B------:R-:W-:Y:S01]  /*15af0*/  USHF.L.U32 UR35, UR35, 0x8, URZ ;  /* 0x0000000823237899 */ /* 0x000fe2000800063f */
[----:B------:R-:W-:Y:S01]  /*15b00*/  IADD3 R8, R8, 0x1, RZ ;  /* 0x0000000108087810 */ /* 0x000fe20007ffe0ff */
        /* <DEDUP_REMOVED lines=17> */
.L_x_98:
[----:B------:R-:W-:Y:S05]  /*15c20*/  BSYNC B1 ;  /* 0x0000000000017941 */ /* 0x000fea0003800000 */
.L_x_97:
[C---:B------:R-:W-:Y:S02]  /*15c30*/  ISETP.GT.AND P4, PT, R9.reuse, 0x4, PT ;  /* 0x000000040900780c */ /* 0x040fe40003f84270 */
[----:B------:R-:W-:-:S11]  /*15c40*/  IADD3 R9, R9, -0x2, RZ ;  /* 0xfffffffe09097810 */ /* 0x000fd60007ffe0ff */
[----:B------:R-:W-:Y:S05]  /*15c50*/  @P4 BRA `(.L_x_102) ;  /* 0xfffffff8004c4947 */ /* 0x000fea000383ffff */
[----:B------:R-:W-:Y:S05]  /*15c60*/  BSYNC B0 ;  /* 0x0000000000007941 */ /* 0x000fea0003800000 */
.L_x_91:
[----:B------:R-:W-:Y:S05]  /*15c70*/  EXIT ;  /* 0x000000000000794d */ /* 0x000fea0003800000 */
.L_x_15:
[----:B-1----:R-:W-:-:S04]  /*15c80*/  IMAD.U32 R5, RZ, RZ, UR5 ;  /* 0x00000005ff057e24 */ /* 0x002fc8000f8e00ff */
[----:B------:R1:W2:Y:S03]  /*15c90*/  SYNCS.PHASECHK.TRANS64.TRYWAIT P1, [R5+URZ+0x21050], R6 ;  /* 0x02105006050075a7 */ /* 0x0002a6000802017f */
[----:B--2---:R-:W-:Y:S05]  /*15ca0*/  @!P1 NANOSLEEP.SYNCS 0x989680 ;  /* 0x009896800000995d */ /* 0x004fea0003900000 */
[----:B------:R-:W2:Y:S02]  /*15cb0*/  @!P1 SYNCS.PHASECHK.TRANS64 P1, [R5+URZ+0x21050], R6 ;  /* 0x02105006050095a7 */ /* 0x000ea4000802007f */
[----:B--2---:R-:W-:Y:S05]  /*15cc0*/  @!P1 BRA `(.L_x_15) ;  /* 0xfffffffc00ec9947 */ /* 0x004fea000383ffff */
[----:B------:R-:W-:Y:S05]  /*15cd0*/  BRA `(.L_x_103) ;  /* 0xfffffeb000847947 */ /* 0x000fea000383ffff */
.L_x_17:
[----:B-1----:R-:W-:-:S04]  /*15ce0*/  MOV R5, UR38 ;  /* 0x0000002600057c02 */ /* 0x002fc80008000f00 */
[----:B------:R1:W2:Y:S03]  /*15cf0*/  SYNCS.PHASECHK.TRANS64.TRYWAIT P1, [R5+URZ+0x21000], R4 ;  /* 0x02100004050075a7 */ /* 0x0002a6000802017f */
[----:B--2---:R-:W-:Y:S05]  /*15d00*/  @!P1 NANOSLEEP.SYNCS 0x989680 ;  /* 0x009896800000995d */ /* 0x004fea0003900000 */
[----:B------:R-:W2:Y:S02]  /*15d10*/  @!P1 SYNCS.PHASECHK.TRANS64 P1, [R5+URZ+0x21000], R4 ;  /* 0x02100004050095a7 */ /* 0x000ea4000802007f */
[----:B--2---:R-:W-:Y:S05]  /*15d20*/  @!P1 BRA `(.L_x_17) ;  /* 0xfffffffc00ec9947 */ /* 0x004fea000383ffff */
[----:B------:R-:W-:Y:S05]  /*15d30*/  BRA `(.L_x_104) ;  /* 0xfffffeb000907947 */ /* 0x000fea000383ffff */
.L_x_18:
[----:B-1----:R-:W-:-:S04]  /*15d40*/  MOV R5, UR19 ;  /* 0x0000001300057c02 */ /* 0x002fc80008000f00 */
[----:B------:R1:W2:Y:S03]  /*15d50*/  SYNCS.PHASECHK.TRANS64.TRYWAIT P1, [R5+URZ+-0x8], R2 ;  /* 0xfffff802050075a7 */ /* 0x0002a6000802017f */
[----:B--2---:R-:W-:Y:S05]  /*15d60*/  @!P1 NANOSLEEP.SYNCS 0x989680 ;  /* 0x009896800000995d */ /* 0x004fea0003900000 */
[----:B------:R-:W2:Y:S02]  /*15d70*/  @!P1 SYNCS.PHASECHK.TRANS64 P1, [R5+URZ+-0x8], R2 ;  /* 0xfffff802050095a7 */ /* 0x000ea4000802007f */
[----:B--2---:R-:W-:Y:S05]  /*15d80*/  @!P1 BRA `(.L_x_18) ;  /* 0xfffffffc00ec9947 */ /* 0x004fea000383ffff */
[----:B------:R-:W-:Y:S05]  /*15d90*/  BRA `(.L_x_105) ;  /* 0xfffffeb0008c7947 */ /* 0x000fea000383ffff */
.L_x_20:
[----:B-1----:R-:W-:-:S04]  /*15da0*/  IMAD.U32 R13, RZ, RZ, UR38 ;  /* 0x00000026ff0d7e24 */ /* 0x002fc8000f8e00ff */
[----:B------:R1:W2:Y:S03]  /*15db0*/  SYNCS.PHASECHK.TRANS64.TRYWAIT P1, [R13+URZ+0x21008], R4 ;  /* 0x021008040d0075a7 */ /* 0x0002a6000802017f */
[----:B--2---:R-:W-:Y:S05]  /*15dc0*/  @!P1 NANOSLEEP.SYNCS 0x989680 ;  /* 0x009896800000995d */ /* 0x004fea0003900000 */
[----:B------:R-:W2:Y:S02]  /*15dd0*/  @!P1 SYNCS.PHASECHK.TRANS64 P1, [R13+URZ+0x21008], R4 ;  /* 0x021008040d0095a7 */ /* 0x000ea4000802007f */
[----:B--2---:R-:W-:Y:S05]  /*15de0*/  @!P1 BRA `(.L_x_20) ;  /* 0xfffffffc00ec9947 */ /* 0x004fea000383ffff */
[----:B------:R-:W-:Y:S05]  /*15df0*/  BRA `(.L_x_106) ;  /* 0xffffff0800447947 */ /* 0x000fea000383ffff */
.L_x_25:
[----:B-1----:R-:W-:-:S04]  /*15e00*/  MOV R11, UR6 ;  /* 0x00000006000b7c02 */ /* 0x002fc80008000f00 */
[----:B------:R1:W2:Y:S03]  /*15e10*/  SYNCS.PHASECHK.TRANS64.TRYWAIT P2, [R11+URZ+0x21000], R8 ;  /* 0x021000080b0075a7 */ /* 0x0002a6000804017f */
[----:B--2---:R-:W-:Y:S05]  /*15e20*/  @!P2 NANOSLEEP.SYNCS 0x989680 ;  /* 0x009896800000a95d */ /* 0x004fea0003900000 */
[----:B------:R-:W2:Y:S02]  /*15e30*/  @!P2 SYNCS.PHASECHK.TRANS64 P2, [R11+URZ+0x21000], R8 ;  /* 0x021000080b00a5a7 */ /* 0x000ea4000804007f */
[----:B--2---:R-:W-:Y:S05]  /*15e40*/  @!P2 BRA `(.L_x_25) ;  /* 0xfffffffc00eca947 */ /* 0x004fea000383ffff */
[----:B------:R-:W-:Y:S05]  /*15e50*/  BRA `(.L_x_107) ;  /* 0xffffff1800707947 */ /* 0x000fea000383ffff */
.L_x_29:
[----:B-1----:R-:W-:-:S04]  /*15e60*/  MOV R9, UR7 ;  /* 0x0000000700097c02 */ /* 0x002fc80008000f00 */
[----:B------:R1:W2:Y:S03]  /*15e70*/  SYNCS.PHASECHK.TRANS64.TRYWAIT P2, [R9+URZ+0x21000], R14 ;  /* 0x0210000e090075a7 */ /* 0x0002a6000804017f */
[----:B--2---:R-:W-:Y:S05]  /*15e80*/  @!P2 NANOSLEEP.SYNCS 0x989680 ;  /* 0x009896800000a95d */ /* 0x004fea0003900000 */
[----:B------:R-:W2:Y:S02]  /*15e90*/  @!P2 SYNCS.PHASECHK.TRANS64 P2, [R9+URZ+0x21000], R14 ;  /* 0x0210000e0900a5a7 */ /* 0x000ea4000804007f */
[----:B--2---:R-:W-:Y:S05]  /*15ea0*/  @!P2 BRA `(.L_x_29) ;  /* 0xfffffffc00eca947 */ /* 0x004fea000383ffff */
[----:B------:R-:W-:Y:S05]  /*15eb0*/  BRA `(.L_x_28) ;  /* 0xffffff5800987947 */ /* 0x000fea000383ffff */
.L_x_37:
[----:B-1----:R-:W-:-:S04]  /*15ec0*/  IMAD.U32 R11, RZ, RZ, UR6 ;  /* 0x00000006ff0b7e24 */ /* 0x002fc8000f8e00ff */
[----:B------:R1:W2:Y:S03]  /*15ed0*/  SYNCS.PHASECHK.TRANS64.TRYWAIT P2, [R11+URZ+0x21000], R10 ;  /* 0x0210000a0b0075a7 */ /* 0x0002a6000804017f */
[----:B--2---:R-:W-:Y:S05]  /*15ee0*/  @!P2 NANOSLEEP.SYNCS 0x989680 ;  /* 0x009896800000a95d */ /* 0x004fea0003900000 */
[----:B------:R-:W2:Y:S02]  /*15ef0*/  @!P2 SYNCS.PHASECHK.TRANS64 P2, [R11+URZ+0x21000], R10 ;  /* 0x0210000a0b00a5a7 */ /* 0x000ea4000804007f */
[----:B--2---:R-:W-:Y:S05]  /*15f00*/  @!P2 BRA `(.L_x_37) ;  /* 0xfffffffc00eca947 */ /* 0x004fea000383ffff */
[----:B------:R-:W-:Y:S05]  /*15f10*/  BRA `(.L_x_108) ;  /* 0xffffff6c00347947 */ /* 0x000fea000383ffff */
.L_x_41:
[----:B-1----:R-:W-:-:S04]  /*15f20*/  MOV R8, UR7 ;  /* 0x0000000700087c02 */ /* 0x002fc80008000f00 */
[----:B------:R1:W2:Y:S03]  /*15f30*/  SYNCS.PHASECHK.TRANS64.TRYWAIT P2, [R8+URZ+0x21000], R15 ;  /* 0x0210000f080075a7 */ /* 0x0002a6000804017f */
[----:B--2---:R-:W-:Y:S05]  /*15f40*/  @!P2 NANOSLEEP.SYNCS 0x989680 ;  /* 0x009896800000a95d */ /* 0x004fea0003900000 */
[----:B------:R-:W2:Y:S02]  /*15f50*/  @!P2 SYNCS.PHASECHK.TRANS64 P2, [R8+URZ+0x21000], R15 ;  /* 0x0210000f0800a5a7 */ /* 0x000ea4000804007f */
[----:B--2---:R-:W-:Y:S05]  /*15f60*/  @!P2 BRA `(.L_x_41) ;  /* 0xfffffffc00eca947 */ /* 0x004fea000383ffff */
[----:B------:R-:W-:Y:S05]  /*15f70*/  BRA `(.L_x_40) ;  /* 0xffffffc000587947 */ /* 0x000fea000383ffff */
.L_x_57:
[----:B-1----:R-:W-:-:S04]  /*15f80*/  MOV R3, UR19 ;  /* 0x0000001300037c02 */ /* 0x002fc80008000f00 */
[----:B------:R1:W2:Y:S03]  /*15f90*/  SYNCS.PHASECHK.TRANS64.TRYWAIT P0, [R3+URZ+0x8], R0 ;  /* 0x00000800030075a7 */ /* 0x0002a6000800017f */
[----:B--2---:R-:W-:Y:S05]  /*15fa0*/  @!P0 NANOSLEEP.SYNCS 0x989680 ;  /* 0x009896800000895d */ /* 0x004fea0003900000 */
[----:B------:R-:W2:Y:S02]  /*15fb0*/  @!P0 SYNCS.PHASECHK.TRANS64 P0, [R3+URZ+0x8], R0 ;  /* 0x00000800030085a7 */ /* 0x000ea4000800007f */
[----:B--2---:R-:W-:Y:S05]  /*15fc0*/  @!P0 BRA `(.L_x_57) ;  /* 0xfffffffc00ec8947 */ /* 0x004fea000383ffff */
[----:B------:R-:W-:Y:S05]  /*15fd0*/  BRA `(.L_x_109) ;  /* 0xffffffd800287947 */ /* 0x000fea000383ffff */
.L_x_73:
[----:B-1----:R1:W2:Y:S02]  /*15fe0*/  SYNCS.PHASECHK.TRANS64.TRYWAIT P0, [R4+URZ+0x21060], R3 ;  /* 0x02106003040075a7 */ /* 0x0022a4000800017f */
[----:B--2---:R-:W-:Y:S05]  /*15ff0*/  @!P0 NANOSLEEP.SYNCS 0x989680 ;  /* 0x009896800000895d */ /* 0x004fea0003900000 */
[----:B------:R-:W2:Y:S02]  /*16000*/  @!P0 SYNCS.PHASECHK.TRANS64 P0, [R4+URZ+0x21060], R3 ;  /* 0x02106003040085a7 */ /* 0x000ea4000800007f */
[----:B--2---:R-:W-:Y:S05]  /*16010*/  @!P0 BRA `(.L_x_73) ;  /* 0xfffffffc00f08947 */ /* 0x004fea000383ffff */
[----:B------:R-:W-:Y:S05]  /*16020*/  BRA `(.L_x_110) ;  /* 0xffffffe800207947 */ /* 0x000fea000383ffff */
.L_x_78:
[----:B-1----:R1:W2:Y:S02]  /*16030*/  SYNCS.PHASECHK.TRANS64.TRYWAIT P0, [R5+URZ+0x21028], R2 ;  /* 0x02102802050075a7 */ /* 0x0022a4000800017f */
[----:B--2---:R-:W-:Y:S05]  /*16040*/  @!P0 NANOSLEEP.SYNCS 0x989680 ;  /* 0x009896800000895d */ /* 0x004fea0003900000 */
[----:B------:R-:W2:Y:S02]  /*16050*/  @!P0 SYNCS.PHASECHK.TRANS64 P0, [R5+URZ+0x21028], R2 ;  /* 0x02102802050085a7 */ /* 0x000ea4000800007f */
[----:B--2---:R-:W-:Y:S05]  /*16060*/  @!P0 BRA `(.L_x_78) ;  /* 0xfffffffc00f08947 */ /* 0x004fea000383ffff */
[----:B------:R-:W-:Y:S05]  /*16070*/  BRA `(.L_x_111) ;  /* 0xffffffe800d07947 */ /* 0x000fea000383ffff */
.L_x_83:
[----:B-1----:R1:W2:Y:S02]  /*16080*/  SYNCS.PHASECHK.TRANS64.TRYWAIT P0, [R4+URZ+0x21060], R5 ;  /* 0x02106005040075a7 */ /* 0x0022a4000800017f */
[----:B--2---:R-:W-:Y:S05]  /*16090*/  @!P0 NANOSLEEP.SYNCS 0x989680 ;  /* 0x009896800000895d */ /* 0x004fea0003900000 */
[----:B------:R-:W2:Y:S02]  /*160a0*/  @!P0 SYNCS.PHASECHK.TRANS64 P0, [R4+URZ+0x21060], R5 ;  /* 0x02106005040085a7 */ /* 0x000ea4000800007f */
[----:B--2---:R-:W-:Y:S05]  /*160b0*/  @!P0 BRA `(.L_x_83) ;  /* 0xfffffffc00f08947 */ /* 0x004fea000383ffff */
[----:B------:R-:W-:Y:S05]  /*160c0*/  BRA `(.L_x_112) ;  /* 0xffffffec00847947 */ /* 0x000fea000383ffff */
.L_x_88:
[----:B-1----:R1:W2:Y:S02]  /*160d0*/  SYNCS.PHASECHK.TRANS64.TRYWAIT P0, [R3+URZ+0x21028], R4 ;  /* 0x02102804030075a7 */ /* 0x0022a4000800017f */
[----:B--2---:R-:W-:Y:S05]  /*160e0*/  @!P0 NANOSLEEP.SYNCS 0x989680 ;  /* 0x009896800000895d */ /* 0x004fea0003900000 */
[----:B------:R-:W2:Y:S02]  /*160f0*/  @!P0 SYNCS.PHASECHK.TRANS64 P0, [R3+URZ+0x21028], R4 ;  /* 0x02102804030085a7 */ /* 0x000ea4000800007f */
[----:B--2---:R-:W-:Y:S05]  /*16100*/  @!P0 BRA `(.L_x_88) ;  /* 0xfffffffc00f08947 */ /* 0x004fea000383ffff */
[----:B------:R-:W-:Y:S05]  /*16110*/  BRA `(.L_x_113) ;  /* 0xfffffff000447947 */ /* 0x000fea000383ffff */
.L_x_94:
[----:B-1----:R1:W2:Y:S02]  /*16120*/  SYNCS.PHASECHK.TRANS64.TRYWAIT P4, [R7+URZ+0x21028], R4 ;  /* 0x02102804070075a7 */ /* 0x0022a4000808017f */
[----:B--2---:R-:W-:Y:S05]  /*16130*/  @!P4 NANOSLEEP.SYNCS 0x989680 ;  /* 0x009896800000c95d */ /* 0x004fea0003900000 */
[----:B------:R-:W2:Y:S02]  /*16140*/  @!P4 SYNCS.PHASECHK.TRANS64 P4, [R7+URZ+0x21028], R4 ;  /* 0x021028040700c5a7 */ /* 0x000ea4000808007f */
[----:B--2---:R-:W-:Y:S05]  /*16150*/  @!P4 BRA `(.L_x_94) ;  /* 0xfffffffc00f0c947 */ /* 0x004fea000383ffff */
[----:B------:R-:W-:Y:S05]  /*16160*/  BRA `(.L_x_114) ;  /* 0xfffffff4002c7947 */ /* 0x000fea000383ffff */
.L_x_99:
[----:B-1----:R1:W2:Y:S02]  /*16170*/  SYNCS.PHASECHK.TRANS64.TRYWAIT P4, [R4+URZ+0x21028], R7 ;  /* 0x02102807040075a7 */ /* 0x0022a4000808017f */
[----:B--2---:R-:W-:Y:S05]  /*16180*/  @!P4 NANOSLEEP.SYNCS 0x989680 ;  /* 0x009896800000c95d */ /* 0x004fea0003900000 */
[----:B------:R-:W2:Y:S02]  /*16190*/  @!P4 SYNCS.PHASECHK.TRANS64 P4, [R4+URZ+0x21028], R7 ;  /* 0x021028070400c5a7 */ /* 0x000ea4000808007f */
[----:B--2---:R-:W-:Y:S05]  /*161a0*/  @!P4 BRA `(.L_x_99) ;  /* 0xfffffffc00f0c947 */ /* 0x004fea000383ffff */
[----:B------:R-:W-:Y:S05]  /*161b0*/  BRA `(.L_x_115) ;  /* 0xfffffff400ec7947 */ /* 0x000fea000383ffff */
        .weak           $__internal_0_$__cuda_sm20_rcp_rn_f32_slowpath
        .type           $__internal_0_$__cuda_sm20_rcp_rn_f32_slowpath,@function
        .size           $__internal_0_$__cuda_sm20_rcp_rn_f32_slowpath,(.L_x_121 - $__internal_0_$__cuda_sm20_rcp_rn_f32_slowpath)
$__internal_0_$__cuda_sm20_rcp_rn_f32_slowpath:
[----:B------:R-:W-:Y:S01]  /*161c0*/  IMAD.SHL.U32 R0, R2, 0x2, RZ ;  /* 0x0000000202007824 */ /* 0x000fe200078e00ff */
[----:B------:R-:W-:Y:S04]  /*161d0*/  BSSY B2, `(.L_x_116) ;  /* 0x0000030000027945 */ /* 0x000fe80003800000 */
[----:B------:R-:W-:-:S04]  /*161e0*/  SHF.R.U32.HI R18, RZ, 0x18, R0 ;  /* 0x00000018ff127819 */ /* 0x000fc80000011600 */
[----:B------:R-:W-:-:S13]  /*161f0*/  ISETP.NE.U32.AND P0, PT, R18, RZ, PT ;  /* 0x000000ff1200720c */ /* 0x000fda0003f05070 */
[----:B------:R-:W-:Y:S05]  /*16200*/  @P0 BRA `(.L_x_117) ;  /* 0x0000000000280947 */ /* 0x000fea0003800000 */
[----:B------:R-:W-:-:S04]  /*16210*/  SHF.L.U32 R0, R2, 0x1, RZ ;  /* 0x0000000102007819 */ /* 0x000fc800000006ff */
[----:B------:R-:W-:-:S13]  /*16220*/  ISETP.NE.AND P0, PT, R0, RZ, PT ;  /* 0x000000ff0000720c */ /* 0x000fda0003f05270 */
[----:B------:R-:W-:Y:S01]  /*16230*/  @P0 FFMA R6, R2, 1.84467440737095516160e+19, RZ ;  /* 0x5f80000002060823 */ /* 0x000fe200000000ff */
[----:B------:R-:W-:Y:S08]  /*16240*/  @!P0 MUFU.RCP R3, R2 ;  /* 0x0000000200038308 */ /* 0x000ff00000001000 */
[----:B------:R-:W1:Y:S02]  /*16250*/  @P0 MUFU.RCP R13, R6 ;  /* 0x00000006000d0308 */ /* 0x000e640000001000 */
[----:B-1----:R-:W-:-:S04]  /*16260*/  @P0 FFMA R0, R6, R13, -1 ;  /* 0xbf80000006000423 */ /* 0x002fc8000000000d */
[----:B------:R-:W-:-:S04]  /*16270*/  @P0 FADD.FTZ R0, -R0, -RZ ;  /* 0x800000ff00000221 */ /* 0x000fc80000010100 */
[----:B------:R-:W-:-:S04]  /*16280*/  @P0 FFMA R0, R13, R0, R13 ;  /* 0x000000000d000223 */ /* 0x000fc8000000000d */
[----:B------:R-:W-:Y:S01]  /*16290*/  @P0 FFMA R3, R0, 1.84467440737095516160e+19, RZ ;  /* 0x5f80000000030823 */ /* 0x000fe200000000ff */
[----:B------:R-:W-:Y:S06]  /*162a0*/  BRA `(.L_x_118) ;  /* 0x0000000000887947 */ /* 0x000fec0003800000 */
.L_x_117:
[----:B------:R-:W-:-:S04]  /*162b0*/  IADD3 R19, R18, -0xfd, RZ ;  /* 0xffffff0312137810 */ /* 0x000fc80007ffe0ff */
[----:B------:R-:W-:-:S13]  /*162c0*/  ISETP.GT.U32.AND P0, PT, R19, 0x1, PT ;  /* 0x000000011300780c */ /* 0x000fda0003f04070 */
[----:B------:R-:W-:Y:S05]  /*162d0*/  @P0 BRA `(.L_x_119) ;  /* 0x0000000000780947 */ /* 0x000fea0003800000 */
[----:B------:R-:W-:Y:S01]  /*162e0*/  LOP3.LUT R0, R2, 0x7fffff, RZ, 0xc0, !PT ;  /* 0x007fffff02007812 */ /* 0x000fe200078ec0ff */
[----:B------:R-:W-:-:S03]  /*162f0*/  IMAD.MOV.U32 R14, RZ, RZ, 0x3 ;  /* 0x00000003ff0e7424 */ /* 0x000fc600078e00ff */
[----:B------:R-:W-:Y:S02]  /*16300*/  LOP3.LUT R0, R0, 0x3f800000, RZ, 0xfc, !PT ;  /* 0x3f80000000007812 */ /* 0x000fe400078efcff */
[----:B------:R-:W-:Y:S02]  /*16310*/  SHF.L.U32 R14, R14, R19, RZ ;  /* 0x000000130e0e7219 */ /* 0x000fe400000006ff */
[----:B------:R-:W1:Y:S02]  /*16320*/  MUFU.RCP R3, R0 ;  /* 0x0000000000037308 */ /* 0x000e640000001000 */
[----:B-1----:R-:W-:-:S04]  /*16330*/  FFMA R6, R0, R3, -1 ;  /* 0xbf80000000067423 */ /* 0x002fc80000000003 */
[----:B------:R-:W-:-:S04]  /*16340*/  FADD.FTZ R6, -R6, -RZ ;  /* 0x800000ff06067221 */ /* 0x000fc80000010100 */
[CCC-:B------:R-:W-:Y:S01]  /*16350*/  FFMA.RM R12, R3.reuse, R6.reuse, R3.reuse ;  /* 0x00000006030c7223 */ /* 0x1c0fe20000004003 */
[----:B------:R-:W-:-:S04]  /*16360*/  FFMA.RP R13, R3, R6, R3 ;  /* 0x00000006030d7223 */ /* 0x000fc80000008003 */
[C---:B------:R-:W-:Y:S02]  /*16370*/  LOP3.LUT R3, R12.reuse, 0x7fffff, RZ, 0xc0, !PT ;  /* 0x007fffff0c037812 */ /* 0x040fe400078ec0ff */
[----:B------:R-:W-:Y:S02]  /*16380*/  FSETP.NEU.FTZ.AND P0, PT, R12, R13, PT ;  /* 0x0000000d0c00720b */ /* 0x000fe40003f1d000 */
[----:B------:R-:W-:Y:S02]  /*16390*/  LOP3.LUT R3, R3, 0x800000, RZ, 0xfc, !PT ;  /* 0x0080000003037812 */ /* 0x000fe400078efcff */
[----:B------:R-:W-:Y:S02]  /*163a0*/  SEL R6, RZ, 0xffffffff, !P0 ;  /* 0xffffffffff067807 */ /* 0x000fe40004000000 */
[----:B------:R-:W-:Y:S02]  /*163b0*/  LOP3.LUT R14, R14, R3, RZ, 0xc0, !PT ;  /* 0x000000030e0e7212 */ /* 0x000fe400078ec0ff */
[----:B------:R-:W-:-:S02]  /*163c0*/  IADD3 R6, -R6, RZ, RZ ;  /* 0x000000ff06067210 */ /* 0x000fc40007ffe1ff */
[-C--:B------:R-:W-:Y:S02]  /*163d0*/  SHF.R.U32.HI R14, RZ, R19.reuse, R14 ;  /* 0x00000013ff0e7219 */ /* 0x080fe4000001160e */
[----:B------:R-:W-:Y:S02]  /*163e0*/  LOP3.LUT P1, RZ, R6, R19, R3, 0xf8, !PT ;  /* 0x0000001306ff7212 */ /* 0x000fe4000782f803 */
[C---:B------:R-:W-:Y:S02]  /*163f0*/  LOP3.LUT P0, RZ, R14.reuse, 0x1, RZ, 0xc0, !PT ;  /* 0x000000010eff7812 */ /* 0x040fe4000780c0ff */
[----:B------:R-:W-:-:S04]  /*16400*/  LOP3.LUT P2, RZ, R14, 0x2, RZ, 0xc0, !PT ;  /* 0x000000020eff7812 */ /* 0x000fc8000784c0ff */
[----:B------:R-:W-:Y:S02]  /*16410*/  PLOP3.LUT P0, PT, P0, P1, P2, 0xe0, 0x0 ;  /* 0x000000000000781c */ /* 0x000fe40000703c20 */
[----:B------:R-:W-:Y:S02]  /*16420*/  LOP3.LUT P1, RZ, R2, 0x7fffff, RZ, 0xc0, !PT ;  /* 0x007fffff02ff7812 */ /* 0x000fe4000782c0ff */
[----:B------:R-:W-:-:S04]  /*16430*/  SEL R0, RZ, 0x1, !P0 ;  /* 0x00000001ff007807 */ /* 0x000fc80004000000 */
[----:B------:R-:W-:-:S04]  /*16440*/  IADD3 R0, -R0, RZ, RZ ;  /* 0x000000ff00007210 */ /* 0x000fc80007ffe1ff */
[----:B------:R-:W-:Y:S01]  /*16450*/  ISETP.GE.AND P0, PT, R0, RZ, PT ;  /* 0x000000ff0000720c */ /* 0x000fe20003f06270 */
[----:B------:R-:W-:-:S05]  /*16460*/  VIADD R0, R18, 0xffffff04 ;  /* 0xffffff0412007836 */ /* 0x000fca0000000000 */
[----:B------:R-:W-:-:S07]  /*16470*/  SHF.R.U32.HI R3, RZ, R0, R3 ;  /* 0x00000000ff037219 */ /* 0x000fce0000011603 */
[----:B------:R-:W-:-:S04]  /*16480*/  @!P0 IADD3 R3, R3, 0x1, RZ ;  /* 0x0000000103038810 */ /* 0x000fc80007ffe0ff */
[----:B------:R-:W-:-:S04]  /*16490*/  @!P1 SHF.L.U32 R3, R3, 0x1, RZ ;  /* 0x0000000103039819 */ /* 0x000fc800000006ff */
[----:B------:R-:W-:Y:S01]  /*164a0*/  LOP3.LUT R3, R3, 0x80000000, R2, 0xf8, !PT ;  /* 0x8000000003037812 */ /* 0x000fe200078ef802 */
[----:B------:R-:W-:Y:S06]  /*164b0*/  BRA `(.L_x_118) ;  /* 0x0000000000047947 */ /* 0x000fec0003800000 */
.L_x_119:
[----:B------:R1:W2:Y:S02]  /*164c0*/  MUFU.RCP R3, R2 ;  /* 0x0000000200037308 */ /* 0x0002a40000001000 */
.L_x_118:
[----:B------:R-:W-:Y:S05]  /*164d0*/  BSYNC B2 ;  /* 0x0000000000027941 */ /* 0x000fea0003800000 */
.L_x_116:
[----:B--2---:R-:W-:Y:S01]  /*164e0*/  IMAD.MOV.U32 R0, RZ, RZ, R3 ;  /* 0x000000ffff007224 */ /* 0x004fe200078e0003 */
[----:B-1----:R-:W-:Y:S02]  /*164f0*/  MOV R2, R15 ;  /* 0x0000000f00027202 */ /* 0x002fe40000000f00 */
[----:B------:R-:W-:-:S04]  /*16500*/  MOV R3, 0x0 ;  /* 0x0000000000037802 */ /* 0x000fc80000000f00 */
[----:B------:R-:W-:Y:S05]  /*16510*/  RET.REL.NODEC R2 `(_ZN7cutlass13device_kernelINS_4fmha6kernel28FmhaKernelTmaWarpSpecializedINS1_10collective30FmhaMainloopTmaWarpSpecializedINS_10bfloat16_tEffN4cute5tupleIJNS7_1CILi128EEENS9_ILi256EEENS9_ILi48EEEEEENS8_IJiNS9_ILi1EEENS8_IJiiEEEEEESG_SG_NS4_12CausalFusionEJEEENS4_15FmhaFwdEpilogueIS6_fNS8_IJNS9_ILi64EEESC_SB_EEEEENS2_23IndividualTileSchedulerEJEEEEEvNT_6ParamsE) ;  /* 0xfffffe9802b87950 */ /* 0x000fea0003c3ffff */
.L_x_120:
[----:B------:R-:W-:-:S00]  /*16520*/  BRA `(.L_x_120) ;  /* 0xfffffffc00fc7947 */ /* 0x000fc0000383ffff */
[----:B------:R-:W-:-:S00]  /*16530*/  NOP ;  /* 0x0000000000007918 */ /* 0x000fc00000000000 */
        /* <DEDUP_REMOVED lines=12> */
.L_x_121:


//--------------------- .nv.global.init           --------------------------
	.section	.nv.global.init,"aw",@progbits
.nv.global.init:
	.type		$str$24,@object
	.size		$str$24,($str$25 - $str$24)
$str$24:
        /*0000*/ 	.byte	0x28, 0x61, 0x64, 0x64, 0x72, 0x65, 0x73, 0x73, 0x20, 0x26, 0x20, 0x6d, 0x61, 0x73, 0x6b, 0x29
        /*0010*/ 	.byte	0x20, 0x3d, 0x3d, 0x20, 0x30, 0x00
	.type		$str$25,@object
	.size		$str$25,(__unnamed_1 - $str$25)
$str$25:
        /*0016*/ 	.byte	0x2f, 0x74, 0x6d, 0x70, 0x2f, 0x63, 0x75, 0x74, 0x6c, 0x61, 0x73, 0x73, 0x5f, 0x73, 0x77, 0x65
        /*0026*/ 	.byte	0x65, 0x70, 0x5f, 0x73, 0x72, 0x63, 0x2f, 0x69, 0x6e, 0x63, 0x6c, 0x75, 0x64, 0x65, 0x2f, 0x63
        /*0036*/ 	.byte	0x75, 0x74, 0x65, 0x2f, 0x70, 0x6f, 0x69, 0x6e, 0x74, 0x65, 0x72, 0x5f, 0x66, 0x6c, 0x61, 0x67
        /*0046*/ 	.byte	0x67, 0x65, 0x64, 0x2e, 0x68, 0x70, 0x70, 0x00
	.type		__unnamed_1,@object
	.size		__unnamed_1,(__unnamed_2 - __unnamed_1)
__unnamed_1:
        /*004e*/ 	.byte	0x61, 0x75, 0x74, 0x6f, 0x20, 0x63, 0x75, 0x74, 0x65, 0x3a, 0x3a, 0x61, 0x73, 0x5f, 0x70, 0x6f
        /* <DEDUP_REMOVED lines=27> */
        /*020e*/ 	.byte	0x31, 0x30, 0x32, 0x34, 0x3e, 0x3e, 0x3e, 0x3e, 0x3e, 0x5d, 0x00
	.type		__unnamed_2,@object
	.size		__unnamed_2,(.L_1 - __unnamed_2)
__unnamed_2:
        /* <DEDUP_REMOVED lines=29> */
.L_1:


//--------------------- .nv.shared._ZN7cutlass13device_kernelINS_4fmha6kernel28FmhaKernelTmaWarpSpecializedINS1_10collective30FmhaMainloopTmaWarpSpecializedINS_10bfloat16_tEffN4cute5tupleIJNS7_1CILi128EEENS9_ILi256EEENS9_ILi48EEEEEENS8_IJiNS9_ILi1EEENS8_IJiiEEEEEESG_SG_NS4_12CausalFusionEJEEENS4_15FmhaFwdEpilogueIS6_fNS8_IJNS9_ILi64EEESC_SB_EEEEENS2_23IndividualTileSchedulerEJEEEEEvNT_6ParamsE --------------------------
	.section	.nv.shared._ZN7cutlass13device_kernelINS_4fmha6kernel28FmhaKernelTmaWarpSpecializedINS1_10collective30FmhaMainloopTmaWarpSpecializedINS_10bfloat16_tEffN4cute5tupleIJNS7_1CILi128EEENS9_ILi256EEENS9_ILi48EEEEEENS8_IJiNS9_ILi1EEENS8_IJiiEEEEEESG_SG_NS4_12CausalFusionEJEEENS4_15FmhaFwdEpilogueIS6_fNS8_IJNS9_ILi64EEESC_SB_EEEEENS2_23IndividualTileSchedulerEJEEEEEvNT_6ParamsE,"aw",@nobits
	.sectionflags	@""
	.align	16
	.zero		1024


//--------------------- .nv.shared.reserved.0     --------------------------
	.section	.nv.shared.reserved.0,"aw",@nobits
	.weak		__nv_reservedSMEM_offset_0_alias
	.size		__nv_reservedSMEM_offset_0_alias, 0, 0
	.other		__nv_reservedSMEM_offset_0_alias,@"STO_CUDA_RESERVED_SHARED STV_DEFAULT"
__nv_reservedSMEM_offset_0_alias:
	.zero		0


//--------------------- .nv.global                --------------------------
	.section	.nv.global,"aw",@nobits
.nv.global:
	.type		_ZN39_INTERNAL_f44602af_4_k_cu_70e071a5_29194cute1_E,@object
	.size		_ZN39_INTERNAL_f44602af_4_k_cu_70e071a5_29194cute1_E,(_ZN39_INTERNAL_f44602af_4_k_cu_70e071a5_29194cuda3std3__45__cpo6cbeginE - _ZN39_INTERNAL_f44602af_4_k_cu_70e071a5_29194cute1_E)
_ZN39_INTERNAL_f44602af_4_k_cu_70e071a5_29194cute1_E:
	.zero		1
	.type		_ZN39_INTERNAL_f44602af_4_k_cu_70e071a5_29194cuda3std3__45__cpo6cbeginE,@object
	.size		_ZN39_INTERNAL_f44602af_4_k_cu_70e071a5_29194cuda3std3__45__cpo6cbeginE,(_ZN39_INTERNAL_f44602af_4_k_cu_70e071a5_29194cuda3std3__48in_placeE - _ZN39_INTERNAL_f44602af_4_k_cu_70e071a5_29194cuda3std3__45__cpo6cbeginE)
_ZN39_INTERNAL_f44602af_4_k_cu_70e071a5_29194cuda3std3__45__cpo6cbeginE:
	.zero		1
	.type		_ZN39_INTERNAL_f44602af_4_k_cu_70e071a5_29194cuda3std3__48in_placeE,@object
	.size		_ZN39_INTERNAL_f44602af_4_k_cu_70e071a5_29194cuda3std3__48in_placeE,(_ZN39_INTERNAL_f44602af_4_k_cu_70e071a5_29194cuda3std6ranges3__45__cpo9iter_moveE - _ZN39_INTERNAL_f44602af_4_k_cu_70e071a5_29194cuda3std3__48in_placeE)
_ZN39_INTERNAL_f44602af_4_k_cu_70e071a5_29194cuda3std3__48in_placeE:
	.zero		1
	.type		_ZN39_INTERNAL_f44602af_4_k_cu_70e071a5_29194cuda3std6ranges3__45__cpo9iter_moveE,@object
	.size		_ZN39_INTERNAL_f44602af_4_k_cu_70e071a5_29194cuda3std6ranges3__45__cpo9iter_moveE,(_ZN39_INTERNAL_f44602af_4_k_cu_70e071a5_29194cuda3std3__45__cpo5beginE - _ZN39_INTERNAL_f44602af_4_k_cu_70e071a5_29194cuda3std6ranges3__45__cpo9iter_moveE)
_ZN39_INTERNAL_f44602af_4_k_cu_70e071a5_29194cuda3std6ranges3__45__cpo9iter_moveE:
	.zero		1
	.type		_ZN39_INTERNAL_f44602af_4_k_cu_70e071a5_29194cuda3std3__45__cpo5beginE,@object
	.size		_ZN39_INTERNAL_f44602af_4_k_cu_70e071a5_29194cuda3std3__45__cpo5beginE,(_ZN39_INTERNAL_f44602af_4_k_cu_70e071a5_29194cuda3std3__441_GLOBAL__N__f44602af_4_k_cu_70e071a5_29196ignoreE - _ZN39_INTERNAL_f44602af_4_k_cu_70e071a5_29194cuda3std3__45__cpo5beginE)
_ZN39_INTERNAL_f44602af_4_k_cu_70e071a5_29194cuda3std3__45__cpo5beginE:
	.zero		1
	.type		_ZN39_INTERNAL_f44602af_4_k_cu_70e071a5_29194cuda3std3__441_GLOBAL__N__f44602af_4_k_cu_70e071a5_29196ignoreE,@object
	.size		_ZN39_INTERNAL_f44602af_4_k_cu_70e071a5_29194cuda3std3__441_GLOBAL__N__f44602af_4_k_cu_70e071a5_29196ignoreE,(_ZN39_INTERNAL_f44602af_4_k_cu_70e071a5_29194cute7productE - _ZN39_INTERNAL_f44602af_4_k_cu_70e071a5_29194cuda3std3__441_GLOBAL__N__f44602af_4_k_cu_70e071a5_29196ignoreE)
_ZN39_INTERNAL_f44602af_4_k_cu_70e071a5_29194cuda3std3__441_GLOBAL__N__f44602af_4_k_cu_70e071a5_29196ignoreE:
	.zero		1
	.type		_ZN39_INTERNAL_f44602af_4_k_cu_70e071a5_29194cute7productE,@object
	.size		_ZN39_INTERNAL_f44602af_4_k_cu_70e071a5_29194cute7productE,(_ZN39_INTERNAL_f44602af_4_k_cu_70e071a5_29194cuda3std3__45__cpo3endE - _ZN39_INTERNAL_f44602af_4_k_cu_70e071a5_29194cute7productE)
_ZN39_INTERNAL_f44602af_4_k_cu_70e071a5_29194cute7productE:
	.zero		1
	.type		_ZN39_INTERNAL_f44602af_4_k_cu_70e071a5_29194cuda3std3__45__cpo3endE,@object
	.size		_ZN39_INTERNAL_f44602af_4_k_cu_70e071a5_29194cuda3std3__45__cpo3endE,(_ZN39_INTERNAL_f44602af_4_k_cu_70e071a5_29194cuda3std3__419piecewise_constructE - _ZN39_INTERNAL_f44602af_4_k_cu_70e071a5_29194cuda3std3__45__cpo3endE)
_ZN39_INTERNAL_f44602af_4_k_cu_70e071a5_29194cuda3std3__45__cpo3endE:
	.zero		1
	.type		_ZN39_INTERNAL_f44602af_4_k_cu_70e071a5_29194cuda3std3__419piecewise_constructE,@object
	.size		_ZN39_INTERNAL_f44602af_4_k_cu_70e071a5_29194cuda3std3__419piecewise_constructE,(_ZN39_INTERNAL_f44602af_4_k_cu_70e071a5_29194cuda3std3__45__cpo4cendE - _ZN39_INTERNAL_f44602af_4_k_cu_70e071a5_29194cuda3std3__419piecewise_constructE)
_ZN39_INTERNAL_f44602af_4_k_cu_70e071a5_29194cuda3std3__419piecewise_constructE:
	.zero		1
	.type		_ZN39_INTERNAL_f44602af_4_k_cu_70e071a5_29194cuda3std3__45__cpo4cendE,@object
	.size		_ZN39_INTERNAL_f44602af_4_k_cu_70e071a5_29194cuda3std3__45__cpo4cendE,(_ZN39_INTERNAL_f44602af_4_k_cu_70e071a5_29194cuda3std6ranges3__45__cpo4swapE - _ZN39_INTERNAL_f44602af_4_k_cu_70e071a5_29194cuda3std3__45__cpo4cendE)
_ZN39_INTERNAL_f44602af_4_k_cu_70e071a5_29194cuda3std3__45__cpo4cendE:
	.zero		1
	.type		_ZN39_INTERNAL_f44602af_4_k_cu_70e071a5_29194cuda3std6ranges3__45__cpo4swapE,@object
	.size		_ZN39_INTERNAL_f44602af_4_k_cu_70e071a5_29194cuda3std6ranges3__45__cpo4swapE,(.L_9 - _ZN39_INTERNAL_f44602af_4_k_cu_70e071a5_29194cuda3std6ranges3__45__cpo4swapE)
_ZN39_INTERNAL_f44602af_4_k_cu_70e071a5_29194cuda3std6ranges3__45__cpo4swapE:
	.zero		1
.L_9:


//--------------------- .nv.constant0._ZN7cutlass13device_kernelINS_4fmha6kernel28FmhaKernelTmaWarpSpecializedINS1_10collective30FmhaMainloopTmaWarpSpecializedINS_10bfloat16_tEffN4cute5tupleIJNS7_1CILi128EEENS9_ILi256EEENS9_ILi48EEEEEENS8_IJiNS9_ILi1EEENS8_IJiiEEEEEESG_SG_NS4_12CausalFusionEJEEENS4_15FmhaFwdEpilogueIS6_fNS8_IJNS9_ILi64EEESC_SB_EEEEENS2_23IndividualTileSchedulerEJEEEEEvNT_6ParamsE --------------------------
	.section	.nv.constant0._ZN7cutlass13device_kernelINS_4fmha6kernel28FmhaKernelTmaWarpSpecializedINS1_10collective30FmhaMainloopTmaWarpSpecializedINS_10bfloat16_tEffN4cute5tupleIJNS7_1CILi128EEENS9_ILi256EEENS9_ILi48EEEEEENS8_IJiNS9_ILi1EEENS8_IJiiEEEEEESG_SG_NS4_12CausalFusionEJEEENS4_15FmhaFwdEpilogueIS6_fNS8_IJNS9_ILi64EEESC_SB_EEEEENS2_23IndividualTileSchedulerEJEEEEEvNT_6ParamsE,"a",@progbits
	.sectionflags	@""
	.align	4
.nv.constant0._ZN7cutlass13device_kernelINS_4fmha6kernel28FmhaKernelTmaWarpSpecializedINS1_10collective30FmhaMainloopTmaWarpSpecializedINS_10bfloat16_tEffN4cute5tupleIJNS7_1CILi128EEENS9_ILi256EEENS9_ILi48EEEEEENS8_IJiNS9_ILi1EEENS8_IJiiEEEEEESG_SG_NS4_12CausalFusionEJEEENS4_15FmhaFwdEpilogueIS6_fNS8_IJNS9_ILi64EEESC_SB_EEEEENS2_23IndividualTileSchedulerEJEEEEEvNT_6ParamsE:
	.zero		2688


//--------------------- SYMBOLS --------------------------

	.type		.nv.reservedSmem.offset0,@object
	.size		.nv.reservedSmem.offset0,0x4
	.type		__assertfail,@function
